	.target	sm_80

	.elftype	@"ET_EXEC"


//--------------------- .note.nv.tkinfo           --------------------------
	.section	.note.nv.tkinfo,"",@"SHT_NOTE"
	.sectionflags	@"SHF_NOTE_NV_TKINFO"
	.tkinfo
        /*0018*/ 	.word	0x00000002
        /*0030*/ 	.string	""
        /*0030*/ 	.string	"ptxas"
        /*0030*/ 	.string	"Cuda compilation tools, release 13.0, V13.0.88"
        /*0030*/ 	.string	"Build cuda_13.0.r13.0/compiler.36424714_0"
        /*0030*/ 	.string	"-v  -suppress-debug-info  -lineinfo  -arch sm_80 "



//--------------------- .note.nv.cuinfo           --------------------------
	.section	.note.nv.cuinfo,"",@"SHT_NOTE"
	.sectionflags	@"SHF_NOTE_NV_CUINFO"
        /*0018*/ 	.short	0x0002
        /*001a*/ 	.short	0x0050
        /*001c*/ 	.short	0x0082
	.zero		2


//--------------------- .nv.info                  --------------------------
	.section	.nv.info,"",@"SHT_CUDA_INFO"
	.align	4


	//----- nvinfo : EIATTR_REGCOUNT
	.align		4
        /*0000*/ 	.byte	0x04, 0x2f
        /*0002*/ 	.short	(.L_1 - .L_0)
	.align		4
.L_0:
        /*0004*/ 	.word	index@(matmul_kernel)
        /*0008*/ 	.word	0x00000020


	//----- nvinfo : EIATTR_FRAME_SIZE
	.align		4
.L_1:
        /*000c*/ 	.byte	0x04, 0x11
        /*000e*/ 	.short	(.L_3 - .L_2)
	.align		4
.L_2:
        /*0010*/ 	.word	index@(matmul_kernel)
        /*0014*/ 	.word	0x00001018


	//----- nvinfo : EIATTR_MIN_STACK_SIZE
	.align		4
.L_3:
        /*0018*/ 	.byte	0x04, 0x12
        /*001a*/ 	.short	(.L_5 - .L_4)
	.align		4
.L_4:
        /*001c*/ 	.word	index@(matmul_kernel)
        /*0020*/ 	.word	0x00001018
.L_5:


//--------------------- .nv.info.matmul_kernel    --------------------------
	.section	.nv.info.matmul_kernel,"",@"SHT_CUDA_INFO"
	.sectionflags	@""
	.align	4


	//----- nvinfo : EIATTR_CUDA_API_VERSION
	.align		4
        /*0000*/ 	.byte	0x04, 0x37
        /*0002*/ 	.short	(.L_7 - .L_6)
.L_6:
        /*0004*/ 	.word	0x00000082


	//----- nvinfo : EIATTR_SW2861232_WAR
	.align		4
.L_7:
        /*0008*/ 	.byte	0x01, 0x35
	.zero		2


	//----- nvinfo : EIATTR_PARAM_CBANK
	.align		4
        /*000c*/ 	.byte	0x04, 0x0a
        /*000e*/ 	.short	(.L_9 - .L_8)
	.align		4
.L_8:
        /*0010*/ 	.word	index@(.nv.constant0.matmul_kernel)
        /*0014*/ 	.short	0x0160
        /*0016*/ 	.short	0x0050


	//----- nvinfo : EIATTR_CBANK_PARAM_SIZE
	.align		4
.L_9:
        /*0018*/ 	.byte	0x03, 0x19
        /*001a*/ 	.short	0x0050


	//----- nvinfo : EIATTR_KPARAM_INFO
	.align		4
        /*001c*/ 	.byte	0x04, 0x17
        /*001e*/ 	.short	(.L_11 - .L_10)
.L_10:
        /*0020*/ 	.word	0x00000000
        /*0024*/ 	.short	0x000d
        /*0026*/ 	.short	0x0048
        /*0028*/ 	.byte	0x00, 0xf4, 0x21, 0x00


	//----- nvinfo : EIATTR_KPARAM_INFO
	.align		4
.L_11:
        /*002c*/ 	.byte	0x04, 0x17
        /*002e*/ 	.short	(.L_13 - .L_12)
.L_12:
        /*0030*/ 	.word	0x00000000
        /*0034*/ 	.short	0x000c
        /*0036*/ 	.short	0x0040
        /*0038*/ 	.byte	0x00, 0xf4, 0x21, 0x00


	//----- nvinfo : EIATTR_KPARAM_INFO
	.align		4
.L_13:
        /*003c*/ 	.byte	0x04, 0x17
        /*003e*/ 	.short	(.L_15 - .L_14)
.L_14:
        /*0040*/ 	.word	0x00000000
        /*0044*/ 	.short	0x000b
        /*0046*/ 	.short	0x0038
        /*0048*/ 	.byte	0x00, 0xf0, 0x11, 0x00


	//----- nvinfo : EIATTR_KPARAM_INFO
	.align		4
.L_15:
        /*004c*/ 	.byte	0x04, 0x17
        /*004e*/ 	.short	(.L_17 - .L_16)
.L_16:
        /*0050*/ 	.word	0x00000000
        /*0054*/ 	.short	0x000a
        /*0056*/ 	.short	0x0034
        /*0058*/ 	.byte	0x00, 0xf0, 0x11, 0x00


	//----- nvinfo : EIATTR_KPARAM_INFO
	.align		4
.L_17:
        /*005c*/ 	.byte	0x04, 0x17
        /*005e*/ 	.short	(.L_19 - .L_18)
.L_18:
        /*0060*/ 	.word	0x00000000
        /*0064*/ 	.short	0x0009
        /*0066*/ 	.short	0x0030
        /*0068*/ 	.byte	0x00, 0xf0, 0x11, 0x00


	//----- nvinfo : EIATTR_KPARAM_INFO
	.align		4
.L_19:
        /*006c*/ 	.byte	0x04, 0x17
        /*006e*/ 	.short	(.L_21 - .L_20)
.L_20:
        /*0070*/ 	.word	0x00000000
        /*0074*/ 	.short	0x0008
        /*0076*/ 	.short	0x002c
        /*0078*/ 	.byte	0x00, 0xf0, 0x11, 0x00


	//----- nvinfo : EIATTR_KPARAM_INFO
	.align		4
.L_21:
        /*007c*/ 	.byte	0x04, 0x17
        /*007e*/ 	.short	(.L_23 - .L_22)
.L_22:
        /*0080*/ 	.word	0x00000000
        /*0084*/ 	.short	0x0007
        /*0086*/ 	.short	0x0028
        /*0088*/ 	.byte	0x00, 0xf0, 0x11, 0x00


	//----- nvinfo : EIATTR_KPARAM_INFO
	.align		4
.L_23:
        /*008c*/ 	.byte	0x04, 0x17
        /*008e*/ 	.short	(.L_25 - .L_24)
.L_24:
        /*0090*/ 	.word	0x00000000
        /*0094*/ 	.short	0x0006
        /*0096*/ 	.short	0x0024
        /*0098*/ 	.byte	0x00, 0xf0, 0x11, 0x00


	//----- nvinfo : EIATTR_KPARAM_INFO
	.align		4
.L_25:
        /*009c*/ 	.byte	0x04, 0x17
        /*009e*/ 	.short	(.L_27 - .L_26)
.L_26:
        /*00a0*/ 	.word	0x00000000
        /*00a4*/ 	.short	0x0005
        /*00a6*/ 	.short	0x0020
        /*00a8*/ 	.byte	0x00, 0xf0, 0x11, 0x00


	//----- nvinfo : EIATTR_KPARAM_INFO
	.align		4
.L_27:
        /*00ac*/ 	.byte	0x04, 0x17
        /*00ae*/ 	.short	(.L_29 - .L_28)
.L_28:
        /*00b0*/ 	.word	0x00000000
        /*00b4*/ 	.short	0x0004
        /*00b6*/ 	.short	0x001c
        /*00b8*/ 	.byte	0x00, 0xf0, 0x11, 0x00


	//----- nvinfo : EIATTR_KPARAM_INFO
	.align		4
.L_29:
        /*00bc*/ 	.byte	0x04, 0x17
        /*00be*/ 	.short	(.L_31 - .L_30)
.L_30:
        /*00c0*/ 	.word	0x00000000
        /*00c4*/ 	.short	0x0003
        /*00c6*/ 	.short	0x0018
        /*00c8*/ 	.byte	0x00, 0xf0, 0x11, 0x00


	//----- nvinfo : EIATTR_KPARAM_INFO
	.align		4
.L_31:
        /*00cc*/ 	.byte	0x04, 0x17
        /*00ce*/ 	.short	(.L_33 - .L_32)
.L_32:
        /*00d0*/ 	.word	0x00000000
        /*00d4*/ 	.short	0x0002
        /*00d6*/ 	.short	0x0010
        /*00d8*/ 	.byte	0x00, 0xf4, 0x21, 0x00


	//----- nvinfo : EIATTR_KPARAM_INFO
	.align		4
.L_33:
        /*00dc*/ 	.byte	0x04, 0x17
        /*00de*/ 	.short	(.L_35 - .L_34)
.L_34:
        /*00e0*/ 	.word	0x00000000
        /*00e4*/ 	.short	0x0001
        /*00e6*/ 	.short	0x0008
        /*00e8*/ 	.byte	0x00, 0xf4, 0x21, 0x00


	//----- nvinfo : EIATTR_KPARAM_INFO
	.align		4
.L_35:
        /*00ec*/ 	.byte	0x04, 0x17
        /*00ee*/ 	.short	(.L_37 - .L_36)
.L_36:
        /*00f0*/ 	.word	0x00000000
        /*00f4*/ 	.short	0x0000
        /*00f6*/ 	.short	0x0000
        /*00f8*/ 	.byte	0x00, 0xf4, 0x21, 0x00


	//----- nvinfo : EIATTR_MAXREG_COUNT
	.align		4
.L_37:
        /*00fc*/ 	.byte	0x03, 0x1b
        /*00fe*/ 	.short	0x00ff


	//----- nvinfo : EIATTR_NUM_BARRIERS
	.align		4
        /*0100*/ 	.byte	0x02, 0x4c
        /*0102*/ 	.byte	0x01
	.zero		1


	//----- nvinfo : EIATTR_ANNOTATIONS
	.align		4
        /*0104*/ 	.byte	0x04, 0x55
        /*0106*/ 	.short	(.L_39 - .L_38)


	//   ....[0]....
.L_38:
        /*0108*/ 	.word	0x00000001
        /*010c*/ 	.byte	0x70, 0x00, 0x00, 0x00, 0x01, 0x00, 0x00, 0x00, 0xc0, 0x00, 0x00, 0x00, 0x01, 0x00, 0x00, 0x00
        /* <DEDUP_REMOVED lines=1978> */
        /*7cbc*/ 	.byte	0x50, 0x0b, 0x02, 0x00, 0x01, 0x00, 0x00, 0x00, 0x60, 0x0b, 0x02, 0x00


	//----- nvinfo : EIATTR_MERCURY_ISA_VERSION
	.align		4
.L_39:
        /*7cc8*/ 	.byte	0x03, 0x5f
        /*7cca*/ 	.short	0x0000


	//----- nvinfo : EIATTR_EXIT_INSTR_OFFSETS
	.align		4
        /*7ccc*/ 	.byte	0x04, 0x1c
        /*7cce*/ 	.short	(.L_41 - .L_40)


	//   ....[0]....
.L_40:
        /*7cd0*/ 	.word	0x00020ec0


	//   ....[1]....
        /*7cd4*/ 	.word	0x00020ef0


	//----- nvinfo : EIATTR_REQNTID
	.align		4
.L_41:
        /*7cd8*/ 	.byte	0x04, 0x10
        /*7cda*/ 	.short	(.L_43 - .L_42)
.L_42:
        /*7cdc*/ 	.word	0x00000100
        /*7ce0*/ 	.word	0x00000001
        /*7ce4*/ 	.word	0x00000001
.L_43:


//--------------------- .nv.callgraph             --------------------------
	.section	.nv.callgraph,"",@"SHT_CUDA_CALLGRAPH"
	.align	4
	.sectionentsize	8
	.align		4
        /*0000*/ 	.word	0x00000000
	.align		4
        /*0004*/ 	.word	0xffffffff
	.align		4
        /*0008*/ 	.word	0x00000000
	.align		4
        /*000c*/ 	.word	0xfffffffe
	.align		4
        /*0010*/ 	.word	0x00000000
	.align		4
        /*0014*/ 	.word	0xfffffffd
	.align		4
        /*0018*/ 	.word	0x00000000
	.align		4
        /*001c*/ 	.word	0xfffffffc


//--------------------- .nv.rel.action            --------------------------
	.section	.nv.rel.action,"",@"SHT_CUDA_RELOCINFO"
	.align	8
	.sectionentsize	8
        /*0000*/ 	.byte	0x73, 0x00, 0x00, 0x00, 0x00, 0x00, 0x00, 0x00, 0x00, 0x00, 0x00, 0x11, 0x25, 0x00, 0x05, 0x36


//--------------------- .nv.constant0.matmul_kernel --------------------------
	.section	.nv.constant0.matmul_kernel,"a",@progbits
	.sectionflags	@""
	.align	4
.nv.constant0.matmul_kernel:
	.zero		432


//--------------------- .text.matmul_kernel       --------------------------
	.section	.text.matmul_kernel,"ax",@progbits
	.sectioninfo	@"SHI_REGISTERS=32"
	.align	128
        .global         matmul_kernel
        .type           matmul_kernel,@function
        .size           matmul_kernel,(.L_x_4 - matmul_kernel)
        .other          matmul_kernel,@"STO_CUDA_ENTRY STV_DEFAULT"
matmul_kernel:
.text.matmul_kernel:
[----:B------:R-:W-:-:S04]  /*0000*/  IMAD.MOV.U32 R1, RZ, RZ, c[0x0][0x28] ;  /* 0x00000a00ff017624 */ /* 0x000fc800078e00ff */
[----:B------:R-:W-:Y:S01]  /*0010*/  IMAD.MOV.U32 R0, RZ, RZ, c[0x0][0x17c] ;  /* 0x00005f00ff007624 */ /* 0x000fe200078e00ff */
[----:B------:R-:W-:Y:S01]  /*0020*/  IADD3 R1, R1, -0x1018, RZ ;  /* 0xffffefe801017810 */ /* 0x000fe20007ffe0ff */
[----:B------:R-:W0:Y:S01]  /*0030*/  S2R R28, SR_TID.X ;  /* 0x00000000001c7919 */ /* 0x000e220000002100 */
[----:B------:R-:W-:Y:S01]  /*0040*/  IMAD.MOV.U32 R29, RZ, RZ, c[0x0][0x180] ;  /* 0x00006000ff1d7624 */ /* 0x000fe200078e00ff */
[----:B------:R-:W-:Y:S01]  /*0050*/  ULDC.64 UR6, c[0x0][0x118] ;  /* 0x0000460000067ab9 */ /* 0x000fe20000000a00 */
[----:B------:R-:W-:Y:S01]  /*0060*/  IADD3 R0, R0, 0x1ff, RZ ;  /* 0x000001ff00007810 */ /* 0x000fe20007ffe0ff */
[----:B------:R1:W-:Y:S01]  /*0070*/  STL [R1+0x60], RZ ;  /* 0x000060ff01007387 */ /* 0x0003e20000100800 */
[----:B------:R-:W-:Y:S01]  /*0080*/  CS2R R12, SRZ ;  /* 0x00000000000c7805 */ /* 0x000fe2000001ff00 */
[----:B------:R-:W-:Y:S01]  /*0090*/  IADD3 R29, R29, 0x1f, RZ ;  /* 0x0000001f1d1d7810 */ /* 0x000fe20007ffe0ff */
[----:B------:R-:W-:Y:S01]  /*00a0*/  CS2R R14, SRZ ;  /* 0x00000000000e7805 */ /* 0x000fe2000001ff00 */
[----:B------:R-:W-:Y:S01]  /*00b0*/  SHF.R.S32.HI R3, RZ, 0x1f, R0 ;  /* 0x0000001fff037819 */ /* 0x000fe20000011400 */
[----:B------:R1:W-:Y:S01]  /*00c0*/  STL [R1+0x64], RZ ;  /* 0x000064ff01007387 */ /* 0x0003e20000100800 */
[----:B------:R-:W-:Y:S01]  /*00d0*/  CS2R R16, SRZ ;  /* 0x0000000000107805 */ /* 0x000fe2000001ff00 */
[----:B------:R-:W-:Y:S01]  /*00e0*/  CS2R R18, SRZ ;  /* 0x0000000000127805 */ /* 0x000fe2000001ff00 */
[----:B------:R-:W-:Y:S01]  /*00f0*/  LEA.HI R3, R3, R0, RZ, 0x9 ;  /* 0x0000000003037211 */ /* 0x000fe200078f48ff */
[----:B------:R1:W-:Y:S01]  /*0100*/  STL [R1+0x68], RZ ;  /* 0x000068ff01007387 */ /* 0x0003e20000100800 */
[----:B------:R-:W-:Y:S01]  /*0110*/  CS2R R20, SRZ ;  /* 0x0000000000147805 */ /* 0x000fe2000001ff00 */
[----:B------:R-:W-:Y:S01]  /*0120*/  CS2R R22, SRZ ;  /* 0x0000000000167805 */ /* 0x000fe2000001ff00 */
[----:B------:R-:W-:Y:S01]  /*0130*/  SHF.R.S32.HI R0, RZ, 0x9, R3 ;  /* 0x00000009ff007819 */ /* 0x000fe20000011403 */
[----:B------:R1:W-:Y:S01]  /*0140*/  STL [R1+0x6c], RZ ;  /* 0x00006cff01007387 */ /* 0x0003e20000100800 */
[----:B------:R-:W-:Y:S01]  /*0150*/  CS2R R24, SRZ ;  /* 0x0000000000187805 */ /* 0x000fe2000001ff00 */
[----:B------:R-:W-:-:S02]  /*0160*/  CS2R R26, SRZ ;  /* 0x00000000001a7805 */ /* 0x000fc4000001ff00 */
[----:B------:R-:W-:Y:S01]  /*0170*/  IMAD.SHL.U32 R0, R0, 0x8, RZ ;  /* 0x0000000800007824 */ /* 0x000fe200078e00ff */
[----:B------:R-:W2:Y:S01]  /*0180*/  S2R R3, SR_CTAID.X ;  /* 0x0000000000037919 */ /* 0x000ea20000002500 */
[----:B0-----:R-:W-:-:S03]  /*0190*/  LOP3.LUT R28, R28, 0x7f, RZ, 0xc0, !PT ;  /* 0x0000007f1c1c7812 */ /* 0x001fc600078ec0ff */
[-C--:B------:R-:W-:Y:S01]  /*01a0*/  IABS R7, R0.reuse ;  /* 0x0000000000077213 */ /* 0x080fe20000000000 */
[----:B------:R1:W-:Y:S01]  /*01b0*/  STL [R1+0x50], RZ ;  /* 0x000050ff01007387 */ /* 0x0003e20000100800 */
[----:B------:R-:W-:Y:S02]  /*01c0*/  IABS R10, R0 ;  /* 0x00000000000a7213 */ /* 0x000fe40000000000 */
[----:B------:R-:W0:Y:S01]  /*01d0*/  I2F.RP R2, R7 ;  /* 0x0000000700027306 */ /* 0x000e220000209400 */
[----:B------:R1:W-:Y:S04]  /*01e0*/  STL [R1+0x54], RZ ;  /* 0x000054ff01007387 */ /* 0x0003e80000100800 */
[----:B------:R1:W-:Y:S04]  /*01f0*/  STL [R1+0x58], RZ ;  /* 0x000058ff01007387 */ /* 0x0003e80000100800 */
[----:B------:R1:W-:Y:S04]  /*0200*/  STL [R1+0x5c], RZ ;  /* 0x00005cff01007387 */ /* 0x0003e80000100800 */
[----:B------:R1:W-:Y:S01]  /*0210*/  STL [R1+0x40], RZ ;  /* 0x000040ff01007387 */ /* 0x0003e20000100800 */
[----:B0-----:R-:W0:Y:S01]  /*0220*/  MUFU.RCP R2, R2 ;  /* 0x0000000200027308 */ /* 0x001e220000001000 */
[----:B--2---:R-:W-:-:S02]  /*0230*/  IABS R8, R3 ;  /* 0x0000000300087213 */ /* 0x004fc40000000000 */
[----:B------:R1:W-:Y:S04]  /*0240*/  STL [R1+0x44], RZ ;  /* 0x000044ff01007387 */ /* 0x0003e80000100800 */
[----:B------:R1:W-:Y:S04]  /*0250*/  STL [R1+0x48], RZ ;  /* 0x000048ff01007387 */ /* 0x0003e80000100800 */
[----:B------:R1:W-:Y:S04]  /*0260*/  STL [R1+0x4c], RZ ;  /* 0x00004cff01007387 */ /* 0x0003e80000100800 */
[----:B------:R1:W-:Y:S01]  /*0270*/  STL [R1+0x30], RZ ;  /* 0x000030ff01007387 */ /* 0x0003e20000100800 */
[----:B0-----:R-:W-:Y:S01]  /*0280*/  IADD3 R4, R2, 0xffffffe, RZ ;  /* 0x0ffffffe02047810 */ /* 0x001fe20007ffe0ff */
[----:B------:R-:W-:-:S02]  /*0290*/  IMAD.MOV R2, RZ, RZ, -R10 ;  /* 0x000000ffff027224 */ /* 0x000fc400078e0a0a */
[----:B------:R1:W-:Y:S01]  /*02a0*/  STL [R1+0x34], RZ ;  /* 0x000034ff01007387 */ /* 0x0003e20000100800 */
[----:B------:R0:W2:Y:S03]  /*02b0*/  F2I.FTZ.U32.TRUNC.NTZ R5, R4 ;  /* 0x0000000400057305 */ /* 0x0000a6000021f000 */
[----:B------:R1:W-:Y:S04]  /*02c0*/  STL [R1+0x38], RZ ;  /* 0x000038ff01007387 */ /* 0x0003e80000100800 */
[----:B------:R1:W-:Y:S01]  /*02d0*/  STL [R1+0x3c], RZ ;  /* 0x00003cff01007387 */ /* 0x0003e20000100800 */
[----:B0-----:R-:W-:-:S03]  /*02e0*/  IMAD.MOV.U32 R4, RZ, RZ, RZ ;  /* 0x000000ffff047224 */ /* 0x001fc600078e00ff */
[----:B------:R1:W-:Y:S04]  /*02f0*/  STL [R1+0x20], RZ ;  /* 0x000020ff01007387 */ /* 0x0003e80000100800 */
[----:B------:R1:W-:Y:S01]  /*0300*/  STL [R1+0x24], RZ ;  /* 0x000024ff01007387 */ /* 0x0003e20000100800 */
[----:B--2---:R-:W-:-:S03]  /*0310*/  IMAD.MOV R6, RZ, RZ, -R5 ;  /* 0x000000ffff067224 */ /* 0x004fc600078e0a05 */
[----:B------:R1:W-:Y:S01]  /*0320*/  STL [R1+0x28], RZ ;  /* 0x000028ff01007387 */ /* 0x0003e20000100800 */
[----:B------:R-:W-:Y:S02]  /*0330*/  IMAD R9, R6, R7, RZ ;  /* 0x0000000706097224 */ /* 0x000fe400078e02ff */
[----:B------:R-:W-:Y:S01]  /*0340*/  IMAD.MOV.U32 R6, RZ, RZ, R8 ;  /* 0x000000ffff067224 */ /* 0x000fe200078e0008 */
[----:B------:R1:W-:Y:S01]  /*0350*/  STL [R1+0x2c], RZ ;  /* 0x00002cff01007387 */ /* 0x0003e20000100800 */
[----:B------:R-:W-:-:S03]  /*0360*/  IMAD.HI.U32 R5, R5, R9, R4 ;  /* 0x0000000905057227 */ /* 0x000fc600078e0004 */
[----:B------:R1:W-:Y:S03]  /*0370*/  STL [R1+0x10], RZ ;  /* 0x000010ff01007387 */ /* 0x0003e60000100800 */
[----:B------:R-:W-:Y:S01]  /*0380*/  IMAD.HI.U32 R5, R5, R6, RZ ;  /* 0x0000000605057227 */ /* 0x000fe200078e00ff */
[----:B------:R1:W-:Y:S03]  /*0390*/  STL [R1+0x14], RZ ;  /* 0x000014ff01007387 */ /* 0x0003e60000100800 */
[----:B------:R-:W-:Y:S01]  /*03a0*/  IMAD R2, R5, R2, R6 ;  /* 0x0000000205027224 */ /* 0x000fe200078e0206 */
[----:B------:R1:W-:Y:S04]  /*03b0*/  STL [R1+0x18], RZ ;  /* 0x000018ff01007387 */ /* 0x0003e80000100800 */
[----:B------:R-:W-:Y:S01]  /*03c0*/  ISETP.GT.U32.AND P1, PT, R7, R2, PT ;  /* 0x000000020700720c */ /* 0x000fe20003f24070 */
[----:B------:R1:W-:Y:S04]  /*03d0*/  STL [R1+0x1c], RZ ;  /* 0x00001cff01007387 */ /* 0x0003e80000100800 */
[----:B------:R1:W-:Y:S04]  /*03e0*/  STL [R1], RZ ;  /* 0x000000ff01007387 */ /* 0x0003e80000100800 */
[----:B------:R1:W-:Y:S04]  /*03f0*/  STL [R1+0x4], RZ ;  /* 0x000004ff01007387 */ /* 0x0003e80000100800 */
[----:B------:R-:W-:Y:S01]  /*0400*/  @!P1 IMAD.IADD R2, R2, 0x1, -R7 ;  /* 0x0000000102029824 */ /* 0x000fe200078e0a07 */
[----:B------:R-:W-:Y:S01]  /*0410*/  @!P1 IADD3 R5, R5, 0x1, RZ ;  /* 0x0000000105059810 */ /* 0x000fe20007ffe0ff */
[----:B------:R1:W-:Y:S01]  /*0420*/  STL [R1+0x8], RZ ;  /* 0x000008ff01007387 */ /* 0x0003e20000100800 */
[----:B------:R-:W-:-:S02]  /*0430*/  ISETP.NE.AND P1, PT, R0, RZ, PT ;  /* 0x000000ff0000720c */ /* 0x000fc40003f25270 */
[----:B------:R-:W-:Y:S01]  /*0440*/  ISETP.GE.U32.AND P0, PT, R2, R7, PT ;  /* 0x000000070200720c */ /* 0x000fe20003f06070 */
[----:B------:R1:W-:Y:S01]  /*0450*/  STL [R1+0xc], RZ ;  /* 0x00000cff01007387 */ /* 0x0003e20000100800 */
[----:B------:R-:W-:-:S03]  /*0460*/  LOP3.LUT R2, R3, R0, RZ, 0x3c, !PT ;  /* 0x0000000003027212 */ /* 0x000fc600078e3cff */
[----:B------:R1:W-:Y:S01]  /*0470*/  STL [R1+0xb0], RZ ;  /* 0x0000b0ff01007387 */ /* 0x0003e20000100800 */
[----:B------:R-:W-:Y:S01]  /*0480*/  ISETP.GE.AND P2, PT, R2, RZ, PT ;  /* 0x000000ff0200720c */ /* 0x000fe20003f46270 */
[----:B------:R-:W-:Y:S02]  /*0490*/  IMAD.MOV.U32 R2, RZ, RZ, c[0x0][0x178] ;  /* 0x00005e00ff027624 */ /* 0x000fe400078e00ff */
[----:B------:R1:W-:Y:S03]  /*04a0*/  STL [R1+0xb4], RZ ;  /* 0x0000b4ff01007387 */ /* 0x0003e60000100800 */
[----:B------:R-:W-:Y:S01]  /*04b0*/  IADD3 R2, R2, 0x7f, RZ ;  /* 0x0000007f02027810 */ /* 0x000fe20007ffe0ff */
[----:B------:R1:W-:Y:S01]  /*04c0*/  STL [R1+0xb8], RZ ;  /* 0x0000b8ff01007387 */ /* 0x0003e20000100800 */
[----:B------:R-:W-:-:S03]  /*04d0*/  @P0 IADD3 R5, R5, 0x1, RZ ;  /* 0x0000000105050810 */ /* 0x000fc60007ffe0ff */
[----:B------:R1:W-:Y:S02]  /*04e0*/  STL [R1+0xbc], RZ ;  /* 0x0000bcff01007387 */ /* 0x0003e40000100800 */
[----:B------:R-:W-:Y:S01]  /*04f0*/  IMAD.MOV.U32 R4, RZ, RZ, R5 ;  /* 0x000000ffff047224 */ /* 0x000fe200078e0005 */
[----:B------:R-:W-:Y:S01]  /*0500*/  SHF.R.S32.HI R5, RZ, 0x1f, R2 ;  /* 0x0000001fff057819 */ /* 0x000fe20000011402 */
[----:B------:R1:W-:Y:S02]  /*0510*/  STL [R1+0xa0], RZ ;  /* 0x0000a0ff01007387 */ /* 0x0003e40000100800 */
[----:B------:R-:W-:Y:S01]  /*0520*/  @!P2 IMAD.MOV R4, RZ, RZ, -R4 ;  /* 0x000000ffff04a224 */ /* 0x000fe200078e0a04 */
[----:B------:R-:W-:Y:S01]  /*0530*/  @!P1 LOP3.LUT R4, RZ, R0, RZ, 0x33, !PT ;  /* 0x00000000ff049212 */ /* 0x000fe200078e33ff */
[----:B------:R1:W-:Y:S01]  /*0540*/  STL [R1+0xa4], RZ ;  /* 0x0000a4ff01007387 */ /* 0x0003e20000100800 */
[----:B------:R-:W-:-:S03]  /*0550*/  LEA.HI R5, R5, R2, RZ, 0x7 ;  /* 0x0000000205057211 */ /* 0x000fc600078f38ff */
[----:B------:R-:W-:Y:S01]  /*0560*/  IMAD.SHL.U32 R2, R4, 0x8, RZ ;  /* 0x0000000804027824 */ /* 0x000fe200078e00ff */
[----:B------:R1:W-:Y:S01]  /*0570*/  STL [R1+0xa8], RZ ;  /* 0x0000a8ff01007387 */ /* 0x0003e20000100800 */
[----:B------:R-:W-:-:S03]  /*0580*/  IMAD.MOV R4, RZ, RZ, -R4 ;  /* 0x000000ffff047224 */ /* 0x000fc600078e0a04 */
[----:B------:R-:W-:Y:S01]  /*0590*/  LEA.HI.SX32 R5, R5, -R2, 0x19 ;  /* 0x8000000205057211 */ /* 0x000fe200078fcaff */
[----:B------:R-:W-:Y:S01]  /*05a0*/  IMAD R9, R0, R4, R3 ;  /* 0x0000000400097224 */ /* 0x000fe200078e0203 */
[----:B------:R1:W-:Y:S01]  /*05b0*/  STL [R1+0xac], RZ ;  /* 0x0000acff01007387 */ /* 0x0003e20000100800 */
[----:B------:R-:W-:Y:S01]  /*05c0*/  IMAD.MOV.U32 R4, RZ, RZ, RZ ;  /* 0x000000ffff047224 */ /* 0x000fe200078e00ff */
[----:B------:R-:W-:Y:S02]  /*05d0*/  IMNMX R10, R5, 0x8, PT ;  /* 0x00000008050a7817 */ /* 0x000fe40003800200 */
[----:B------:R1:W-:Y:S02]  /*05e0*/  STL [R1+0x90], RZ ;  /* 0x000090ff01007387 */ /* 0x0003e40000100800 */
[-C--:B------:R-:W-:Y:S02]  /*05f0*/  IABS R8, R10.reuse ;  /* 0x0000000a00087213 */ /* 0x080fe40000000000 */
[----:B------:R-:W-:Y:S01]  /*0600*/  IABS R0, R10 ;  /* 0x0000000a00007213 */ /* 0x000fe20000000000 */
[----:B------:R1:W-:Y:S01]  /*0610*/  STL [R1+0x94], RZ ;  /* 0x000094ff01007387 */ /* 0x0003e20000100800 */
[----:B------:R-:W0:Y:S03]  /*0620*/  I2F.RP R6, R8 ;  /* 0x0000000800067306 */ /* 0x000e260000209400 */
[----:B------:R1:W-:Y:S04]  /*0630*/  STL [R1+0x98], RZ ;  /* 0x000098ff01007387 */ /* 0x0003e80000100800 */
[----:B------:R1:W-:Y:S04]  /*0640*/  STL [R1+0x9c], RZ ;  /* 0x00009cff01007387 */ /* 0x0003e80000100800 */
[----:B------:R1:W-:Y:S04]  /*0650*/  STL [R1+0x80], RZ ;  /* 0x000080ff01007387 */ /* 0x0003e80000100800 */
[----:B------:R1:W-:Y:S01]  /*0660*/  STL [R1+0x84], RZ ;  /* 0x000084ff01007387 */ /* 0x0003e20000100800 */
[----:B0-----:R-:W0:Y:S03]  /*0670*/  MUFU.RCP R6, R6 ;  /* 0x0000000600067308 */ /* 0x001e260000001000 */
[----:B------:R1:W-:Y:S04]  /*0680*/  STL [R1+0x88], RZ ;  /* 0x000088ff01007387 */ /* 0x0003e80000100800 */
[----:B------:R1:W-:Y:S04]  /*0690*/  STL [R1+0x8c], RZ ;  /* 0x00008cff01007387 */ /* 0x0003e80000100800 */
[----:B------:R1:W-:Y:S04]  /*06a0*/  STL [R1+0xf0], RZ ;  /* 0x0000f0ff01007387 */ /* 0x0003e80000100800 */
[----:B------:R1:W-:Y:S01]  /*06b0*/  STL [R1+0xf4], RZ ;  /* 0x0000f4ff01007387 */ /* 0x0003e20000100800 */
[----:B0-----:R-:W-:-:S03]  /*06c0*/  IADD3 R5, R6, 0xffffffe, RZ ;  /* 0x0ffffffe06057810 */ /* 0x001fc60007ffe0ff */
[----:B------:R1:W-:Y:S03]  /*06d0*/  STL [R1+0xf8], RZ ;  /* 0x0000f8ff01007387 */ /* 0x0003e60000100800 */
[----:B------:R-:W0:Y:S01]  /*06e0*/  F2I.FTZ.U32.TRUNC.NTZ R5, R5 ;  /* 0x0000000500057305 */ /* 0x000e22000021f000 */
[----:B------:R1:W-:Y:S04]  /*06f0*/  STL [R1+0xfc], RZ ;  /* 0x0000fcff01007387 */ /* 0x0003e80000100800 */
[----:B------:R1:W-:Y:S04]  /*0700*/  STL [R1+0xe0], RZ ;  /* 0x0000e0ff01007387 */ /* 0x0003e80000100800 */
[----:B------:R1:W-:Y:S04]  /*0710*/  STL [R1+0xe4], RZ ;  /* 0x0000e4ff01007387 */ /* 0x0003e80000100800 */
[----:B------:R1:W-:Y:S01]  /*0720*/  STL [R1+0xe8], RZ ;  /* 0x0000e8ff01007387 */ /* 0x0003e20000100800 */
[----:B0-----:R-:W-:-:S03]  /*0730*/  IMAD.MOV R7, RZ, RZ, -R5 ;  /* 0x000000ffff077224 */ /* 0x001fc600078e0a05 */
[----:B------:R1:W-:Y:S01]  /*0740*/  STL [R1+0xec], RZ ;  /* 0x0000ecff01007387 */ /* 0x0003e20000100800 */
[----:B------:R-:W-:Y:S01]  /*0750*/  IMAD.MOV.U32 R3, RZ, RZ, R7 ;  /* 0x000000ffff037224 */ /* 0x000fe200078e0007 */
[----:B------:R-:W-:Y:S02]  /*0760*/  IABS R7, R9 ;  /* 0x0000000900077213 */ /* 0x000fe40000000000 */
[----:B------:R1:W-:Y:S01]  /*0770*/  STL [R1+0xd0], RZ ;  /* 0x0000d0ff01007387 */ /* 0x0003e20000100800 */
[----:B------:R-:W-:-:S03]  /*0780*/  IMAD R3, R3, R8, RZ ;  /* 0x0000000803037224 */ /* 0x000fc600078e02ff */
[----:B------:R1:W-:Y:S01]  /*0790*/  STL [R1+0xd4], RZ ;  /* 0x0000d4ff01007387 */ /* 0x0003e20000100800 */
[----:B------:R-:W-:-:S03]  /*07a0*/  IMAD.HI.U32 R4, R5, R3, R4 ;  /* 0x0000000305047227 */ /* 0x000fc600078e0004 */
[----:B------:R1:W-:Y:S01]  /*07b0*/  STL [R1+0xd8], RZ ;  /* 0x0000d8ff01007387 */ /* 0x0003e20000100800 */
[----:B------:R-:W-:Y:S02]  /*07c0*/  IMAD.MOV R3, RZ, RZ, -R0 ;  /* 0x000000ffff037224 */ /* 0x000fe400078e0a00 */
[----:B------:R-:W-:Y:S01]  /*07d0*/  IMAD.HI.U32 R0, R4, R7, RZ ;  /* 0x0000000704007227 */ /* 0x000fe200078e00ff */
[----:B------:R1:W-:Y:S01]  /*07e0*/  STL [R1+0xdc], RZ ;  /* 0x0000dcff01007387 */ /* 0x0003e20000100800 */
[----:B------:R-:W-:Y:S02]  /*07f0*/  CS2R R4, SRZ ;  /* 0x0000000000047805 */ /* 0x000fe4000001ff00 */
[----:B------:R-:W-:Y:S01]  /*0800*/  IMAD R3, R0, R3, R7 ;  /* 0x0000000300037224 */ /* 0x000fe200078e0207 */
[----:B------:R1:W-:Y:S01]  /*0810*/  STL [R1+0xc0], RZ ;  /* 0x0000c0ff01007387 */ /* 0x0003e20000100800 */
[----:B------:R-:W-:-:S03]  /*0820*/  CS2R R6, SRZ ;  /* 0x0000000000067805 */ /* 0x000fc6000001ff00 */
[----:B------:R-:W-:Y:S01]  /*0830*/  ISETP.GT.U32.AND P1, PT, R8, R3, PT ;  /* 0x000000030800720c */ /* 0x000fe20003f24070 */
[----:B------:R1:W-:Y:S04]  /*0840*/  STL [R1+0xc4], RZ ;  /* 0x0000c4ff01007387 */ /* 0x0003e80000100800 */
[----:B------:R1:W-:Y:S04]  /*0850*/  STL [R1+0xc8], RZ ;  /* 0x0000c8ff01007387 */ /* 0x0003e80000100800 */
[----:B------:R1:W-:Y:S04]  /*0860*/  STL [R1+0xcc], RZ ;  /* 0x0000ccff01007387 */ /* 0x0003e80000100800 */
[----:B------:R-:W-:Y:S01]  /*0870*/  @!P1 IMAD.IADD R3, R3, 0x1, -R8 ;  /* 0x0000000103039824 */ /* 0x000fe200078e0a08 */
[----:B------:R1:W-:Y:S01]  /*0880*/  STL [R1+0x390], RZ ;  /* 0x000390ff01007387 */ /* 0x0003e20000100800 */
[----:B------:R-:W-:-:S02]  /*0890*/  @!P1 IADD3 R0, R0, 0x1, RZ ;  /* 0x0000000100009810 */ /* 0x000fc40007ffe0ff */
[----:B------:R-:W-:Y:S01]  /*08a0*/  ISETP.NE.AND P1, PT, R10, RZ, PT ;  /* 0x000000ff0a00720c */ /* 0x000fe20003f25270 */
[----:B------:R1:W-:Y:S01]  /*08b0*/  STL [R1+0x394], RZ ;  /* 0x000394ff01007387 */ /* 0x0003e20000100800 */
[----:B------:R-:W-:Y:S02]  /*08c0*/  ISETP.GE.U32.AND P0, PT, R3, R8, PT ;  /* 0x000000080300720c */ /* 0x000fe40003f06070 */
[----:B------:R-:W-:Y:S01]  /*08d0*/  LOP3.LUT R3, R9, R10, RZ, 0x3c, !PT ;  /* 0x0000000a09037212 */ /* 0x000fe200078e3cff */
[----:B------:R1:W-:Y:S03]  /*08e0*/  STL [R1+0x398], RZ ;  /* 0x000398ff01007387 */ /* 0x0003e60000100800 */
[----:B------:R-:W-:Y:S01]  /*08f0*/  ISETP.GE.AND P2, PT, R3, RZ, PT ;  /* 0x000000ff0300720c */ /* 0x000fe20003f46270 */
[----:B------:R1:W-:Y:S04]  /*0900*/  STL [R1+0x39c], RZ ;  /* 0x00039cff01007387 */ /* 0x0003e80000100800 */
[----:B------:R1:W-:Y:S02]  /*0910*/  STL [R1+0x380], RZ ;  /* 0x000380ff01007387 */ /* 0x0003e40000100800 */
[----:B------:R-:W-:-:S02]  /*0920*/  @P0 IADD3 R0, R0, 0x1, RZ ;  /* 0x0000000100000810 */ /* 0x000fc40007ffe0ff */
[----:B------:R1:W-:Y:S01]  /*0930*/  STL [R1+0x384], RZ ;  /* 0x000384ff01007387 */ /* 0x0003e20000100800 */
[----:B------:R-:W-:-:S03]  /*0940*/  ISETP.GE.AND P0, PT, R29, 0x20, PT ;  /* 0x000000201d00780c */ /* 0x000fc60003f06270 */
[----:B------:R1:W-:Y:S01]  /*0950*/  STL [R1+0x388], RZ ;  /* 0x000388ff01007387 */ /* 0x0003e20000100800 */
[----:B------:R-:W-:Y:S01]  /*0960*/  @!P2 IMAD.MOV R0, RZ, RZ, -R0 ;  /* 0x000000ffff00a224 */ /* 0x000fe200078e0a00 */
[----:B------:R-:W-:Y:S02]  /*0970*/  @!P1 LOP3.LUT R0, RZ, R10, RZ, 0x33, !PT ;  /* 0x0000000aff009212 */ /* 0x000fe400078e33ff */
[----:B------:R1:W-:Y:S03]  /*0980*/  STL [R1+0x38c], RZ ;  /* 0x00038cff01007387 */ /* 0x0003e60000100800 */
[----:B------:R-:W-:Y:S01]  /*0990*/  IMAD.MOV R3, RZ, RZ, -R0 ;  /* 0x000000ffff037224 */ /* 0x000fe200078e0a00 */
[----:B------:R1:W-:Y:S01]  /*09a0*/  STL [R1+0x370], RZ ;  /* 0x000370ff01007387 */ /* 0x0003e20000100800 */
[----:B------:R-:W-:Y:S02]  /*09b0*/  IMAD.SHL.U32 R0, R0, 0x200, RZ ;  /* 0x0000020000007824 */ /* 0x000fe400078e00ff */
[----:B------:R-:W-:Y:S01]  /*09c0*/  IMAD R3, R10, R3, R9 ;  /* 0x000000030a037224 */ /* 0x000fe200078e0209 */
[----:B------:R1:W-:Y:S01]  /*09d0*/  STL [R1+0x374], RZ ;  /* 0x000374ff01007387 */ /* 0x0003e20000100800 */
[----:B------:R-:W-:Y:S01]  /*09e0*/  CS2R R8, SRZ ;  /* 0x0000000000087805 */ /* 0x000fe2000001ff00 */
[----:B------:R-:W-:Y:S01]  /*09f0*/  CS2R R10, SRZ ;  /* 0x00000000000a7805 */ /* 0x000fe2000001ff00 */
[----:B------:R-:W-:Y:S01]  /*0a00*/  IMAD.IADD R2, R2, 0x1, R3 ;  /* 0x0000000102027824 */ /* 0x000fe200078e0203 */
[----:B------:R1:W-:Y:S03]  /*0a10*/  STL [R1+0x378], RZ ;  /* 0x000378ff01007387 */ /* 0x0003e60000100800 */
[----:B------:R-:W-:Y:S01]  /*0a20*/  IMAD R2, R2, 0x80, R28 ;  /* 0x0000008002027824 */ /* 0x000fe200078e021c */
[----:B------:R1:W-:Y:S04]  /*0a30*/  STL [R1+0x37c], RZ ;  /* 0x00037cff01007387 */ /* 0x0003e80000100800 */
        /* <DEDUP_REMOVED lines=32> */
[----:B------:R1:W-:Y:S04]  /*0c40*/  STL [R1+0x450], R0 ;  /* 0x0004500001007387 */ /* 0x0003e80000100800 */
[----:B------:R1:W-:Y:S01]  /*0c50*/  STL [R1+0x6c8], R2 ;  /* 0x0006c80201007387 */ /* 0x0003e20000100800 */
[----:B------:R-:W-:Y:S05]  /*0c60*/  @!P0 BRA `(.L_x_0) ;  /* 0x0001657000008947 */ /* 0x000fea0003800000 */
[----:B------:R-:W-:Y:S01]  /*0c70*/  IABS R28, c[0x0][0x17c] ;  /* 0x00005f00001c7a13 */ /* 0x000fe20000000000 */
[----:B------:R-:W0:Y:S03]  /*0c80*/  S2R R3, SR_TID.X ;  /* 0x0000000000037919 */ /* 0x000e260000002100 */
[----:B-1----:R-:W1:Y:S08]  /*0c90*/  I2F.RP R2, R28 ;  /* 0x0000001c00027306 */ /* 0x002e700000209400 */
[----:B-1----:R-:W1:Y:S01]  /*0ca0*/  MUFU.RCP R2, R2 ;  /* 0x0000000200027308 */ /* 0x002e620000001000 */
[----:B0-----:R-:W-:-:S04]  /*0cb0*/  LOP3.LUT R3, R3, 0xe0, RZ, 0xc0, !PT ;  /* 0x000000e003037812 */ /* 0x001fc800078ec0ff */
[----:B------:R-:W-:-:S04]  /*0cc0*/  LEA.HI R3, R3, R0, RZ, 0x1b ;  /* 0x0000000003037211 */ /* 0x000fc800078fd8ff */
[C---:B------:R-:W-:Y:S02]  /*0cd0*/  IADD3 R0, R3.reuse, 0x1f8, RZ ;  /* 0x000001f803007810 */ /* 0x040fe40007ffe0ff */
[C---:B------:R-:W-:Y:S02]  /*0ce0*/  IADD3 R8, R3.reuse, 0x1e8, RZ ;  /* 0x000001e803087810 */ /* 0x040fe40007ffe0ff */
[----:B-1----:R-:W-:Y:S02]  /*0cf0*/  IADD3 R4, R2, 0xffffffe, RZ ;  /* 0x0ffffffe02047810 */ /* 0x002fe40007ffe0ff */
[----:B------:R-:W-:Y:S02]  /*0d00*/  IABS R6, R0 ;  /* 0x0000000000067213 */ /* 0x000fe40000000000 */
[----:B------:R0:W1:Y:S01]  /*0d10*/  F2I.FTZ.U32.TRUNC.NTZ R5, R4 ;  /* 0x0000000400057305 */ /* 0x000062000021f000 */
[----:B------:R-:W-:Y:S02]  /*0d20*/  IABS R9, R8 ;  /* 0x0000000800097213 */ /* 0x000fe40000000000 */
[----:B------:R-:W-:-:S02]  /*0d30*/  IADD3 R7, R3, 0x1e0, RZ ;  /* 0x000001e003077810 */ /* 0x000fc40007ffe0ff */
[----:B------:R-:W-:Y:S02]  /*0d40*/  ISETP.GE.AND P3, PT, R0, RZ, PT ;  /* 0x000000ff0000720c */ /* 0x000fe40003f66270 */
[----:B------:R-:W-:Y:S01]  /*0d50*/  IABS R10, R7 ;  /* 0x00000007000a7213 */ /* 0x000fe20000000000 */
[----:B0-----:R-:W-:Y:S01]  /*0d60*/  IMAD.MOV.U32 R4, RZ, RZ, RZ ;  /* 0x000000ffff047224 */ /* 0x001fe200078e00ff */
[----:B------:R-:W-:Y:S02]  /*0d70*/  ISETP.GE.AND P5, PT, R8, RZ, PT ;  /* 0x000000ff0800720c */ /* 0x000fe40003fa6270 */
[----:B------:R-:W-:Y:S02]  /*0d80*/  IADD3 R8, R3, 0x1d8, RZ ;  /* 0x000001d803087810 */ /* 0x000fe40007ffe0ff */
[----:B------:R-:W-:Y:S01]  /*0d90*/  ISETP.GE.AND P6, PT, R7, RZ, PT ;  /* 0x000000ff0700720c */ /* 0x000fe20003fc6270 */
[----:B-1----:R-:W-:Y:S01]  /*0da0*/  IMAD.MOV R27, RZ, RZ, -R5 ;  /* 0x000000ffff1b7224 */ /* 0x002fe200078e0a05 */
[----:B------:R-:W-:-:S02]  /*0db0*/  IADD3 R16, R3, 0xe8, RZ ;  /* 0x000000e803107810 */ /* 0x000fc40007ffe0ff */
[----:B------:R-:W-:Y:S01]  /*0dc0*/  IADD3 R24, R3, 0x80, RZ ;  /* 0x0000008003187810 */ /* 0x000fe20007ffe0ff */
[----:B------:R-:W-:Y:S01]  /*0dd0*/  IMAD R27, R27, R28, RZ ;  /* 0x0000001c1b1b7224 */ /* 0x000fe200078e02ff */
[----:B------:R-:W-:-:S03]  /*0de0*/  IABS R18, R16 ;  /* 0x0000001000127213 */ /* 0x000fc60000000000 */
[----:B------:R-:W-:-:S04]  /*0df0*/  IMAD.HI.U32 R27, R5, R27, R4 ;  /* 0x0000001b051b7227 */ /* 0x000fc800078e0004 */
[----:B------:R-:W-:Y:S01]  /*0e00*/  IMAD.MOV.U32 R5, RZ, RZ, R6 ;  /* 0x000000ffff057224 */ /* 0x000fe200078e0006 */
[----:B------:R-:W-:Y:S01]  /*0e10*/  IADD3 R6, R3, 0x1f0, RZ ;  /* 0x000001f003067810 */ /* 0x000fe20007ffe0ff */
[----:B------:R-:W-:-:S03]  /*0e20*/  IMAD.HI.U32 R19, R27, R18, RZ ;  /* 0x000000121b137227 */ /* 0x000fc600078e00ff */
[----:B------:R-:W-:Y:S01]  /*0e30*/  IABS R11, R6 ;  /* 0x00000006000b7213 */ /* 0x000fe20000000000 */
[----:B------:R-:W-:Y:S01]  /*0e40*/  IMAD.HI.U32 R2, R27, R5, RZ ;  /* 0x000000051b027227 */ /* 0x000fe200078e00ff */
[----:B------:R-:W-:-:S03]  /*0e50*/  ISETP.GE.AND P2, PT, R6, RZ, PT ;  /* 0x000000ff0600720c */ /* 0x000fc60003f46270 */
[----:B------:R-:W-:Y:S01]  /*0e60*/  IMAD.MOV R4, RZ, RZ, -R2 ;  /* 0x000000ffff047224 */ /* 0x000fe200078e0a02 */
[----:B------:R-:W-:Y:S01]  /*0e70*/  SHF.R.S32.HI R2, RZ, 0x1f, R29 ;  /* 0x0000001fff027819 */ /* 0x000fe2000001141d */
[----:B------:R-:W-:Y:S01]  /*0e80*/  IMAD.MOV.U32 R6, RZ, RZ, R10 ;  /* 0x000000ffff067224 */ /* 0x000fe200078e000a */
[----:B------:R-:W-:Y:S01]  /*0e90*/  IADD3 R10, R3, 0x1d0, RZ ;  /* 0x000001d0030a7810 */ /* 0x000fe20007ffe0ff */
[----:B------:R-:W-:Y:S01]  /*0ea0*/  IMAD R5, R28, R4, R5 ;  /* 0x000000041c057224 */ /* 0x000fe200078e0205 */
[----:B------:R-:W-:Y:S01]  /*0eb0*/  LEA.HI R4, R2, R29, RZ, 0x5 ;  /* 0x0000001d02047211 */ /* 0x000fe200078f28ff */
[----:B------:R-:W-:Y:S01]  /*0ec0*/  IMAD.HI.U32 R2, R27, R11, RZ ;  /* 0x0000000b1b027227 */ /* 0x000fe200078e00ff */
[----:B------:R-:W-:Y:S02]  /*0ed0*/  IABS R17, R10 ;  /* 0x0000000a00117213 */ /* 0x000fe40000000000 */
[----:B------:R-:W-:Y:S01]  /*0ee0*/  ISETP.GT.U32.AND P0, PT, R28, R5, PT ;  /* 0x000000051c00720c */ /* 0x000fe20003f04070 */
[----:B------:R0:W-:Y:S01]  /*0ef0*/  STL [R1+0x484], R4 ;  /* 0x0004840401007387 */ /* 0x0001e20000100800 */
[----:B------:R-:W-:-:S02]  /*0f00*/  IMAD.MOV R2, RZ, RZ, -R2 ;  /* 0x000000ffff027224 */ /* 0x000fc400078e0a02 */
[----:B------:R-:W-:-:S04]  /*0f10*/  IMAD.HI.U32 R0, R27, R6, RZ ;  /* 0x000000061b007227 */ /* 0x000fc800078e00ff */
[C---:B------:R-:W-:Y:S01]  /*0f20*/  IMAD R11, R28.reuse, R2, R11 ;  /* 0x000000021c0b7224 */ /* 0x040fe200078e020b */
[----:B------:R-:W-:Y:S01]  /*0f30*/  IABS R2, R8 ;  /* 0x0000000800027213 */ /* 0x000fe20000000000 */
[----:B------:R-:W-:Y:S02]  /*0f40*/  IMAD.MOV R13, RZ, RZ, -R0 ;  /* 0x000000ffff0d7224 */ /* 0x000fe400078e0a00 */
[----:B0-----:R-:W-:Y:S01]  /*0f50*/  IMAD.HI.U32 R4, R27, R9, RZ ;  /* 0x000000091b047227 */ /* 0x001fe200078e00ff */
[----:B------:R-:W-:-:S03]  /*0f60*/  ISETP.GT.U32.AND P1, PT, R28, R11, PT ;  /* 0x0000000b1c00720c */ /* 0x000fc60003f24070 */
[----:B------:R-:W-:Y:S02]  /*0f70*/  IMAD.MOV R4, RZ, RZ, -R4 ;  /* 0x000000ffff047224 */ /* 0x000fe400078e0a04 */
[----:B------:R-:W-:Y:S02]  /*0f80*/  @!P0 IMAD.IADD R5, R5, 0x1, -R28 ;  /* 0x0000000105058824 */ /* 0x000fe400078e0a1c */
[C---:B------:R-:W-:Y:S01]  /*0f90*/  IMAD R9, R28.reuse, R4, R9 ;  /* 0x000000041c097224 */ /* 0x040fe200078e0209 */
[----:B------:R-:W-:Y:S01]  /*0fa0*/  IADD3 R4, R3, 0x1c8, RZ ;  /* 0x000001c803047810 */ /* 0x000fe20007ffe0ff */
[C---:B------:R-:W-:Y:S01]  /*0fb0*/  IMAD R7, R28.reuse, R13, R6 ;  /* 0x0000000d1c077224 */ /* 0x040fe200078e0206 */
[C---:B------:R-:W-:Y:S01]  /*0fc0*/  ISETP.GT.U32.AND P0, PT, R28.reuse, R5, PT ;  /* 0x000000051c00720c */ /* 0x040fe20003f04070 */
[----:B------:R-:W-:Y:S01]  /*0fd0*/  IMAD.MOV.U32 R0, RZ, RZ, R2 ;  /* 0x000000ffff007224 */ /* 0x000fe200078e0002 */
[----:B------:R-:W-:Y:S01]  /*0fe0*/  ISETP.GT.U32.AND P4, PT, R28, R9, PT ;  /* 0x000000091c00720c */ /* 0x000fe20003f84070 */
[----:B------:R-:W-:Y:S01]  /*0ff0*/  @!P1 IMAD.IADD R11, R11, 0x1, -R28 ;  /* 0x000000010b0b9824 */ /* 0x000fe200078e0a1c */
[----:B------:R-:W-:Y:S01]  /*1000*/  IADD3 R2, R3, 0x1c0, RZ ;  /* 0x000001c003027810 */ /* 0x000fe20007ffe0ff */
[----:B------:R-:W-:Y:S01]  /*1010*/  IMAD.HI.U32 R6, R27, R0, RZ ;  /* 0x000000001b067227 */ /* 0x000fe200078e00ff */
[----:B------:R-:W-:-:S02]  /*1020*/  IABS R15, R4 ;  /* 0x00000004000f7213 */ /* 0x000fc40000000000 */
[----:B------:R-:W-:Y:S01]  /*1030*/  IABS R12, R2 ;  /* 0x00000002000c7213 */ /* 0x000fe20000000000 */
[----:B------:R-:W-:Y:S02]  /*1040*/  IMAD.MOV R13, RZ, RZ, -R6 ;  /* 0x000000ffff0d7224 */ /* 0x000fe400078e0a06 */
[----:B------:R-:W-:-:S04]  /*1050*/  IMAD.HI.U32 R6, R27, R15, RZ ;  /* 0x0000000f1b067227 */ /* 0x000fc800078e00ff */
[--C-:B------:R-:W-:Y:S01]  /*1060*/  @!P0 IMAD.IADD R5, R5, 0x1, -R28.reuse ;  /* 0x0000000105058824 */ /* 0x100fe200078e0a1c */
[C---:B------:R-:W-:Y:S01]  /*1070*/  ISETP.GT.U32.AND P0, PT, R28.reuse, R7, PT ;  /* 0x000000071c00720c */ /* 0x040fe20003f04070 */
[----:B------:R-:W-:Y:S01]  /*1080*/  @!P4 IMAD.IADD R9, R9, 0x1, -R28 ;  /* 0x000000010909c824 */ /* 0x000fe200078e0a1c */
[C---:B------:R-:W-:Y:S01]  /*1090*/  ISETP.GT.U32.AND P4, PT, R28.reuse, R11, PT ;  /* 0x0000000b1c00720c */ /* 0x040fe20003f84070 */
[----:B------:R-:W-:Y:S02]  /*10a0*/  IMAD.MOV.U32 R14, RZ, RZ, R5 ;  /* 0x000000ffff0e7224 */ /* 0x000fe400078e0005 */
[C---:B------:R-:W-:Y:S01]  /*10b0*/  IMAD R5, R28.reuse, R13, R0 ;  /* 0x0000000d1c057224 */ /* 0x040fe200078e0200 */
[----:B------:R-:W-:Y:S01]  /*10c0*/  ISETP.GT.U32.AND P1, PT, R28, R9, PT ;  /* 0x000000091c00720c */ /* 0x000fe20003f24070 */
[----:B------:R-:W-:-:S04]  /*10d0*/  IMAD.HI.U32 R0, R27, R17, RZ ;  /* 0x000000111b007227 */ /* 0x000fc800078e00ff */
[----:B------:R-:W-:Y:S02]  /*10e0*/  IMAD.MOV.U32 R13, RZ, RZ, R12 ;  /* 0x000000ffff0d7224 */ /* 0x000fe400078e000c */
[--C-:B------:R-:W-:Y:S02]  /*10f0*/  @!P0 IMAD.IADD R7, R7, 0x1, -R28.reuse ;  /* 0x0000000107078824 */ /* 0x100fe400078e0a1c */
[----:B------:R-:W-:Y:S01]  /*1100*/  @!P4 IMAD.IADD R11, R11, 0x1, -R28 ;  /* 0x000000010b0bc824 */ /* 0x000fe200078e0a1c */
[C---:B------:R-:W-:Y:S01]  /*1110*/  ISETP.GT.U32.AND P4, PT, R28.reuse, R5, PT ;  /* 0x000000051c00720c */ /* 0x040fe20003f84070 */
[----:B------:R-:W-:Y:S01]  /*1120*/  @!P3 IMAD.MOV R14, RZ, RZ, -R14 ;  /* 0x000000ffff0eb224 */ /* 0x000fe200078e0a0e */
[----:B------:R-:W-:Y:S01]  /*1130*/  ISETP.GT.U32.AND P0, PT, R28, R7, PT ;  /* 0x000000071c00720c */ /* 0x000fe20003f04070 */
[----:B------:R-:W-:Y:S01]  /*1140*/  @!P1 IMAD.IADD R9, R9, 0x1, -R28 ;  /* 0x0000000109099824 */ /* 0x000fe200078e0a1c */
[----:B------:R-:W-:Y:S01]  /*1150*/  ISETP.GE.AND P3, PT, R8, RZ, PT ;  /* 0x000000ff0800720c */ /* 0x000fe20003f66270 */
[----:B------:R-:W-:Y:S01]  /*1160*/  IMAD.MOV R8, RZ, RZ, -R0 ;  /* 0x000000ffff087224 */ /* 0x000fe200078e0a00 */
[----:B------:R-:W-:Y:S01]  /*1170*/  ISETP.GE.AND P1, PT, R10, RZ, PT ;  /* 0x000000ff0a00720c */ /* 0x000fe20003f26270 */
[----:B------:R-:W-:Y:S01]  /*1180*/  IMAD.HI.U32 R0, R27, R13, RZ ;  /* 0x0000000d1b007227 */ /* 0x000fe200078e00ff */
[----:B------:R0:W-:Y:S03]  /*1190*/  STL [R1+0xd0], R14 ;  /* 0x0000d00e01007387 */ /* 0x0001e60000100800 */
[----:B------:R-:W-:Y:S01]  /*11a0*/  IMAD.MOV R10, RZ, RZ, -R6 ;  /* 0x000000ffff0a7224 */ /* 0x000fe200078e0a06 */
[----:B------:R-:W-:Y:S01]  /*11b0*/  IADD3 R6, R3, 0x1b8, RZ ;  /* 0x000001b803067810 */ /* 0x000fe20007ffe0ff */
[----:B------:R-:W-:-:S02]  /*11c0*/  @!P4 IMAD.IADD R5, R5, 0x1, -R28 ;  /* 0x000000010505c824 */ /* 0x000fc400078e0a1c */
[----:B------:R-:W-:Y:S02]  /*11d0*/  IMAD.MOV R0, RZ, RZ, -R0 ;  /* 0x000000ffff007224 */ /* 0x000fe400078e0a00 */
[C---:B------:R-:W-:Y:S01]  /*11e0*/  IMAD R15, R28.reuse, R10, R15 ;  /* 0x0000000a1c0f7224 */ /* 0x040fe200078e020f */
[C---:B------:R-:W-:Y:S01]  /*11f0*/  ISETP.GT.U32.AND P4, PT, R28.reuse, R5, PT ;  /* 0x000000051c00720c */ /* 0x040fe20003f84070 */
[----:B------:R-:W-:Y:S01]  /*1200*/  @!P0 IMAD.IADD R7, R7, 0x1, -R28 ;  /* 0x0000000107078824 */ /* 0x000fe200078e0a1c */
[----:B------:R-:W-:Y:S01]  /*1210*/  IABS R10, R6 ;  /* 0x00000006000a7213 */ /* 0x000fe20000000000 */
[----:B0-----:R-:W-:Y:S01]  /*1220*/  IMAD.MOV.U32 R14, RZ, RZ, R11 ;  /* 0x000000ffff0e7224 */ /* 0x001fe200078e000b */
[C---:B------:R-:W-:Y:S01]  /*1230*/  ISETP.GT.U32.AND P0, PT, R28.reuse, R15, PT ;  /* 0x0000000f1c00720c */ /* 0x040fe20003f04070 */
[----:B------:R-:W-:Y:S02]  /*1240*/  IMAD R13, R28, R0, R13 ;  /* 0x000000001c0d7224 */ /* 0x000fe400078e020d */
[----:B------:R-:W-:-:S02]  /*1250*/  IMAD.MOV.U32 R11, RZ, RZ, R7 ;  /* 0x000000ffff0b7224 */ /* 0x000fc400078e0007 */
[C---:B------:R-:W-:Y:S02]  /*1260*/  IMAD R17, R28.reuse, R8, R17 ;  /* 0x000000081c117224 */ /* 0x040fe400078e0211 */
[----:B------:R-:W-:Y:S01]  /*1270*/  IMAD.MOV.U32 R0, RZ, RZ, R9 ;  /* 0x000000ffff007224 */ /* 0x000fe200078e0009 */
[----:B------:R-:W-:Y:S01]  /*1280*/  IADD3 R9, R3, 0x1a0, RZ ;  /* 0x000001a003097810 */ /* 0x000fe20007ffe0ff */
[----:B------:R-:W-:Y:S01]  /*1290*/  @!P2 IMAD.MOV R14, RZ, RZ, -R14 ;  /* 0x000000ffff0ea224 */ /* 0x000fe200078e0a0e */
[C---:B------:R-:W-:Y:S01]  /*12a0*/  ISETP.GT.U32.AND P2, PT, R28.reuse, R17, PT ;  /* 0x000000111c00720c */ /* 0x040fe20003f44070 */
[----:B------:R-:W-:Y:S01]  /*12b0*/  @!P6 IMAD.MOV R11, RZ, RZ, -R11 ;  /* 0x000000ffff0be224 */ /* 0x000fe200078e0a0b */
[----:B------:R-:W-:Y:S01]  /*12c0*/  ISETP.GT.U32.AND P6, PT, R28, R13, PT ;  /* 0x0000000d1c00720c */ /* 0x000fe20003fc4070 */
[----:B------:R-:W-:Y:S01]  /*12d0*/  @!P5 IMAD.MOV R0, RZ, RZ, -R0 ;  /* 0x000000ffff00d224 */ /* 0x000fe200078e0a00 */
[----:B------:R-:W-:Y:S01]  /*12e0*/  STL [R1+0xcc], R14 ;  /* 0x0000cc0e01007387 */ /* 0x000fe20000100800 */
[--C-:B------:R-:W-:Y:S01]  /*12f0*/  @!P4 IMAD.IADD R5, R5, 0x1, -R28.reuse ;  /* 0x000000010505c824 */ /* 0x100fe200078e0a1c */
[----:B------:R-:W-:Y:S01]  /*1300*/  ISETP.GE.AND P4, PT, R2, RZ, PT ;  /* 0x000000ff0200720c */ /* 0x000fe20003f86270 */
[--C-:B------:R-:W-:Y:S01]  /*1310*/  @!P0 IMAD.IADD R15, R15, 0x1, -R28.reuse ;  /* 0x000000010f0f8824 */ /* 0x100fe200078e0a1c */
[----:B------:R0:W-:Y:S01]  /*1320*/  STL [R1+0xc8], R0 ;  /* 0x0000c80001007387 */ /* 0x0001e20000100800 */
[----:B------:R-:W-:Y:S01]  /*1330*/  ISETP.GE.AND P5, PT, R4, RZ, PT ;  /* 0x000000ff0400720c */ /* 0x000fe20003fa6270 */
[----:B------:R-:W-:Y:S01]  /*1340*/  IMAD.HI.U32 R8, R27, R10, RZ ;  /* 0x0000000a1b087227 */ /* 0x000fe200078e00ff */
[----:B------:R-:W-:Y:S01]  /*1350*/  IABS R12, R9 ;  /* 0x00000009000c7213 */ /* 0x000fe20000000000 */
[----:B------:R1:W-:Y:S02]  /*1360*/  STL [R1+0xc0], R11 ;  /* 0x0000c00b01007387 */ /* 0x0003e40000100800 */
[--C-:B------:R-:W-:Y:S01]  /*1370*/  @!P2 IMAD.IADD R17, R17, 0x1, -R28.reuse ;  /* 0x000000011111a824 */ /* 0x100fe200078e0a1c */
[----:B------:R-:W-:Y:S01]  /*1380*/  ISETP.GE.AND P2, PT, R6, RZ, PT ;  /* 0x000000ff0600720c */ /* 0x000fe20003f46270 */
[----:B------:R-:W-:Y:S01]  /*1390*/  @!P6 IMAD.IADD R13, R13, 0x1, -R28 ;  /* 0x000000010d0de824 */ /* 0x000fe200078e0a1c */
[C---:B------:R-:W-:Y:S01]  /*13a0*/  ISETP.GT.U32.AND P6, PT, R28.reuse, R15, PT ;  /* 0x0000000f1c00720c */ /* 0x040fe20003fc4070 */
[----:B------:R-:W-:Y:S01]  /*13b0*/  IMAD.MOV R7, RZ, RZ, -R8 ;  /* 0x000000ffff077224 */ /* 0x000fe200078e0a08 */
[C---:B0-----:R-:W-:Y:S01]  /*13c0*/  IADD3 R0, R3.reuse, 0x1b0, RZ ;  /* 0x000001b003007810 */ /* 0x041fe20007ffe0ff */
[----:B------:R-:W-:Y:S01]  /*13d0*/  IMAD.MOV.U32 R8, RZ, RZ, R5 ;  /* 0x000000ffff087224 */ /* 0x000fe200078e0005 */
[C---:B------:R-:W-:Y:S01]  /*13e0*/  ISETP.GT.U32.AND P0, PT, R28.reuse, R17, PT ;  /* 0x000000111c00720c */ /* 0x040fe20003f04070 */
[C---:B------:R-:W-:Y:S01]  /*13f0*/  IMAD R7, R28.reuse, R7, R10 ;  /* 0x000000071c077224 */ /* 0x040fe200078e020a */
[----:B------:R-:W-:Y:S01]  /*1400*/  IABS R2, R0 ;  /* 0x0000000000027213 */ /* 0x000fe20000000000 */
[----:B------:R-:W-:Y:S01]  /*1410*/  @!P3 IMAD.MOV R8, RZ, RZ, -R8 ;  /* 0x000000ffff08b224 */ /* 0x000fe200078e0a08 */
[----:B------:R-:W-:Y:S01]  /*1420*/  ISETP.GT.U32.AND P3, PT, R28, R13, PT ;  /* 0x0000000d1c00720c */ /* 0x000fe20003f64070 */
[----:B------:R-:W-:Y:S01]  /*1430*/  IMAD.MOV R19, RZ, RZ, -R19 ;  /* 0x000000ffff137224 */ /* 0x000fe200078e0a13 */
[----:B------:R-:W-:Y:S01]  /*1440*/  IADD3 R6, R3, 0x1a8, RZ ;  /* 0x000001a803067810 */ /* 0x000fe20007ffe0ff */
[----:B------:R-:W-:Y:S01]  /*1450*/  IMAD.HI.U32 R4, R27, R2, RZ ;  /* 0x000000021b047227 */ /* 0x000fe200078e00ff */
[----:B------:R0:W-:Y:S02]  /*1460*/  STL [R1+0xb8], R8 ;  /* 0x0000b80801007387 */ /* 0x0001e40000100800 */
[----:B------:R-:W-:Y:S01]  /*1470*/  IABS R5, R6 ;  /* 0x0000000600057213 */ /* 0x000fe20000000000 */
[----:B-1----:R-:W-:-:S02]  /*1480*/  IMAD.MOV R11, RZ, RZ, -R4 ;  /* 0x000000ffff0b7224 */ /* 0x002fc400078e0a04 */
[----:B------:R-:W-:Y:S02]  /*1490*/  @!P6 IMAD.IADD R15, R15, 0x1, -R28 ;  /* 0x000000010f0fe824 */ /* 0x000fe400078e0a1c */
[C---:B------:R-:W-:Y:S02]  /*14a0*/  IMAD R2, R28.reuse, R11, R2 ;  /* 0x0000000b1c027224 */ /* 0x040fe400078e0202 */
[--C-:B------:R-:W-:Y:S01]  /*14b0*/  @!P0 IMAD.IADD R17, R17, 0x1, -R28.reuse ;  /* 0x0000000111118824 */ /* 0x100fe200078e0a1c */
[C---:B------:R-:W-:Y:S01]  /*14c0*/  ISETP.GT.U32.AND P0, PT, R28.reuse, R7, PT ;  /* 0x000000071c00720c */ /* 0x040fe20003f04070 */
[----:B------:R-:W-:Y:S01]  /*14d0*/  IMAD.HI.U32 R4, R27, R5, RZ ;  /* 0x000000051b047227 */ /* 0x000fe200078e00ff */
[----:B------:R-:W-:Y:S02]  /*14e0*/  ISETP.GT.U32.AND P6, PT, R28, R2, PT ;  /* 0x000000021c00720c */ /* 0x000fe40003fc4070 */
[----:B0-----:R-:W-:Y:S01]  /*14f0*/  IADD3 R8, R3, 0x198, RZ ;  /* 0x0000019803087810 */ /* 0x001fe20007ffe0ff */
[----:B------:R-:W-:Y:S01]  /*1500*/  @!P3 IMAD.IADD R13, R13, 0x1, -R28 ;  /* 0x000000010d0db824 */ /* 0x000fe200078e0a1c */
[----:B------:R-:W-:Y:S01]  /*1510*/  ISETP.GE.AND P3, PT, R0, RZ, PT ;  /* 0x000000ff0000720c */ /* 0x000fe20003f66270 */
[----:B------:R-:W-:Y:S01]  /*1520*/  IMAD.MOV R0, RZ, RZ, -R4 ;  /* 0x000000ffff007224 */ /* 0x000fe200078e0a04 */
[----:B------:R-:W-:Y:S01]  /*1530*/  IABS R11, R8 ;  /* 0x00000008000b7213 */ /* 0x000fe20000000000 */
[----:B------:R-:W-:-:S04]  /*1540*/  IMAD.HI.U32 R4, R27, R12, RZ ;  /* 0x0000000c1b047227 */ /* 0x000fc800078e00ff */
[----:B------:R-:W-:Y:S02]  /*1550*/  IMAD.MOV.U32 R14, RZ, RZ, R17 ;  /* 0x000000ffff0e7224 */ /* 0x000fe400078e0011 */
[----:B------:R-:W-:Y:S02]  /*1560*/  @!P6 IMAD.IADD R2, R2, 0x1, -R28 ;  /* 0x000000010202e824 */ /* 0x000fe400078e0a1c */
[C---:B------:R-:W-:Y:S02]  /*1570*/  IMAD R5, R28.reuse, R0, R5 ;  /* 0x000000001c057224 */ /* 0x040fe400078e0205 */
[----:B------:R-:W-:Y:S01]  /*1580*/  IMAD.MOV R17, RZ, RZ, -R4 ;  /* 0x000000ffff117224 */ /* 0x000fe200078e0a04 */
[----:B------:R-:W-:Y:S01]  /*1590*/  ISETP.GT.U32.AND P6, PT, R28, R2, PT ;  /* 0x000000021c00720c */ /* 0x000fe20003fc4070 */
[----:B------:R-:W-:Y:S01]  /*15a0*/  IMAD.MOV.U32 R10, RZ, RZ, R15 ;  /* 0x000000ffff0a7224 */ /* 0x000fe200078e000f */
[----:B------:R-:W-:Y:S01]  /*15b0*/  IADD3 R4, R3, 0x190, RZ ;  /* 0x0000019003047810 */ /* 0x000fe20007ffe0ff */
[----:B------:R-:W-:Y:S01]  /*15c0*/  @!P0 IMAD.IADD R7, R7, 0x1, -R28 ;  /* 0x0000000107078824 */ /* 0x000fe200078e0a1c */
[----:B------:R-:W-:Y:S01]  /*15d0*/  ISETP.GE.AND P0, PT, R6, RZ, PT ;  /* 0x000000ff0600720c */ /* 0x000fe20003f06270 */
[----:B------:R-:W-:-:S04]  /*15e0*/  IMAD.HI.U32 R0, R27, R11, RZ ;  /* 0x0000000b1b007227 */ /* 0x000fc800078e00ff */
[C---:B------:R-:W-:Y:S02]  /*15f0*/  IMAD R12, R28.reuse, R17, R12 ;  /* 0x000000111c0c7224 */ /* 0x040fe400078e020c */
[----:B------:R-:W-:Y:S01]  /*1600*/  @!P5 IMAD.MOV R10, RZ, RZ, -R10 ;  /* 0x000000ffff0ad224 */ /* 0x000fe200078e0a0a */
[C---:B------:R-:W-:Y:S01]  /*1610*/  ISETP.GT.U32.AND P5, PT, R28.reuse, R5, PT ;  /* 0x000000051c00720c */ /* 0x040fe20003fa4070 */
[----:B------:R-:W-:Y:S01]  /*1620*/  IMAD.MOV.U32 R6, RZ, RZ, R13 ;  /* 0x000000ffff067224 */ /* 0x000fe200078e000d */
[C---:B------:R-:W-:Y:S01]  /*1630*/  IADD3 R13, R3.reuse, 0x180, RZ ;  /* 0x00000180030d7810 */ /* 0x040fe20007ffe0ff */
[----:B------:R-:W-:Y:S01]  /*1640*/  @!P1 IMAD.MOV R14, RZ, RZ, -R14 ;  /* 0x000000ffff0e9224 */ /* 0x000fe200078e0a0e */
[C---:B------:R-:W-:Y:S01]  /*1650*/  ISETP.GT.U32.AND P1, PT, R28.reuse, R7, PT ;  /* 0x000000071c00720c */ /* 0x040fe20003f24070 */
[----:B------:R-:W-:Y:S02]  /*1660*/  IMAD.MOV R0, RZ, RZ, -R0 ;  /* 0x000000ffff007224 */ /* 0x000fe400078e0a00 */
[----:B------:R-:W-:Y:S01]  /*1670*/  @!P4 IMAD.MOV R6, RZ, RZ, -R6 ;  /* 0x000000ffff06c224 */ /* 0x000fe200078e0a06 */
[C---:B------:R-:W-:Y:S01]  /*1680*/  ISETP.GT.U32.AND P4, PT, R28.reuse, R12, PT ;  /* 0x0000000c1c00720c */ /* 0x040fe20003f84070 */
[----:B------:R-:W-:Y:S01]  /*1690*/  IMAD R11, R28, R0, R11 ;  /* 0x000000001c0b7224 */ /* 0x000fe200078e020b */
[----:B------:R0:W-:Y:S01]  /*16a0*/  STL [R1+0xb0], R14 ;  /* 0x0000b00e01007387 */ /* 0x0001e20000100800 */
[--C-:B------:R-:W-:Y:S01]  /*16b0*/  @!P6 IMAD.IADD R2, R2, 0x1, -R28.reuse ;  /* 0x000000010202e824 */ /* 0x100fe200078e0a1c */
[----:B------:R-:W-:Y:S01]  /*16c0*/  IADD3 R0, R3, 0x188, RZ ;  /* 0x0000018803007810 */ /* 0x000fe20007ffe0ff */
[--C-:B------:R-:W-:Y:S01]  /*16d0*/  @!P5 IMAD.IADD R5, R5, 0x1, -R28.reuse ;  /* 0x000000010505d824 */ /* 0x100fe200078e0a1c */
[----:B------:R-:W-:Y:S01]  /*16e0*/  ISETP.GT.U32.AND P6, PT, R28, R11, PT ;  /* 0x0000000b1c00720c */ /* 0x000fe20003fc4070 */
[----:B------:R1:W-:Y:S01]  /*16f0*/  STL [R1+0xac], R10 ;  /* 0x0000ac0a01007387 */ /* 0x0003e20000100800 */
[----:B------:R-:W-:Y:S01]  /*1700*/  ISETP.GE.AND P5, PT, R8, RZ, PT ;  /* 0x000000ff0800720c */ /* 0x000fe20003fa6270 */
[--C-:B------:R-:W-:Y:S01]  /*1710*/  @!P1 IMAD.IADD R7, R7, 0x1, -R28.reuse ;  /* 0x0000000107079824 */ /* 0x100fe200078e0a1c */
[----:B------:R-:W-:Y:S01]  /*1720*/  ISETP.GE.AND P1, PT, R9, RZ, PT ;  /* 0x000000ff0900720c */ /* 0x000fe20003f26270 */
[----:B------:R2:W-:Y:S01]  /*1730*/  STL [R1+0xa8], R6 ;  /* 0x0000a80601007387 */ /* 0x0005e20000100800 */
[----:B0-----:R-:W-:Y:S01]  /*1740*/  IABS R14, R0 ;  /* 0x00000000000e7213 */ /* 0x001fe20000000000 */
[----:B------:R-:W-:Y:S01]  /*1750*/  @!P4 IMAD.IADD R12, R12, 0x1, -R28 ;  /* 0x000000010c0cc824 */ /* 0x000fe200078e0a1c */
[----:B------:R-:W-:Y:S01]  /*1760*/  ISETP.GT.U32.AND P4, PT, R28, R5, PT ;  /* 0x000000051c00720c */ /* 0x000fe20003f84070 */
[----:B------:R-:W-:Y:S01]  /*1770*/  IMAD.MOV.U32 R8, RZ, RZ, R2 ;  /* 0x000000ffff087224 */ /* 0x000fe200078e0002 */
[----:B------:R-:W-:Y:S01]  /*1780*/  IABS R9, R13 ;  /* 0x0000000d00097213 */ /* 0x000fe20000000000 */
[----:B-1----:R-:W-:-:S02]  /*1790*/  IMAD.MOV.U32 R10, RZ, RZ, R7 ;  /* 0x000000ffff0a7224 */ /* 0x002fc400078e0007 */
[----:B------:R-:W-:Y:S01]  /*17a0*/  @!P6 IMAD.IADD R11, R11, 0x1, -R28 ;  /* 0x000000010b0be824 */ /* 0x000fe200078e0a1c */
[----:B--2---:R-:W-:Y:S01]  /*17b0*/  IABS R6, R4 ;  /* 0x0000000400067213 */ /* 0x004fe20000000000 */
[----:B------:R-:W-:-:S03]  /*17c0*/  IMAD.HI.U32 R2, R27, R14, RZ ;  /* 0x0000000e1b027227 */ /* 0x000fc600078e00ff */
[----:B------:R-:W-:Y:S01]  /*17d0*/  ISETP.GT.U32.AND P6, PT, R28, R11, PT ;  /* 0x0000000b1c00720c */ /* 0x000fe20003fc4070 */
[----:B------:R-:W-:-:S04]  /*17e0*/  IMAD.HI.U32 R7, R27, R6, RZ ;  /* 0x000000061b077227 */ /* 0x000fc800078e00ff */
[----:B------:R-:W-:Y:S02]  /*17f0*/  IMAD.MOV R7, RZ, RZ, -R7 ;  /* 0x000000ffff077224 */ /* 0x000fe400078e0a07 */
[----:B------:R-:W-:Y:S02]  /*1800*/  @!P4 IMAD.IADD R5, R5, 0x1, -R28 ;  /* 0x000000010505c824 */ /* 0x000fe400078e0a1c */
[C---:B------:R-:W-:Y:S01]  /*1810*/  IMAD R6, R28.reuse, R7, R6 ;  /* 0x000000071c067224 */ /* 0x040fe200078e0206 */
[----:B------:R-:W-:Y:S01]  /*1820*/  IADD3 R7, R3, 0x168, RZ ;  /* 0x0000016803077810 */ /* 0x000fe20007ffe0ff */
[----:B------:R-:W-:Y:S02]  /*1830*/  IMAD.MOV R2, RZ, RZ, -R2 ;  /* 0x000000ffff027224 */ /* 0x000fe400078e0a02 */
[----:B------:R-:W-:Y:S01]  /*1840*/  @!P2 IMAD.MOV R10, RZ, RZ, -R10 ;  /* 0x000000ffff0aa224 */ /* 0x000fe200078e0a0a */
[C---:B------:R-:W-:Y:S01]  /*1850*/  ISETP.GT.U32.AND P4, PT, R28.reuse, R6, PT ;  /* 0x000000061c00720c */ /* 0x040fe20003f84070 */
[C---:B------:R-:W-:Y:S01]  /*1860*/  IMAD R14, R28.reuse, R2, R14 ;  /* 0x000000021c0e7224 */ /* 0x040fe200078e020e */
[C---:B------:R-:W-:Y:S01]  /*1870*/  ISETP.GT.U32.AND P2, PT, R28.reuse, R12, PT ;  /* 0x0000000c1c00720c */ /* 0x040fe20003f44070 */
[----:B------:R-:W-:Y:S01]  /*1880*/  @!P6 IMAD.IADD R11, R11, 0x1, -R28 ;  /* 0x000000010b0be824 */ /* 0x000fe200078e0a1c */
[----:B------:R0:W-:Y:S01]  /*1890*/  STL [R1+0xa4], R10 ;  /* 0x0000a40a01007387 */ /* 0x0001e20000100800 */
[----:B------:R-:W-:Y:S01]  /*18a0*/  IADD3 R2, R3, 0x178, RZ ;  /* 0x0000017803027810 */ /* 0x000fe20007ffe0ff */
[----:B------:R-:W-:Y:S01]  /*18b0*/  @!P3 IMAD.MOV R8, RZ, RZ, -R8 ;  /* 0x000000ffff08b224 */ /* 0x000fe200078e0a08 */
[----:B------:R-:W-:Y:S01]  /*18c0*/  ISETP.GT.U32.AND P6, PT, R28, R14, PT ;  /* 0x0000000e1c00720c */ /* 0x000fe20003fc4070 */
[----:B------:R-:W-:Y:S01]  /*18d0*/  IMAD.MOV.U32 R15, RZ, RZ, R5 ;  /* 0x000000ffff0f7224 */ /* 0x000fe200078e0005 */
[----:B------:R-:W-:Y:S01]  /*18e0*/  ISETP.GE.AND P3, PT, R4, RZ, PT ;  /* 0x000000ff0400720c */ /* 0x000fe20003f66270 */
[----:B------:R-:W-:Y:S01]  /*18f0*/  @!P5 IMAD.MOV R11, RZ, RZ, -R11 ;  /* 0x000000ffff0bd224 */ /* 0x000fe200078e0a0b */
[----:B------:R-:W-:Y:S01]  /*1900*/  IABS R4, R2 ;  /* 0x0000000200047213 */ /* 0x000fe20000000000 */
[----:B------:R-:W-:Y:S01]  /*1910*/  @!P0 IMAD.MOV R15, RZ, RZ, -R15 ;  /* 0x000000ffff0f8224 */ /* 0x000fe200078e0a0f */
[----:B------:R1:W-:Y:S01]  /*1920*/  STL [R1+0x9c], R8 ;  /* 0x00009c0801007387 */ /* 0x0003e20000100800 */
[----:B0-----:R-:W-:Y:S01]  /*1930*/  IMAD.HI.U32 R10, R27, R9, RZ ;  /* 0x000000091b0a7227 */ /* 0x001fe200078e00ff */
[----:B------:R-:W-:-:S02]  /*1940*/  ISETP.GE.AND P5, PT, R2, RZ, PT ;  /* 0x000000ff0200720c */ /* 0x000fc40003fa6270 */
[----:B------:R0:W-:Y:S01]  /*1950*/  STL [R1+0x98], R15 ;  /* 0x0000980f01007387 */ /* 0x0001e20000100800 */
[----:B------:R-:W-:Y:S01]  /*1960*/  @!P4 IMAD.IADD R6, R6, 0x1, -R28 ;  /* 0x000000010606c824 */ /* 0x000fe200078e0a1c */
[----:B------:R-:W-:Y:S01]  /*1970*/  ISETP.GE.AND P4, PT, R13, RZ, PT ;  /* 0x000000ff0d00720c */ /* 0x000fe20003f86270 */
[----:B------:R-:W-:Y:S01]  /*1980*/  IMAD.MOV R10, RZ, RZ, -R10 ;  /* 0x000000ffff0a7224 */ /* 0x000fe200078e0a0a */
[----:B------:R-:W-:Y:S01]  /*1990*/  IABS R13, R7 ;  /* 0x00000007000d7213 */ /* 0x000fe20000000000 */
[----:B------:R-:W-:Y:S01]  /*19a0*/  @!P2 IMAD.IADD R12, R12, 0x1, -R28 ;  /* 0x000000010c0ca824 */ /* 0x000fe200078e0a1c */
[C---:B------:R-:W-:Y:S01]  /*19b0*/  ISETP.GT.U32.AND P0, PT, R28.reuse, R6, PT ;  /* 0x000000061c00720c */ /* 0x040fe20003f04070 */
[----:B------:R-:W-:Y:S01]  /*19c0*/  IMAD R9, R28, R10, R9 ;  /* 0x0000000a1c097224 */ /* 0x000fe200078e0209 */
[----:B------:R-:W-:Y:S01]  /*19d0*/  ISETP.GE.AND P2, PT, R0, RZ, PT ;  /* 0x000000ff0000720c */ /* 0x000fe20003f46270 */
[----:B------:R-:W-:Y:S01]  /*19e0*/  IMAD.HI.U32 R10, R27, R4, RZ ;  /* 0x000000041b0a7227 */ /* 0x000fe200078e00ff */
[----:B------:R-:W-:-:S03]  /*19f0*/  IADD3 R0, R3, 0x170, RZ ;  /* 0x0000017003007810 */ /* 0x000fc60007ffe0ff */
[----:B------:R-:W-:Y:S01]  /*1a00*/  @!P6 IMAD.IADD R14, R14, 0x1, -R28 ;  /* 0x000000010e0ee824 */ /* 0x000fe200078e0a1c */
[----:B-1----:R-:W-:Y:S01]  /*1a10*/  IABS R8, R0 ;  /* 0x0000000000087213 */ /* 0x002fe20000000000 */
[----:B------:R-:W-:Y:S02]  /*1a20*/  IMAD.MOV R10, RZ, RZ, -R10 ;  /* 0x000000ffff0a7224 */ /* 0x000fe400078e0a0a */
[----:B------:R-:W-:Y:S01]  /*1a30*/  @!P1 IMAD.MOV R12, RZ, RZ, -R12 ;  /* 0x000000ffff0c9224 */ /* 0x000fe200078e0a0c */
[C---:B------:R-:W-:Y:S01]  /*1a40*/  ISETP.GT.U32.AND P6, PT, R28.reuse, R14, PT ;  /* 0x0000000e1c00720c */ /* 0x040fe20003fc4070 */
[C---:B------:R-:W-:Y:S01]  /*1a50*/  IMAD R4, R28.reuse, R10, R4 ;  /* 0x0000000a1c047224 */ /* 0x040fe200078e0204 */
[----:B------:R-:W-:Y:S01]  /*1a60*/  ISETP.GT.U32.AND P1, PT, R28, R9, PT ;  /* 0x000000091c00720c */ /* 0x000fe20003f24070 */
[----:B------:R-:W-:Y:S01]  /*1a70*/  IMAD.HI.U32 R5, R27, R8, RZ ;  /* 0x000000081b057227 */ /* 0x000fe200078e00ff */
[----:B------:R-:W-:Y:S03]  /*1a80*/  STL [R1+0x94], R12 ;  /* 0x0000940c01007387 */ /* 0x000fe60000100800 */
[----:B------:R-:W-:Y:S01]  /*1a90*/  @!P0 IMAD.IADD R6, R6, 0x1, -R28 ;  /* 0x0000000106068824 */ /* 0x000fe200078e0a1c */
[----:B------:R-:W-:Y:S01]  /*1aa0*/  ISETP.GT.U32.AND P0, PT, R28, R4, PT ;  /* 0x000000041c00720c */ /* 0x000fe20003f04070 */
[----:B------:R-:W-:Y:S01]  /*1ab0*/  IMAD.MOV R5, RZ, RZ, -R5 ;  /* 0x000000ffff057224 */ /* 0x000fe200078e0a05 */
[----:B------:R1:W-:Y:S01]  /*1ac0*/  STL [R1+0x90], R11 ;  /* 0x0000900b01007387 */ /* 0x0003e20000100800 */
[----:B0-----:R-:W-:-:S02]  /*1ad0*/  IMAD.MOV.U32 R15, RZ, RZ, R6 ;  /* 0x000000ffff0f7224 */ /* 0x001fc400078e0006 */
[----:B------:R-:W-:Y:S01]  /*1ae0*/  IMAD R8, R28, R5, R8 ;  /* 0x000000051c087224 */ /* 0x000fe200078e0208 */
[----:B------:R-:W-:Y:S01]  /*1af0*/  IADD3 R5, R3, 0x160, RZ ;  /* 0x0000016003057810 */ /* 0x000fe20007ffe0ff */
[--C-:B------:R-:W-:Y:S02]  /*1b00*/  @!P6 IMAD.IADD R14, R14, 0x1, -R28.reuse ;  /* 0x000000010e0ee824 */ /* 0x100fe400078e0a1c */
[--C-:B------:R-:W-:Y:S01]  /*1b10*/  @!P1 IMAD.IADD R9, R9, 0x1, -R28.reuse ;  /* 0x0000000109099824 */ /* 0x100fe200078e0a1c */
[----:B------:R-:W-:Y:S01]  /*1b20*/  ISETP.GT.U32.AND P6, PT, R28, R8, PT ;  /* 0x000000081c00720c */ /* 0x000fe20003fc4070 */
[----:B------:R-:W-:Y:S01]  /*1b30*/  IMAD.HI.U32 R2, R27, R13, RZ ;  /* 0x0000000d1b027227 */ /* 0x000fe200078e00ff */
[----:B------:R-:W-:Y:S02]  /*1b40*/  ISETP.GE.AND P1, PT, R0, RZ, PT ;  /* 0x000000ff0000720c */ /* 0x000fe40003f26270 */
[C---:B------:R-:W-:Y:S01]  /*1b50*/  IADD3 R0, R3.reuse, 0x158, RZ ;  /* 0x0000015803007810 */ /* 0x040fe20007ffe0ff */
[----:B------:R-:W-:Y:S01]  /*1b60*/  @!P0 IMAD.IADD R4, R4, 0x1, -R28 ;  /* 0x0000000104048824 */ /* 0x000fe200078e0a1c */
[C---:B------:R-:W-:Y:S01]  /*1b70*/  ISETP.GT.U32.AND P0, PT, R28.reuse, R9, PT ;  /* 0x000000091c00720c */ /* 0x040fe20003f04070 */
[----:B------:R-:W-:Y:S01]  /*1b80*/  @!P3 IMAD.MOV R15, RZ, RZ, -R15 ;  /* 0x000000ffff0fb224 */ /* 0x000fe200078e0a0f */
[----:B-1----:R-:W-:Y:S01]  /*1b90*/  IABS R11, R5 ;  /* 0x00000005000b7213 */ /* 0x002fe20000000000 */
[----:B------:R-:W-:Y:S01]  /*1ba0*/  IMAD.MOV R2, RZ, RZ, -R2 ;  /* 0x000000ffff027224 */ /* 0x000fe200078e0a02 */
[----:B------:R-:W-:Y:S01]  /*1bb0*/  ISETP.GT.U32.AND P3, PT, R28, R4, PT ;  /* 0x000000041c00720c */ /* 0x000fe20003f64070 */
[----:B------:R-:W-:Y:S01]  /*1bc0*/  @!P2 IMAD.MOV R14, RZ, RZ, -R14 ;  /* 0x000000ffff0ea224 */ /* 0x000fe200078e0a0e */
[----:B------:R-:W-:Y:S01]  /*1bd0*/  IABS R10, R0 ;  /* 0x00000000000a7213 */ /* 0x000fe20000000000 */
[--C-:B------:R-:W-:Y:S01]  /*1be0*/  @!P6 IMAD.IADD R8, R8, 0x1, -R28.reuse ;  /* 0x000000010808e824 */ /* 0x100fe200078e0a1c */
[----:B------:R-:W-:Y:S01]  /*1bf0*/  STL [R1+0x8c], R15 ;  /* 0x00008c0f01007387 */ /* 0x000fe20000100800 */
[C---:B------:R-:W-:Y:S01]  /*1c00*/  IMAD R13, R28.reuse, R2, R13 ;  /* 0x000000021c0d7224 */ /* 0x040fe200078e020d */
[----:B------:R-:W-:Y:S01]  /*1c10*/  IADD3 R2, R3, 0x150, RZ ;  /* 0x0000015003027810 */ /* 0x000fe20007ffe0ff */
[----:B------:R-:W-:Y:S01]  /*1c20*/  IMAD.HI.U32 R12, R27, R11, RZ ;  /* 0x0000000b1b0c7227 */ /* 0x000fe200078e00ff */
[C---:B------:R-:W-:Y:S01]  /*1c30*/  ISETP.GT.U32.AND P6, PT, R28.reuse, R8, PT ;  /* 0x000000081c00720c */ /* 0x040fe20003fc4070 */
[----:B------:R0:W-:Y:S01]  /*1c40*/  STL [R1+0x80], R14 ;  /* 0x0000800e01007387 */ /* 0x0001e20000100800 */
[----:B------:R-:W-:Y:S01]  /*1c50*/  ISETP.GT.U32.AND P2, PT, R28, R13, PT ;  /* 0x0000000d1c00720c */ /* 0x000fe20003f44070 */
[----:B------:R-:W-:Y:S01]  /*1c60*/  @!P0 IMAD.IADD R9, R9, 0x1, -R28 ;  /* 0x0000000109098824 */ /* 0x000fe200078e0a1c */
[----:B------:R-:W-:Y:S01]  /*1c70*/  ISETP.GE.AND P0, PT, R7, RZ, PT ;  /* 0x000000ff0700720c */ /* 0x000fe20003f06270 */
[----:B------:R-:W-:Y:S01]  /*1c80*/  IMAD.HI.U32 R7, R27, R10, RZ ;  /* 0x0000000a1b077227 */ /* 0x000fe200078e00ff */
[----:B------:R-:W-:-:S03]  /*1c90*/  IABS R6, R2 ;  /* 0x0000000200067213 */ /* 0x000fc60000000000 */
[----:B------:R-:W-:Y:S02]  /*1ca0*/  IMAD.MOV R12, RZ, RZ, -R12 ;  /* 0x000000ffff0c7224 */ /* 0x000fe400078e0a0c */
[----:B------:R-:W-:Y:S01]  /*1cb0*/  @!P3 IMAD.IADD R4, R4, 0x1, -R28 ;  /* 0x000000010404b824 */ /* 0x000fe200078e0a1c */
[----:B------:R-:W-:Y:S01]  /*1cc0*/  ISETP.GE.AND P3, PT, R5, RZ, PT ;  /* 0x000000ff0500720c */ /* 0x000fe20003f66270 */
[----:B------:R-:W-:Y:S02]  /*1cd0*/  IMAD.MOV R7, RZ, RZ, -R7 ;  /* 0x000000ffff077224 */ /* 0x000fe400078e0a07 */
[C---:B------:R-:W-:Y:S02]  /*1ce0*/  IMAD R11, R28.reuse, R12, R11 ;  /* 0x0000000c1c0b7224 */ /* 0x040fe400078e020b */
[----:B------:R-:W-:Y:S01]  /*1cf0*/  IMAD R10, R28, R7, R10 ;  /* 0x000000071c0a7224 */ /* 0x000fe200078e020a */
[----:B------:R-:W-:Y:S01]  /*1d00*/  IADD3 R7, R3, 0x138, RZ ;  /* 0x0000013803077810 */ /* 0x000fe20007ffe0ff */
[----:B0-----:R-:W-:-:S02]  /*1d10*/  IMAD.MOV.U32 R14, RZ, RZ, R4 ;  /* 0x000000ffff0e7224 */ /* 0x001fc400078e0004 */
[----:B------:R-:W-:Y:S02]  /*1d20*/  IMAD.MOV.U32 R15, RZ, RZ, R9 ;  /* 0x000000ffff0f7224 */ /* 0x000fe400078e0009 */
[----:B------:R-:W-:Y:S01]  /*1d30*/  @!P6 IMAD.IADD R8, R8, 0x1, -R28 ;  /* 0x000000010808e824 */ /* 0x000fe200078e0a1c */
[C---:B------:R-:W-:Y:S01]  /*1d40*/  ISETP.GT.U32.AND P6, PT, R28.reuse, R11, PT ;  /* 0x0000000b1c00720c */ /* 0x040fe20003fc4070 */
[----:B------:R-:W-:Y:S01]  /*1d50*/  @!P5 IMAD.MOV R14, RZ, RZ, -R14 ;  /* 0x000000ffff0ed224 */ /* 0x000fe200078e0a0e */
[----:B------:R-:W-:Y:S01]  /*1d60*/  ISETP.GT.U32.AND P5, PT, R28, R10, PT ;  /* 0x0000000a1c00720c */ /* 0x000fe20003fa4070 */
[----:B------:R-:W-:-:S04]  /*1d70*/  IMAD.HI.U32 R12, R27, R6, RZ ;  /* 0x000000061b0c7227 */ /* 0x000fc800078e00ff */
[----:B------:R-:W-:Y:S02]  /*1d80*/  @!P4 IMAD.MOV R15, RZ, RZ, -R15 ;  /* 0x000000ffff0fc224 */ /* 0x000fe400078e0a0f */
[----:B------:R-:W-:Y:S01]  /*1d90*/  @!P2 IMAD.IADD R13, R13, 0x1, -R28 ;  /* 0x000000010d0da824 */ /* 0x000fe200078e0a1c */
[----:B------:R-:W-:Y:S01]  /*1da0*/  ISETP.GE.AND P2, PT, R0, RZ, PT ;  /* 0x000000ff0000720c */ /* 0x000fe20003f46270 */
[----:B------:R-:W-:Y:S01]  /*1db0*/  IMAD.MOV R5, RZ, RZ, -R12 ;  /* 0x000000ffff057224 */ /* 0x000fe200078e0a0c */
[----:B------:R-:W-:Y:S01]  /*1dc0*/  STL [R1+0x7c], R15 ;  /* 0x00007c0f01007387 */ /* 0x000fe20000100800 */
[----:B------:R-:W-:Y:S01]  /*1dd0*/  IADD3 R12, R3, 0x148, RZ ;  /* 0x00000148030c7810 */ /* 0x000fe20007ffe0ff */
[----:B------:R-:W-:Y:S01]  /*1de0*/  @!P6 IMAD.IADD R11, R11, 0x1, -R28 ;  /* 0x000000010b0be824 */ /* 0x000fe200078e0a1c */
[C---:B------:R-:W-:Y:S01]  /*1df0*/  ISETP.GT.U32.AND P4, PT, R28.reuse, R13, PT ;  /* 0x0000000d1c00720c */ /* 0x040fe20003f84070 */
[----:B------:R0:W-:Y:S01]  /*1e00*/  STL [R1+0x78], R14 ;  /* 0x0000780e01007387 */ /* 0x0001e20000100800 */
[----:B------:R-:W-:Y:S01]  /*1e10*/  IMAD R6, R28, R5, R6 ;  /* 0x000000051c067224 */ /* 0x000fe200078e0206 */
[----:B------:R-:W-:Y:S01]  /*1e20*/  IABS R5, R12 ;  /* 0x0000000c00057213 */ /* 0x000fe20000000000 */
[----:B------:R-:W-:Y:S01]  /*1e30*/  @!P5 IMAD.IADD R10, R10, 0x1, -R28 ;  /* 0x000000010a0ad824 */ /* 0x000fe200078e0a1c */
[----:B------:R-:W-:-:S02]  /*1e40*/  IADD3 R0, R3, 0x140, RZ ;  /* 0x0000014003007810 */ /* 0x000fc40007ffe0ff */
[C---:B------:R-:W-:Y:S01]  /*1e50*/  ISETP.GT.U32.AND P6, PT, R28.reuse, R11, PT ;  /* 0x0000000b1c00720c */ /* 0x040fe20003fc4070 */
[----:B------:R-:W-:Y:S01]  /*1e60*/  IMAD.HI.U32 R9, R27, R5, RZ ;  /* 0x000000051b097227 */ /* 0x000fe200078e00ff */
[----:B------:R-:W-:Y:S02]  /*1e70*/  ISETP.GT.U32.AND P5, PT, R28, R10, PT ;  /* 0x0000000a1c00720c */ /* 0x000fe40003fa4070 */
[----:B------:R-:W-:Y:S01]  /*1e80*/  IABS R4, R0 ;  /* 0x0000000000047213 */ /* 0x000fe20000000000 */
[----:B0-----:R-:W-:Y:S01]  /*1e90*/  IMAD.MOV.U32 R14, RZ, RZ, R8 ;  /* 0x000000ffff0e7224 */ /* 0x001fe200078e0008 */
[----:B------:R-:W-:Y:S01]  /*1ea0*/  IABS R8, R7 ;  /* 0x0000000700087213 */ /* 0x000fe20000000000 */
[----:B------:R-:W-:Y:S01]  /*1eb0*/  @!P4 IMAD.IADD R13, R13, 0x1, -R28 ;  /* 0x000000010d0dc824 */ /* 0x000fe200078e0a1c */
[----:B------:R-:W-:Y:S01]  /*1ec0*/  ISETP.GE.AND P4, PT, R2, RZ, PT ;  /* 0x000000ff0200720c */ /* 0x000fe20003f86270 */
[----:B------:R-:W-:Y:S01]  /*1ed0*/  @!P1 IMAD.MOV R14, RZ, RZ, -R14 ;  /* 0x000000ffff0e9224 */ /* 0x000fe200078e0a0e */
[----:B------:R-:W-:Y:S01]  /*1ee0*/  ISETP.GT.U32.AND P1, PT, R28, R6, PT ;  /* 0x000000061c00720c */ /* 0x000fe20003f24070 */
[----:B------:R-:W-:-:S02]  /*1ef0*/  IMAD.MOV R9, RZ, RZ, -R9 ;  /* 0x000000ffff097224 */ /* 0x000fc400078e0a09 */
[----:B------:R-:W-:Y:S01]  /*1f00*/  IMAD.MOV.U32 R2, RZ, RZ, R8 ;  /* 0x000000ffff027224 */ /* 0x000fe200078e0008 */
[----:B------:R0:W-:Y:S01]  /*1f10*/  STL [R1+0x74], R14 ;  /* 0x0000740e01007387 */ /* 0x0001e20000100800 */
[----:B------:R-:W-:Y:S01]  /*1f20*/  IADD3 R8, R3, 0x130, RZ ;  /* 0x0000013003087810 */ /* 0x000fe20007ffe0ff */
[----:B------:R-:W-:Y:S02]  /*1f30*/  IMAD R5, R28, R9, R5 ;  /* 0x000000091c057224 */ /* 0x000fe400078e0205 */
[----:B------:R-:W-:-:S04]  /*1f40*/  IMAD.HI.U32 R9, R27, R2, RZ ;  /* 0x000000021b097227 */ /* 0x000fc800078e00ff */
[----:B------:R-:W-:Y:S02]  /*1f50*/  IMAD.MOV.U32 R15, RZ, RZ, R13 ;  /* 0x000000ffff0f7224 */ /* 0x000fe400078e000d */
[----:B0-----:R-:W-:-:S04]  /*1f60*/  IMAD.HI.U32 R14, R27, R4, RZ ;  /* 0x000000041b0e7227 */ /* 0x001fc800078e00ff */
[----:B------:R-:W-:Y:S01]  /*1f70*/  @!P1 IMAD.IADD R6, R6, 0x1, -R28 ;  /* 0x0000000106069824 */ /* 0x000fe200078e0a1c */
[----:B------:R-:W-:Y:S01]  /*1f80*/  ISETP.GE.AND P1, PT, R12, RZ, PT ;  /* 0x000000ff0c00720c */ /* 0x000fe20003f26270 */
[----:B------:R-:W-:Y:S01]  /*1f90*/  IMAD.MOV R14, RZ, RZ, -R14 ;  /* 0x000000ffff0e7224 */ /* 0x000fe200078e0a0e */
[----:B------:R-:W-:Y:S01]  /*1fa0*/  IABS R12, R8 ;  /* 0x00000008000c7213 */ /* 0x000fe20000000000 */
[--C-:B------:R-:W-:Y:S01]  /*1fb0*/  @!P6 IMAD.IADD R11, R11, 0x1, -R28.reuse ;  /* 0x000000010b0be824 */ /* 0x100fe200078e0a1c */
[----:B------:R-:W-:Y:S01]  /*1fc0*/  ISETP.GT.U32.AND P6, PT, R28, R5, PT ;  /* 0x000000051c00720c */ /* 0x000fe20003fc4070 */
[----:B------:R-:W-:Y:S02]  /*1fd0*/  IMAD.MOV R13, RZ, RZ, -R9 ;  /* 0x000000ffff0d7224 */ /* 0x000fe400078e0a09 */
[----:B------:R-:W-:Y:S02]  /*1fe0*/  @!P5 IMAD.IADD R10, R10, 0x1, -R28 ;  /* 0x000000010a0ad824 */ /* 0x000fe400078e0a1c */
[----:B------:R-:W-:-:S02]  /*1ff0*/  IMAD R4, R28, R14, R4 ;  /* 0x0000000e1c047224 */ /* 0x000fc400078e0204 */
[----:B------:R-:W-:Y:S01]  /*2000*/  @!P0 IMAD.MOV R15, RZ, RZ, -R15 ;  /* 0x000000ffff0f8224 */ /* 0x000fe200078e0a0f */
[C---:B------:R-:W-:Y:S01]  /*2010*/  ISETP.GT.U32.AND P0, PT, R28.reuse, R6, PT ;  /* 0x000000061c00720c */ /* 0x040fe20003f04070 */
[----:B------:R-:W-:Y:S01]  /*2020*/  IMAD.MOV.U32 R9, RZ, RZ, R12 ;  /* 0x000000ffff097224 */ /* 0x000fe200078e000c */
[C---:B------:R-:W-:Y:S01]  /*2030*/  ISETP.GT.U32.AND P5, PT, R28.reuse, R4, PT ;  /* 0x000000041c00720c */ /* 0x040fe20003fa4070 */
[C---:B------:R-:W-:Y:S01]  /*2040*/  IMAD R2, R28.reuse, R13, R2 ;  /* 0x0000000d1c027224 */ /* 0x040fe200078e0202 */
[----:B------:R0:W-:Y:S01]  /*2050*/  STL [R1+0x70], R15 ;  /* 0x0000700f01007387 */ /* 0x0001e20000100800 */
[----:B------:R-:W-:Y:S02]  /*2060*/  IMAD.MOV.U32 R12, RZ, RZ, R10 ;  /* 0x000000ffff0c7224 */ /* 0x000fe400078e000a */
[----:B------:R-:W-:Y:S02]  /*2070*/  @!P6 IMAD.IADD R5, R5, 0x1, -R28 ;  /* 0x000000010505e824 */ /* 0x000fe400078e0a1c */
[----:B------:R-:W-:Y:S01]  /*2080*/  @!P2 IMAD.MOV R12, RZ, RZ, -R12 ;  /* 0x000000ffff0ca224 */ /* 0x000fe200078e0a0c */
[C---:B------:R-:W-:Y:S01]  /*2090*/  ISETP.GT.U32.AND P2, PT, R28.reuse, R2, PT ;  /* 0x000000021c00720c */ /* 0x040fe20003f44070 */
[----:B------:R-:W-:Y:S01]  /*20a0*/  IMAD.MOV.U32 R14, RZ, RZ, R11 ;  /* 0x000000ffff0e7224 */ /* 0x000fe200078e000b */
[----:B------:R-:W-:Y:S01]  /*20b0*/  ISETP.GT.U32.AND P6, PT, R28, R5, PT ;  /* 0x000000051c00720c */ /* 0x000fe20003fc4070 */
[----:B------:R-:W-:Y:S01]  /*20c0*/  @!P0 IMAD.IADD R6, R6, 0x1, -R28 ;  /* 0x0000000106068824 */ /* 0x000fe200078e0a1c */
[----:B------:R-:W-:Y:S01]  /*20d0*/  ISETP.GE.AND P0, PT, R7, RZ, PT ;  /* 0x000000ff0700720c */ /* 0x000fe20003f06270 */
[----:B------:R-:W-:Y:S01]  /*20e0*/  IMAD.HI.U32 R11, R27, R9, RZ ;  /* 0x000000091b0b7227 */ /* 0x000fe200078e00ff */
[----:B------:R-:W-:-:S02]  /*20f0*/  IADD3 R7, R3, 0x120, RZ ;  /* 0x0000012003077810 */ /* 0x000fc40007ffe0ff */
[C---:B0-----:R-:W-:Y:S01]  /*2100*/  IADD3 R15, R3.reuse, 0x108, RZ ;  /* 0x00000108030f7810 */ /* 0x041fe20007ffe0ff */
[----:B------:R-:W-:Y:S01]  /*2110*/  IMAD.MOV.U32 R10, RZ, RZ, R6 ;  /* 0x000000ffff0a7224 */ /* 0x000fe200078e0006 */
[C---:B------:R-:W-:Y:S01]  /*2120*/  IADD3 R6, R3.reuse, 0x118, RZ ;  /* 0x0000011803067810 */ /* 0x040fe20007ffe0ff */
[--C-:B------:R-:W-:Y:S02]  /*2130*/  @!P5 IMAD.IADD R4, R4, 0x1, -R28.reuse ;  /* 0x000000010404d824 */ /* 0x100fe400078e0a1c */
[----:B------:R-:W-:Y:S01]  /*2140*/  IMAD.MOV R11, RZ, RZ, -R11 ;  /* 0x000000ffff0b7224 */ /* 0x000fe200078e0a0b */
[----:B------:R-:W-:Y:S01]  /*2150*/  IABS R17, R6 ;  /* 0x0000000600117213 */ /* 0x000fe20000000000 */
[----:B------:R-:W-:Y:S02]  /*2160*/  @!P2 IMAD.IADD R2, R2, 0x1, -R28 ;  /* 0x000000010202a824 */ /* 0x000fe400078e0a1c */
[----:B------:R-:W-:Y:S01]  /*2170*/  @!P3 IMAD.MOV R14, RZ, RZ, -R14 ;  /* 0x000000ffff0eb224 */ /* 0x000fe200078e0a0e */
[----:B------:R-:W-:Y:S01]  /*2180*/  ISETP.GE.AND P3, PT, R0, RZ, PT ;  /* 0x000000ff0000720c */ /* 0x000fe20003f66270 */
[----:B------:R-:W-:Y:S01]  /*2190*/  @!P4 IMAD.MOV R10, RZ, RZ, -R10 ;  /* 0x000000ffff0ac224 */ /* 0x000fe200078e0a0a */
[C---:B------:R-:W-:Y:S01]  /*21a0*/  ISETP.GT.U32.AND P4, PT, R28.reuse, R4, PT ;  /* 0x000000041c00720c */ /* 0x040fe20003f84070 */
[C---:B------:R-:W-:Y:S01]  /*21b0*/  IMAD R0, R28.reuse, R11, R9 ;  /* 0x0000000b1c007224 */ /* 0x040fe200078e0209 */
[----:B------:R-:W-:Y:S01]  /*21c0*/  IADD3 R9, R3, 0x128, RZ ;  /* 0x0000012803097810 */ /* 0x000fe20007ffe0ff */
[----:B------:R-:W-:Y:S01]  /*21d0*/  @!P6 IMAD.IADD R5, R5, 0x1, -R28 ;  /* 0x000000010505e824 */ /* 0x000fe200078e0a1c */
[C---:B------:R-:W-:Y:S01]  /*21e0*/  ISETP.GT.U32.AND P2, PT, R28.reuse, R2, PT ;  /* 0x000000021c00720c */ /* 0x040fe20003f44070 */
[----:B------:R-:W-:Y:S01]  /*21f0*/  STL [R1+0x6c], R14 ;  /* 0x00006c0e01007387 */ /* 0x000fe20000100800 */
[----:B------:R-:W-:Y:S01]  /*2200*/  ISETP.GE.AND P5, PT, R9, RZ, PT ;  /* 0x000000ff0900720c */ /* 0x000fe20003fa6270 */
[----:B------:R-:W-:Y:S01]  /*2210*/  @!P1 IMAD.MOV R5, RZ, RZ, -R5 ;  /* 0x000000ffff059224 */ /* 0x000fe200078e0a05 */
[----:B------:R-:W-:Y:S01]  /*2220*/  IABS R9, R9 ;  /* 0x0000000900097213 */ /* 0x000fe20000000000 */
[----:B------:R0:W-:Y:S01]  /*2230*/  STL [R1+0x68], R12 ;  /* 0x0000680c01007387 */ /* 0x0001e20000100800 */
[----:B------:R-:W-:-:S02]  /*2240*/  ISETP.GT.U32.AND P1, PT, R28, R0, PT ;  /* 0x000000001c00720c */ /* 0x000fc40003f24070 */
[----:B------:R-:W-:Y:S01]  /*2250*/  ISETP.GE.AND P6, PT, R8, RZ, PT ;  /* 0x000000ff0800720c */ /* 0x000fe20003fc6270 */
[----:B------:R1:W-:Y:S01]  /*2260*/  STL [R1+0x64], R10 ;  /* 0x0000640a01007387 */ /* 0x0003e20000100800 */
[--C-:B------:R-:W-:Y:S01]  /*2270*/  @!P4 IMAD.IADD R4, R4, 0x1, -R28.reuse ;  /* 0x000000010404c824 */ /* 0x100fe200078e0a1c */
[----:B------:R-:W-:Y:S02]  /*2280*/  IABS R8, R7 ;  /* 0x0000000700087213 */ /* 0x000fe40000000000 */
[----:B------:R-:W-:Y:S01]  /*2290*/  ISETP.GE.AND P4, PT, R7, RZ, PT ;  /* 0x000000ff0700720c */ /* 0x000fe20003f86270 */
[----:B------:R-:W-:Y:S01]  /*22a0*/  @!P2 IMAD.IADD R2, R2, 0x1, -R28 ;  /* 0x000000010202a824 */ /* 0x000fe200078e0a1c */
[----:B------:R2:W-:Y:S01]  /*22b0*/  STL [R1+0x48], R5 ;  /* 0x0000480501007387 */ /* 0x0005e20000100800 */
[----:B0-----:R-:W-:Y:S01]  /*22c0*/  IMAD.MOV.U32 R12, RZ, RZ, R4 ;  /* 0x000000ffff0c7224 */ /* 0x001fe200078e0004 */
[----:B------:R-:W-:Y:S01]  /*22d0*/  ISETP.GE.AND P2, PT, R6, RZ, PT ;  /* 0x000000ff0600720c */ /* 0x000fe20003f46270 */
[----:B------:R-:W-:Y:S01]  /*22e0*/  IMAD.MOV.U32 R11, RZ, RZ, R2 ;  /* 0x000000ffff0b7224 */ /* 0x000fe200078e0002 */
[----:B------:R-:W-:Y:S01]  /*22f0*/  IADD3 R6, R3, 0x110, RZ ;  /* 0x0000011003067810 */ /* 0x000fe20007ffe0ff */
[----:B-1----:R-:W-:Y:S01]  /*2300*/  IMAD.HI.U32 R10, R27, R9, RZ ;  /* 0x000000091b0a7227 */ /* 0x002fe200078e00ff */
[----:B------:R-:W-:-:S03]  /*2310*/  IADD3 R4, R3, 0x100, RZ ;  /* 0x0000010003047810 */ /* 0x000fc60007ffe0ff */
[----:B------:R-:W-:Y:S01]  /*2320*/  IMAD.MOV R7, RZ, RZ, -R10 ;  /* 0x000000ffff077224 */ /* 0x000fe200078e0a0a */
[----:B------:R-:W-:Y:S01]  /*2330*/  IABS R10, R6 ;  /* 0x00000006000a7213 */ /* 0x000fe20000000000 */
[----:B------:R-:W-:Y:S01]  /*2340*/  @!P0 IMAD.MOV R11, RZ, RZ, -R11 ;  /* 0x000000ffff0b8224 */ /* 0x000fe200078e0a0b */
[----:B------:R-:W-:Y:S01]  /*2350*/  IABS R14, R4 ;  /* 0x00000004000e7213 */ /* 0x000fe20000000000 */
[----:B------:R-:W-:Y:S01]  /*2360*/  IMAD R9, R28, R7, R9 ;  /* 0x000000071c097224 */ /* 0x000fe200078e0209 */
[----:B------:R-:W-:Y:S01]  /*2370*/  IADD3 R7, R3, 0xf8, RZ ;  /* 0x000000f803077810 */ /* 0x000fe20007ffe0ff */
[----:B------:R-:W-:Y:S02]  /*2380*/  @!P1 IMAD.IADD R0, R0, 0x1, -R28 ;  /* 0x0000000100009824 */ /* 0x000fe400078e0a1c */
[----:B--2---:R-:W-:Y:S01]  /*2390*/  IMAD.HI.U32 R5, R27, R8, RZ ;  /* 0x000000081b057227 */ /* 0x004fe200078e00ff */
[C---:B------:R-:W-:Y:S02]  /*23a0*/  ISETP.GT.U32.AND P0, PT, R28.reuse, R9, PT ;  /* 0x000000091c00720c */ /* 0x040fe40003f04070 */
[----:B------:R-:W-:Y:S01]  /*23b0*/  ISETP.GT.U32.AND P1, PT, R28, R0, PT ;  /* 0x000000001c00720c */ /* 0x000fe20003f24070 */
[----:B------:R-:W-:-:S02]  /*23c0*/  IMAD.MOV R5, RZ, RZ, -R5 ;  /* 0x000000ffff057224 */ /* 0x000fc400078e0a05 */
[----:B------:R-:W-:Y:S01]  /*23d0*/  @!P3 IMAD.MOV R12, RZ, RZ, -R12 ;  /* 0x000000ffff0cb224 */ /* 0x000fe200078e0a0c */
[----:B------:R-:W-:Y:S01]  /*23e0*/  ISETP.GE.AND P3, PT, R6, RZ, PT ;  /* 0x000000ff0600720c */ /* 0x000fe20003f66270 */
[----:B------:R-:W-:Y:S01]  /*23f0*/  IMAD R8, R28, R5, R8 ;  /* 0x000000051c087224 */ /* 0x000fe200078e0208 */
[----:B------:R-:W-:Y:S01]  /*2400*/  IADD3 R6, R3, 0xd8, RZ ;  /* 0x000000d803067810 */ /* 0x000fe20007ffe0ff */
[----:B------:R-:W-:Y:S01]  /*2410*/  IMAD.HI.U32 R5, R27, R17, RZ ;  /* 0x000000111b057227 */ /* 0x000fe200078e00ff */
[----:B------:R0:W-:Y:S03]  /*2420*/  STL [R1+0x44], R12 ;  /* 0x0000440c01007387 */ /* 0x0001e60000100800 */
[--C-:B------:R-:W-:Y:S01]  /*2430*/  @!P0 IMAD.IADD R9, R9, 0x1, -R28.reuse ;  /* 0x0000000109098824 */ /* 0x100fe200078e0a1c */
[----:B------:R1:W-:Y:S01]  /*2440*/  STL [R1+0x40], R11 ;  /* 0x0000400b01007387 */ /* 0x0003e20000100800 */
[----:B------:R-:W-:Y:S01]  /*2450*/  @!P1 IMAD.IADD R0, R0, 0x1, -R28 ;  /* 0x0000000100009824 */ /* 0x000fe200078e0a1c */
[----:B------:R-:W-:Y:S01]  /*2460*/  ISETP.GE.AND P1, PT, R15, RZ, PT ;  /* 0x000000ff0f00720c */ /* 0x000fe20003f26270 */
[----:B------:R-:W-:Y:S01]  /*2470*/  IMAD.MOV R5, RZ, RZ, -R5 ;  /* 0x000000ffff057224 */ /* 0x000fe200078e0a05 */
[----:B------:R-:W-:Y:S01]  /*2480*/  ISETP.GT.U32.AND P0, PT, R28, R9, PT ;  /* 0x000000091c00720c */ /* 0x000fe20003f04070 */
[----:B------:R-:W-:Y:S01]  /*2490*/  IMAD.HI.U32 R2, R27, R10, RZ ;  /* 0x0000000a1b027227 */ /* 0x000fe200078e00ff */
[----:B------:R-:W-:-:S03]  /*24a0*/  IABS R15, R15 ;  /* 0x0000000f000f7213 */ /* 0x000fc60000000000 */
[----:B0-----:R-:W-:Y:S01]  /*24b0*/  IMAD.MOV.U32 R12, RZ, RZ, R0 ;  /* 0x000000ffff0c7224 */ /* 0x001fe200078e0000 */
[----:B-1----:R-:W-:Y:S01]  /*24c0*/  IABS R11, R7 ;  /* 0x00000007000b7213 */ /* 0x002fe20000000000 */
[C---:B------:R-:W-:Y:S02]  /*24d0*/  IMAD R17, R28.reuse, R5, R17 ;  /* 0x000000051c117224 */ /* 0x040fe400078e0211 */
[----:B------:R-:W-:Y:S01]  /*24e0*/  @!P6 IMAD.MOV R12, RZ, RZ, -R12 ;  /* 0x000000ffff0ce224 */ /* 0x000fe200078e0a0c */
[C---:B------:R-:W-:Y:S01]  /*24f0*/  ISETP.GT.U32.AND P6, PT, R28.reuse, R8, PT ;  /* 0x000000081c00720c */ /* 0x040fe20003fc4070 */
[----:B------:R-:W-:Y:S02]  /*2500*/  IMAD.MOV R2, RZ, RZ, -R2 ;  /* 0x000000ffff027224 */ /* 0x000fe400078e0a02 */
[----:B------:R-:W-:Y:S01]  /*2510*/  @!P0 IMAD.IADD R9, R9, 0x1, -R28 ;  /* 0x0000000109098824 */ /* 0x000fe200078e0a1c */
[C---:B------:R-:W-:Y:S01]  /*2520*/  ISETP.GT.U32.AND P0, PT, R28.reuse, R17, PT ;  /* 0x000000111c00720c */ /* 0x040fe20003f04070 */
[----:B------:R-:W-:Y:S01]  /*2530*/  IMAD R10, R28, R2, R10 ;  /* 0x000000021c0a7224 */ /* 0x000fe200078e020a */
[----:B------:R0:W-:Y:S01]  /*2540*/  STL [R1+0x3c], R12 ;  /* 0x00003c0c01007387 */ /* 0x0001e20000100800 */
[----:B------:R-:W-:-:S04]  /*2550*/  IMAD.HI.U32 R5, R27, R15, RZ ;  /* 0x0000000f1b057227 */ /* 0x000fc800078e00ff */
[----:B------:R-:W-:Y:S02]  /*2560*/  IMAD.MOV.U32 R21, RZ, RZ, R9 ;  /* 0x000000ffff157224 */ /* 0x000fe400078e0009 */
[----:B------:R-:W-:Y:S01]  /*2570*/  @!P6 IMAD.IADD R8, R8, 0x1, -R28 ;  /* 0x000000010808e824 */ /* 0x000fe200078e0a1c */
[----:B------:R-:W-:Y:S01]  /*2580*/  ISETP.GT.U32.AND P6, PT, R28, R10, PT ;  /* 0x0000000a1c00720c */ /* 0x000fe20003fc4070 */
[----:B------:R-:W-:Y:S01]  /*2590*/  IMAD.HI.U32 R2, R27, R14, RZ ;  /* 0x0000000e1b027227 */ /* 0x000fe200078e00ff */
[----:B0-----:R-:W-:-:S03]  /*25a0*/  IADD3 R12, R3, 0xf0, RZ ;  /* 0x000000f0030c7810 */ /* 0x001fc60007ffe0ff */
[----:B------:R-:W-:Y:S01]  /*25b0*/  @!P0 IMAD.IADD R17, R17, 0x1, -R28 ;  /* 0x0000000111118824 */ /* 0x000fe200078e0a1c */
[C---:B------:R-:W-:Y:S01]  /*25c0*/  ISETP.GT.U32.AND P0, PT, R28.reuse, R8, PT ;  /* 0x000000081c00720c */ /* 0x040fe20003f04070 */
[----:B------:R-:W-:Y:S01]  /*25d0*/  IMAD.MOV R5, RZ, RZ, -R5 ;  /* 0x000000ffff057224 */ /* 0x000fe200078e0a05 */
[----:B------:R-:W-:Y:S01]  /*25e0*/  IABS R13, R12 ;  /* 0x0000000c000d7213 */ /* 0x000fe20000000000 */
[----:B------:R-:W-:Y:S01]  /*25f0*/  @!P5 IMAD.MOV R21, RZ, RZ, -R21 ;  /* 0x000000ffff15d224 */ /* 0x000fe200078e0a15 */
[----:B------:R-:W-:Y:S01]  /*2600*/  ISETP.GT.U32.AND P5, PT, R28, R17, PT ;  /* 0x000000111c00720c */ /* 0x000fe20003fa4070 */
[----:B------:R-:W-:-:S03]  /*2610*/  IMAD.HI.U32 R0, R27, R11, RZ ;  /* 0x0000000b1b007227 */ /* 0x000fc600078e00ff */
[----:B------:R0:W-:Y:S01]  /*2620*/  STL [R1+0x38], R21 ;  /* 0x0000381501007387 */ /* 0x0001e20000100800 */
[----:B------:R-:W-:Y:S02]  /*2630*/  @!P6 IMAD.IADD R10, R10, 0x1, -R28 ;  /* 0x000000010a0ae824 */ /* 0x000fe400078e0a1c */
[----:B------:R-:W-:Y:S02]  /*2640*/  IMAD.MOV R2, RZ, RZ, -R2 ;  /* 0x000000ffff027224 */ /* 0x000fe400078e0a02 */
[C---:B------:R-:W-:Y:S01]  /*2650*/  IMAD R15, R28.reuse, R5, R15 ;  /* 0x000000051c0f7224 */ /* 0x040fe200078e020f */
[----:B------:R-:W-:Y:S01]  /*2660*/  ISETP.GT.U32.AND P6, PT, R28, R10, PT ;  /* 0x0000000a1c00720c */ /* 0x000fe20003fc4070 */
[----:B------:R-:W-:Y:S01]  /*2670*/  @!P0 IMAD.IADD R8, R8, 0x1, -R28 ;  /* 0x0000000108088824 */ /* 0x000fe200078e0a1c */
[----:B------:R-:W-:Y:S01]  /*2680*/  IADD3 R5, R3, 0xe0, RZ ;  /* 0x000000e003057810 */ /* 0x000fe20007ffe0ff */
[----:B------:R-:W-:Y:S01]  /*2690*/  IMAD.HI.U32 R20, R27, R13, RZ ;  /* 0x0000000d1b147227 */ /* 0x000fe200078e00ff */
[----:B------:R-:W-:-:S03]  /*26a0*/  ISETP.GT.U32.AND P0, PT, R28, R15, PT ;  /* 0x0000000f1c00720c */ /* 0x000fc60003f04070 */
[----:B------:R-:W-:Y:S02]  /*26b0*/  IMAD.MOV R0, RZ, RZ, -R0 ;  /* 0x000000ffff007224 */ /* 0x000fe400078e0a00 */
[C---:B------:R-:W-:Y:S01]  /*26c0*/  IMAD R14, R28.reuse, R2, R14 ;  /* 0x000000021c0e7224 */ /* 0x040fe200078e020e */
[----:B------:R-:W-:Y:S01]  /*26d0*/  IABS R2, R5 ;  /* 0x0000000500027213 */ /* 0x000fe20000000000 */
[----:B0-----:R-:W-:Y:S02]  /*26e0*/  IMAD.MOV.U32 R21, RZ, RZ, R8 ;  /* 0x000000ffff157224 */ /* 0x001fe400078e0008 */
[----:B------:R-:W-:Y:S02]  /*26f0*/  IMAD.MOV R20, RZ, RZ, -R20 ;  /* 0x000000ffff147224 */ /* 0x000fe400078e0a14 */
[C---:B------:R-:W-:Y:S01]  /*2700*/  IMAD R11, R28.reuse, R0, R11 ;  /* 0x000000001c0b7224 */ /* 0x040fe200078e020b */
[----:B------:R-:W-:Y:S01]  /*2710*/  IABS R0, R6 ;  /* 0x0000000600007213 */ /* 0x000fe20000000000 */
[----:B------:R-:W-:Y:S01]  /*2720*/  @!P4 IMAD.MOV R21, RZ, RZ, -R21 ;  /* 0x000000ffff15c224 */ /* 0x000fe200078e0a15 */
[C---:B------:R-:W-:Y:S01]  /*2730*/  ISETP.GT.U32.AND P4, PT, R28.reuse, R14, PT ;  /* 0x0000000e1c00720c */ /* 0x040fe20003f84070 */
[----:B------:R-:W-:-:S02]  /*2740*/  IMAD R13, R28, R20, R13 ;  /* 0x000000141c0d7224 */ /* 0x000fc400078e020d */
[--C-:B------:R-:W-:Y:S01]  /*2750*/  @!P5 IMAD.IADD R17, R17, 0x1, -R28.reuse ;  /* 0x000000011111d824 */ /* 0x100fe200078e0a1c */
[----:B------:R-:W-:Y:S01]  /*2760*/  ISETP.GT.U32.AND P5, PT, R28, R11, PT ;  /* 0x0000000b1c00720c */ /* 0x000fe20003fa4070 */
[--C-:B------:R-:W-:Y:S01]  /*2770*/  @!P6 IMAD.IADD R10, R10, 0x1, -R28.reuse ;  /* 0x000000010a0ae824 */ /* 0x100fe200078e0a1c */
[----:B------:R-:W-:Y:S01]  /*2780*/  ISETP.GT.U32.AND P6, PT, R28, R13, PT ;  /* 0x0000000d1c00720c */ /* 0x000fe20003fc4070 */
[----:B------:R-:W-:Y:S01]  /*2790*/  @!P0 IMAD.IADD R15, R15, 0x1, -R28 ;  /* 0x000000010f0f8824 */ /* 0x000fe200078e0a1c */
[----:B------:R-:W-:Y:S01]  /*27a0*/  ISETP.GE.AND P0, PT, R4, RZ, PT ;  /* 0x000000ff0400720c */ /* 0x000fe20003f06270 */
[----:B------:R-:W-:Y:S01]  /*27b0*/  IMAD R4, R28, R19, R18 ;  /* 0x000000131c047224 */ /* 0x000fe200078e0212 */
[----:B------:R-:W-:Y:S01]  /*27c0*/  STL [R1+0x34], R21 ;  /* 0x0000341501007387 */ /* 0x000fe20000100800 */
[----:B------:R-:W-:-:S04]  /*27d0*/  IMAD.HI.U32 R9, R27, R2, RZ ;  /* 0x000000021b097227 */ /* 0x000fc800078e00ff */
[----:B------:R-:W-:Y:S01]  /*27e0*/  @!P4 IMAD.IADD R14, R14, 0x1, -R28 ;  /* 0x000000010e0ec824 */ /* 0x000fe200078e0a1c */
[----:B------:R-:W-:Y:S01]  /*27f0*/  ISETP.GT.U32.AND P4, PT, R28, R15, PT ;  /* 0x0000000f1c00720c */ /* 0x000fe20003f84070 */
[----:B------:R-:W-:Y:S02]  /*2800*/  IMAD.MOV.U32 R18, RZ, RZ, R10 ;  /* 0x000000ffff127224 */ /* 0x000fe400078e000a */
[----:B------:R-:W-:-:S04]  /*2810*/  IMAD.HI.U32 R8, R27, R0, RZ ;  /* 0x000000001b087227 */ /* 0x000fc800078e00ff */
[--C-:B------:R-:W-:Y:S01]  /*2820*/  @!P5 IMAD.IADD R11, R11, 0x1, -R28.reuse ;  /* 0x000000010b0bd824 */ /* 0x100fe200078e0a1c */
[C---:B------:R-:W-:Y:S01]  /*2830*/  ISETP.GT.U32.AND P5, PT, R28.reuse, R14, PT ;  /* 0x0000000e1c00720c */ /* 0x040fe20003fa4070 */
[----:B------:R-:W-:Y:S02]  /*2840*/  IMAD.MOV R9, RZ, RZ, -R9 ;  /* 0x000000ffff097224 */ /* 0x000fe400078e0a09 */
[----:B------:R-:W-:Y:S02]  /*2850*/  IMAD.MOV.U32 R20, RZ, RZ, R17 ;  /* 0x000000ffff147224 */ /* 0x000fe400078e0011 */
[----:B------:R-:W-:Y:S01]  /*2860*/  @!P6 IMAD.IADD R13, R13, 0x1, -R28 ;  /* 0x000000010d0de824 */ /* 0x000fe200078e0a1c */
[C---:B------:R-:W-:Y:S01]  /*2870*/  ISETP.GT.U32.AND P6, PT, R28.reuse, R11, PT ;  /* 0x0000000b1c00720c */ /* 0x040fe20003fc4070 */
[----:B------:R-:W-:Y:S01]  /*2880*/  @!P3 IMAD.MOV R18, RZ, RZ, -R18 ;  /* 0x000000ffff12b224 */ /* 0x000fe200078e0a12 */
[----:B------:R-:W-:Y:S01]  /*2890*/  ISETP.GT.U32.AND P3, PT, R28, R4, PT ;  /* 0x000000041c00720c */ /* 0x000fe20003f64070 */
[----:B------:R-:W-:-:S02]  /*28a0*/  IMAD.MOV R8, RZ, RZ, -R8 ;  /* 0x000000ffff087224 */ /* 0x000fc400078e0a08 */
[C---:B------:R-:W-:Y:S01]  /*28b0*/  IMAD R2, R28.reuse, R9, R2 ;  /* 0x000000091c027224 */ /* 0x040fe200078e0202 */
[C---:B------:R-:W-:Y:S01]  /*28c0*/  IADD3 R9, R3.reuse, 0xc8, RZ ;  /* 0x000000c803097810 */ /* 0x040fe20007ffe0ff */
[----:B------:R-:W-:Y:S01]  /*28d0*/  @!P2 IMAD.MOV R20, RZ, RZ, -R20 ;  /* 0x000000ffff14a224 */ /* 0x000fe200078e0a14 */
[C---:B------:R-:W-:Y:S01]  /*28e0*/  ISETP.GT.U32.AND P2, PT, R28.reuse, R13, PT ;  /* 0x0000000d1c00720c */ /* 0x040fe20003f44070 */
[C---:B------:R-:W-:Y:S01]  /*28f0*/  IMAD R0, R28.reuse, R8, R0 ;  /* 0x000000081c007224 */ /* 0x040fe200078e0200 */
[----:B------:R-:W-:Y:S01]  /*2900*/  IADD3 R8, R3, 0xd0, RZ ;  /* 0x000000d003087810 */ /* 0x000fe20007ffe0ff */
[--C-:B------:R-:W-:Y:S01]  /*2910*/  @!P4 IMAD.IADD R15, R15, 0x1, -R28.reuse ;  /* 0x000000010f0fc824 */ /* 0x100fe200078e0a1c */
[----:B------:R-:W-:Y:S01]  /*2920*/  ISETP.GT.U32.AND P4, PT, R28, R2, PT ;  /* 0x000000021c00720c */ /* 0x000fe20003f84070 */
[--C-:B------:R-:W-:Y:S01]  /*2930*/  @!P5 IMAD.IADD R14, R14, 0x1, -R28.reuse ;  /* 0x000000010e0ed824 */ /* 0x100fe200078e0a1c */
[----:B------:R-:W-:Y:S01]  /*2940*/  IABS R17, R9 ;  /* 0x0000000900117213 */ /* 0x000fe20000000000 */
[----:B------:R-:W-:Y:S01]  /*2950*/  @!P3 IMAD.IADD R4, R4, 0x1, -R28 ;  /* 0x000000010404b824 */ /* 0x000fe200078e0a1c */
[----:B------:R-:W-:Y:S01]  /*2960*/  IABS R10, R8 ;  /* 0x00000008000a7213 */ /* 0x000fe20000000000 */
[----:B------:R-:W-:Y:S01]  /*2970*/  IMAD.MOV.U32 R19, RZ, RZ, R15 ;  /* 0x000000ffff137224 */ /* 0x000fe200078e000f */
[----:B------:R-:W-:Y:S01]  /*2980*/  ISETP.GE.AND P5, PT, R7, RZ, PT ;  /* 0x000000ff0700720c */ /* 0x000fe20003fa6270 */
[----:B------:R-:W-:Y:S01]  /*2990*/  IMAD.MOV.U32 R7, RZ, RZ, R17 ;  /* 0x000000ffff077224 */ /* 0x000fe200078e0011 */
[----:B------:R-:W-:Y:S01]  /*29a0*/  STL [R1+0x30], R20 ;  /* 0x0000301401007387 */ /* 0x000fe20000100800 */
[----:B------:R-:W-:Y:S01]  /*29b0*/  IMAD.HI.U32 R17, R27, R10, RZ ;  /* 0x0000000a1b117227 */ /* 0x000fe200078e00ff */
[----:B------:R-:W-:-:S02]  /*29c0*/  ISETP.GE.AND P3, PT, R16, RZ, PT ;  /* 0x000000ff1000720c */ /* 0x000fc40003f66270 */
[----:B------:R0:W-:Y:S01]  /*29d0*/  STL [R1+0x2c], R18 ;  /* 0x00002c1201007387 */ /* 0x0001e20000100800 */
[--C-:B------:R-:W-:Y:S01]  /*29e0*/  @!P6 IMAD.IADD R11, R11, 0x1, -R28.reuse ;  /* 0x000000010b0be824 */ /* 0x100fe200078e0a1c */
[----:B------:R-:W-:Y:S01]  /*29f0*/  ISETP.GT.U32.AND P6, PT, R28, R0, PT ;  /* 0x000000001c00720c */ /* 0x000fe20003fc4070 */
[--C-:B------:R-:W-:Y:S01]  /*2a00*/  @!P2 IMAD.IADD R13, R13, 0x1, -R28.reuse ;  /* 0x000000010d0da824 */ /* 0x100fe200078e0a1c */
[----:B------:R-:W-:Y:S01]  /*2a10*/  ISETP.GE.AND P2, PT, R12, RZ, PT ;  /* 0x000000ff0c00720c */ /* 0x000fe20003f46270 */
[----:B------:R-:W-:Y:S01]  /*2a20*/  @!P1 IMAD.MOV R19, RZ, RZ, -R19 ;  /* 0x000000ffff139224 */ /* 0x000fe200078e0a13 */
[----:B------:R-:W-:Y:S01]  /*2a30*/  ISETP.GT.U32.AND P1, PT, R28, R4, PT ;  /* 0x000000041c00720c */ /* 0x000fe20003f24070 */
[----:B------:R-:W-:Y:S02]  /*2a40*/  IMAD.MOV R17, RZ, RZ, -R17 ;  /* 0x000000ffff117224 */ /* 0x000fe400078e0a11 */
[----:B------:R-:W-:Y:S01]  /*2a50*/  IMAD.HI.U32 R12, R27, R7, RZ ;  /* 0x000000071b0c7227 */ /* 0x000fe200078e00ff */
[----:B------:R-:W-:Y:S03]  /*2a60*/  STL [R1+0x28], R19 ;  /* 0x0000281301007387 */ /* 0x000fe60000100800 */
[----:B------:R-:W-:Y:S01]  /*2a70*/  @!P4 IMAD.IADD R2, R2, 0x1, -R28 ;  /* 0x000000010202c824 */ /* 0x000fe200078e0a1c */
[----:B------:R-:W-:Y:S01]  /*2a80*/  ISETP.GE.AND P4, PT, R5, RZ, PT ;  /* 0x000000ff0500720c */ /* 0x000fe20003f86270 */
[----:B0-----:R-:W-:-:S02]  /*2a90*/  IMAD.MOV.U32 R18, RZ, RZ, R14 ;  /* 0x000000ffff127224 */ /* 0x001fc400078e000e */
[C---:B------:R-:W-:Y:S01]  /*2aa0*/  IMAD R5, R28.reuse, R17, R10 ;  /* 0x000000111c057224 */ /* 0x040fe200078e020a */
[----:B------:R-:W-:Y:S01]  /*2ab0*/  IADD3 R10, R3, 0xc0, RZ ;  /* 0x000000c0030a7810 */ /* 0x000fe20007ffe0ff */
[----:B------:R-:W-:Y:S02]  /*2ac0*/  IMAD.MOV R12, RZ, RZ, -R12 ;  /* 0x000000ffff0c7224 */ /* 0x000fe400078e0a0c */
[----:B------:R-:W-:Y:S01]  /*2ad0*/  IMAD.MOV.U32 R14, RZ, RZ, R11 ;  /* 0x000000ffff0e7224 */ /* 0x000fe200078e000b */
[----:B------:R-:W-:Y:S01]  /*2ae0*/  IABS R11, R10 ;  /* 0x0000000a000b7213 */ /* 0x000fe20000000000 */
[C---:B------:R-:W-:Y:S02]  /*2af0*/  IMAD R7, R28.reuse, R12, R7 ;  /* 0x0000000c1c077224 */ /* 0x040fe400078e0207 */
[----:B------:R-:W-:Y:S01]  /*2b00*/  @!P5 IMAD.MOV R14, RZ, RZ, -R14 ;  /* 0x000000ffff0ed224 */ /* 0x000fe200078e0a0e */
[----:B------:R-:W-:Y:S01]  /*2b10*/  ISETP.GT.U32.AND P5, PT, R28, R5, PT ;  /* 0x000000051c00720c */ /* 0x000fe20003fa4070 */
[--C-:B------:R-:W-:Y:S01]  /*2b20*/  @!P6 IMAD.IADD R0, R0, 0x1, -R28.reuse ;  /* 0x000000010000e824 */ /* 0x100fe200078e0a1c */
[----:B------:R-:W-:Y:S01]  /*2b30*/  ISETP.GT.U32.AND P6, PT, R28, R2, PT ;  /* 0x000000021c00720c */ /* 0x000fe20003fc4070 */
[----:B------:R-:W-:Y:S01]  /*2b40*/  @!P1 IMAD.IADD R4, R4, 0x1, -R28 ;  /* 0x0000000104049824 */ /* 0x000fe200078e0a1c */
[C---:B------:R-:W-:Y:S01]  /*2b50*/  ISETP.GT.U32.AND P1, PT, R28.reuse, R7, PT ;  /* 0x000000071c00720c */ /* 0x040fe20003f24070 */
[----:B------:R-:W-:Y:S01]  /*2b60*/  @!P0 IMAD.MOV R18, RZ, RZ, -R18 ;  /* 0x000000ffff128224 */ /* 0x000fe200078e0a12 */
[----:B------:R-:W-:Y:S01]  /*2b70*/  ISETP.GT.U32.AND P0, PT, R28, R0, PT ;  /* 0x000000001c00720c */ /* 0x000fe20003f04070 */
[----:B------:R-:W-:Y:S01]  /*2b80*/  @!P2 IMAD.MOV R13, RZ, RZ, -R13 ;  /* 0x000000ffff0da224 */ /* 0x000fe200078e0a0d */
[----:B------:R-:W-:Y:S01]  /*2b90*/  ISETP.GE.AND P2, PT, R6, RZ, PT ;  /* 0x000000ff0600720c */ /* 0x000fe20003f46270 */
[----:B------:R-:W-:Y:S01]  /*2ba0*/  IMAD.MOV.U32 R6, RZ, RZ, R11 ;  /* 0x000000ffff067224 */ /* 0x000fe200078e000b */
[----:B------:R-:W-:Y:S03]  /*2bb0*/  STL [R1+0x24], R18 ;  /* 0x0000241201007387 */ /* 0x000fe60000100800 */
[--C-:B------:R-:W-:Y:S01]  /*2bc0*/  @!P5 IMAD.IADD R5, R5, 0x1, -R28.reuse ;  /* 0x000000010505d824 */ /* 0x100fe200078e0a1c */
[----:B------:R-:W-:Y:S01]  /*2bd0*/  ISETP.GE.AND P5, PT, R10, RZ, PT ;  /* 0x000000ff0a00720c */ /* 0x000fe20003fa6270 */
[--C-:B------:R-:W-:Y:S01]  /*2be0*/  @!P6 IMAD.IADD R2, R2, 0x1, -R28.reuse ;  /* 0x000000010202e824 */ /* 0x100fe200078e0a1c */
[----:B------:R-:W-:Y:S01]  /*2bf0*/  ISETP.GE.AND P6, PT, R8, RZ, PT ;  /* 0x000000ff0800720c */ /* 0x000fe20003fc6270 */
[--C-:B------:R-:W-:Y:S01]  /*2c00*/  @!P1 IMAD.IADD R7, R7, 0x1, -R28.reuse ;  /* 0x0000000107079824 */ /* 0x100fe200078e0a1c */
[----:B------:R-:W-:Y:S01]  /*2c10*/  IADD3 R8, R3, 0xb8, RZ ;  /* 0x000000b803087810 */ /* 0x000fe20007ffe0ff */
[----:B------:R-:W-:Y:S01]  /*2c20*/  @!P0 IMAD.IADD R0, R0, 0x1, -R28 ;  /* 0x0000000100008824 */ /* 0x000fe200078e0a1c */
[----:B------:R-:W-:Y:S01]  /*2c30*/  ISETP.GT.U32.AND P1, PT, R28, R5, PT ;  /* 0x000000051c00720c */ /* 0x000fe20003f24070 */
[----:B------:R-:W-:Y:S01]  /*2c40*/  STL [R1+0x20], R14 ;  /* 0x0000200e01007387 */ /* 0x000fe20000100800 */
[----:B------:R-:W-:Y:S01]  /*2c50*/  ISETP.GE.AND P0, PT, R9, RZ, PT ;  /* 0x000000ff0900720c */ /* 0x000fe20003f06270 */
[----:B------:R-:W-:Y:S01]  /*2c60*/  IMAD.HI.U32 R9, R27, R6, RZ ;  /* 0x000000061b097227 */ /* 0x000fe200078e00ff */
[----:B------:R-:W-:Y:S01]  /*2c70*/  IABS R11, R8 ;  /* 0x00000008000b7213 */ /* 0x000fe20000000000 */
[----:B------:R0:W-:Y:S02]  /*2c80*/  STL [R1+0x1c], R13 ;  /* 0x00001c0d01007387 */ /* 0x0001e40000100800 */
[----:B------:R-:W-:-:S02]  /*2c90*/  IMAD.MOV R9, RZ, RZ, -R9 ;  /* 0x000000ffff097224 */ /* 0x000fc400078e0a09 */
[----:B------:R-:W-:Y:S02]  /*2ca0*/  IMAD.MOV.U32 R10, RZ, RZ, R0 ;  /* 0x000000ffff0a7224 */ /* 0x000fe400078e0000 */
[----:B------:R-:W-:-:S04]  /*2cb0*/  IMAD.HI.U32 R0, R27, R11, RZ ;  /* 0x0000000b1b007227 */ /* 0x000fc800078e00ff */
[C---:B------:R-:W-:Y:S02]  /*2cc0*/  IMAD R9, R28.reuse, R9, R6 ;  /* 0x000000091c097224 */ /* 0x040fe400078e0206 */
[----:B------:R-:W-:Y:S02]  /*2cd0*/  @!P1 IMAD.IADD R5, R5, 0x1, -R28 ;  /* 0x0000000105059824 */ /* 0x000fe400078e0a1c */
[----:B------:R-:W-:Y:S02]  /*2ce0*/  IMAD.MOV R0, RZ, RZ, -R0 ;  /* 0x000000ffff007224 */ /* 0x000fe400078e0a00 */
[----:B0-----:R-:W-:Y:S01]  /*2cf0*/  IMAD.MOV.U32 R13, RZ, RZ, R4 ;  /* 0x000000ffff0d7224 */ /* 0x001fe200078e0004 */
[----:B------:R-:W-:Y:S01]  /*2d00*/  IADD3 R4, R3, 0xb0, RZ ;  /* 0x000000b003047810 */ /* 0x000fe20007ffe0ff */
[----:B------:R-:W-:Y:S01]  /*2d10*/  @!P2 IMAD.MOV R10, RZ, RZ, -R10 ;  /* 0x000000ffff0aa224 */ /* 0x000fe200078e0a0a */
[C---:B------:R-:W-:Y:S01]  /*2d20*/  ISETP.GT.U32.AND P2, PT, R28.reuse, R9, PT ;  /* 0x000000091c00720c */ /* 0x040fe20003f44070 */
[----:B------:R-:W-:Y:S01]  /*2d30*/  IMAD R11, R28, R0, R11 ;  /* 0x000000001c0b7224 */ /* 0x000fe200078e020b */
[----:B------:R-:W-:Y:S01]  /*2d40*/  ISETP.GE.AND P1, PT, R4, RZ, PT ;  /* 0x000000ff0400720c */ /* 0x000fe20003f26270 */
[----:B------:R-:W-:-:S02]  /*2d50*/  IMAD.MOV.U32 R6, RZ, RZ, R5 ;  /* 0x000000ffff067224 */ /* 0x000fc400078e0005 */
[----:B------:R-:W-:Y:S01]  /*2d60*/  @!P3 IMAD.MOV R13, RZ, RZ, -R13 ;  /* 0x000000ffff0db224 */ /* 0x000fe200078e0a0d */
[C---:B------:R-:W-:Y:S01]  /*2d70*/  ISETP.GT.U32.AND P3, PT, R28.reuse, R7, PT ;  /* 0x000000071c00720c */ /* 0x040fe20003f64070 */
[----:B------:R-:W-:Y:S01]  /*2d80*/  IMAD.MOV.U32 R12, RZ, RZ, R2 ;  /* 0x000000ffff0c7224 */ /* 0x000fe200078e0002 */
[----:B------:R-:W-:Y:S01]  /*2d90*/  IADD3 R2, R3, 0xa8, RZ ;  /* 0x000000a803027810 */ /* 0x000fe20007ffe0ff */
[----:B------:R-:W-:Y:S01]  /*2da0*/  @!P6 IMAD.MOV R6, RZ, RZ, -R6 ;  /* 0x000000ffff06e224 */ /* 0x000fe200078e0a06 */
[----:B------:R-:W-:Y:S01]  /*2db0*/  ISETP.GT.U32.AND P6, PT, R28, R11, PT ;  /* 0x0000000b1c00720c */ /* 0x000fe20003fc4070 */
[----:B------:R0:W-:Y:S01]  /*2dc0*/  STL [R1+0x18], R13 ;  /* 0x0000180d01007387 */ /* 0x0001e20000100800 */
[----:B------:R-:W-:Y:S01]  /*2dd0*/  IABS R15, R2 ;  /* 0x00000002000f7213 */ /* 0x000fe20000000000 */
[----:B------:R-:W-:Y:S02]  /*2de0*/  @!P2 IMAD.IADD R9, R9, 0x1, -R28 ;  /* 0x000000010909a824 */ /* 0x000fe400078e0a1c */
[----:B------:R-:W-:Y:S01]  /*2df0*/  @!P4 IMAD.MOV R12, RZ, RZ, -R12 ;  /* 0x000000ffff0cc224 */ /* 0x000fe200078e0a0c */
[----:B------:R-:W-:Y:S01]  /*2e00*/  ISETP.GE.AND P4, PT, R8, RZ, PT ;  /* 0x000000ff0800720c */ /* 0x000fe20003f86270 */
[----:B------:R-:W-:Y:S01]  /*2e10*/  IMAD.HI.U32 R0, R27, R15, RZ ;  /* 0x0000000f1b007227 */ /* 0x000fe200078e00ff */
[----:B------:R-:W-:-:S02]  /*2e20*/  ISETP.GT.U32.AND P2, PT, R28, R9, PT ;  /* 0x000000091c00720c */ /* 0x000fc40003f44070 */
[----:B------:R-:W-:Y:S01]  /*2e30*/  IADD3 R8, R3, 0x98, RZ ;  /* 0x0000009803087810 */ /* 0x000fe20007ffe0ff */
[----:B------:R-:W-:Y:S01]  /*2e40*/  @!P3 IMAD.IADD R7, R7, 0x1, -R28 ;  /* 0x000000010707b824 */ /* 0x000fe200078e0a1c */
[----:B0-----:R-:W-:Y:S01]  /*2e50*/  IABS R13, R4 ;  /* 0x00000004000d7213 */ /* 0x001fe20000000000 */
[----:B------:R-:W-:Y:S01]  /*2e60*/  IMAD.MOV R0, RZ, RZ, -R0 ;  /* 0x000000ffff007224 */ /* 0x000fe200078e0a00 */
[----:B------:R-:W-:Y:S01]  /*2e70*/  ISETP.GE.AND P3, PT, R2, RZ, PT ;  /* 0x000000ff0200720c */ /* 0x000fe20003f66270 */
[----:B------:R-:W-:Y:S01]  /*2e80*/  @!P6 IMAD.IADD R11, R11, 0x1, -R28 ;  /* 0x000000010b0be824 */ /* 0x000fe200078e0a1c */
[----:B------:R-:W-:Y:S01]  /*2e90*/  IABS R18, R8 ;  /* 0x0000000800127213 */ /* 0x000fe20000000000 */
[----:B------:R-:W-:Y:S01]  /*2ea0*/  IMAD.HI.U32 R2, R27, R13, RZ ;  /* 0x0000000d1b027227 */ /* 0x000fe200078e00ff */
[----:B------:R-:W-:Y:S01]  /*2eb0*/  IADD3 R4, R3, 0xa0, RZ ;  /* 0x000000a003047810 */ /* 0x000fe20007ffe0ff */
[----:B------:R-:W-:Y:S01]  /*2ec0*/  STL [R1+0xc], R12 ;  /* 0x00000c0c01007387 */ /* 0x000fe20000100800 */
[C---:B------:R-:W-:Y:S01]  /*2ed0*/  ISETP.GT.U32.AND P6, PT, R28.reuse, R11, PT ;  /* 0x0000000b1c00720c */ /* 0x040fe20003fc4070 */
[C---:B------:R-:W-:Y:S01]  /*2ee0*/  IMAD R15, R28.reuse, R0, R15 ;  /* 0x000000001c0f7224 */ /* 0x040fe200078e020f */
[----:B------:R-:W-:Y:S01]  /*2ef0*/  IABS R0, c[0x0][0x178] ;  /* 0x00005e0000007a13 */ /* 0x000fe20000000000 */
[----:B------:R-:W-:Y:S01]  /*2f00*/  IMAD.MOV R2, RZ, RZ, -R2 ;  /* 0x000000ffff027224 */ /* 0x000fe200078e0a02 */
[----:B------:R-:W-:Y:S01]  /*2f10*/  IABS R17, R4 ;  /* 0x0000000400117213 */ /* 0x000fe20000000000 */
[----:B------:R-:W-:Y:S01]  /*2f20*/  @!P2 IMAD.IADD R9, R9, 0x1, -R28 ;  /* 0x000000010909a824 */ /* 0x000fe200078e0a1c */
[----:B------:R-:W-:Y:S01]  /*2f30*/  STL [R1+0x4], R10 ;  /* 0x0000040a01007387 */ /* 0x000fe20000100800 */
[----:B------:R-:W-:Y:S01]  /*2f40*/  IMAD R13, R28, R2, R13 ;  /* 0x000000021c0d7224 */ /* 0x000fe200078e020d */
[----:B------:R-:W-:Y:S01]  /*2f50*/  IADD3 R2, R3, 0x90, RZ ;  /* 0x0000009003027810 */ /* 0x000fe20007ffe0ff */
[----:B------:R-:W-:-:S02]  /*2f60*/  IMAD.MOV.U32 R14, RZ, RZ, R0 ;  /* 0x000000ffff0e7224 */ /* 0x000fc400078e0000 */
[----:B------:R-:W-:Y:S01]  /*2f70*/  IMAD.HI.U32 R0, R27, R18, RZ ;  /* 0x000000121b007227 */ /* 0x000fe200078e00ff */
[C---:B------:R-:W-:Y:S01]  /*2f80*/  ISETP.GT.U32.AND P2, PT, R28.reuse, R13, PT ;  /* 0x0000000d1c00720c */ /* 0x040fe20003f44070 */
[----:B------:R-:W0:Y:S01]  /*2f90*/  I2F.RP R5, R14 ;  /* 0x0000000e00057306 */ /* 0x000e220000209400 */
[----:B------:R-:W-:Y:S01]  /*2fa0*/  IABS R20, R2 ;  /* 0x0000000200147213 */ /* 0x000fe20000000000 */
[----:B------:R-:W-:Y:S02]  /*2fb0*/  IMAD.MOV R0, RZ, RZ, -R0 ;  /* 0x000000ffff007224 */ /* 0x000fe400078e0a00 */
[----:B------:R-:W-:Y:S02]  /*2fc0*/  @!P6 IMAD.IADD R11, R11, 0x1, -R28 ;  /* 0x000000010b0be824 */ /* 0x000fe400078e0a1c */
[----:B------:R-:W-:Y:S02]  /*2fd0*/  IMAD R18, R28, R0, R18 ;  /* 0x000000001c127224 */ /* 0x000fe400078e0212 */
[----:B------:R-:W-:-:S02]  /*2fe0*/  @!P4 IMAD.MOV R11, RZ, RZ, -R11 ;  /* 0x000000ffff0bc224 */ /* 0x000fc400078e0a0b */
[----:B------:R-:W-:Y:S01]  /*2ff0*/  @!P0 IMAD.MOV R7, RZ, RZ, -R7 ;  /* 0x000000ffff078224 */ /* 0x000fe200078e0a07 */
[----:B------:R-:W-:Y:S01]  /*3000*/  ISETP.GT.U32.AND P4, PT, R28, R18, PT ;  /* 0x000000121c00720c */ /* 0x000fe20003f84070 */
[----:B------:R-:W-:Y:S01]  /*3010*/  @!P2 IMAD.IADD R13, R13, 0x1, -R28 ;  /* 0x000000010d0da824 */ /* 0x000fe200078e0a1c */
[----:B------:R-:W-:Y:S01]  /*3020*/  ISETP.GE.AND P0, PT, R4, RZ, PT ;  /* 0x000000ff0400720c */ /* 0x000fe20003f06270 */
[----:B------:R-:W-:Y:S01]  /*3030*/  IMAD.HI.U32 R4, R27, R17, RZ ;  /* 0x000000111b047227 */ /* 0x000fe200078e00ff */
[----:B------:R-:W-:Y:S01]  /*3040*/  STL [R1+0x7ec], R7 ;  /* 0x0007ec0701007387 */ /* 0x000fe20000100800 */
[----:B0-----:R0:W1:Y:S01]  /*3050*/  MUFU.RCP R0, R5 ;  /* 0x0000000500007308 */ /* 0x0010620000001000 */
[C---:B------:R-:W-:Y:S01]  /*3060*/  ISETP.GT.U32.AND P2, PT, R28.reuse, R13, PT ;  /* 0x0000000d1c00720c */ /* 0x040fe20003f44070 */
[----:B------:R-:W-:Y:S01]  /*3070*/  IMAD.MOV R4, RZ, RZ, -R4 ;  /* 0x000000ffff047224 */ /* 0x000fe200078e0a04 */
[----:B------:R2:W-:Y:S01]  /*3080*/  STL [R1], R6 ;  /* 0x0000000601007387 */ /* 0x0005e20000100800 */
[----:B------:R-:W-:Y:S01]  /*3090*/  @!P5 IMAD.MOV R9, RZ, RZ, -R9 ;  /* 0x000000ffff09d224 */ /* 0x000fe200078e0a09 */
[C---:B------:R-:W-:Y:S01]  /*30a0*/  ISETP.GT.U32.AND P5, PT, R28.reuse, R15, PT ;  /* 0x0000000f1c00720c */ /* 0x040fe20003fa4070 */
[----:B------:R-:W-:Y:S01]  /*30b0*/  IMAD R17, R28, R4, R17 ;  /* 0x000000041c117224 */ /* 0x000fe200078e0211 */
[----:B------:R-:W-:Y:S01]  /*30c0*/  IADD3 R4, R3, 0x88, RZ ;  /* 0x0000008803047810 */ /* 0x000fe20007ffe0ff */
[----:B------:R-:W-:Y:S01]  /*30d0*/  @!P4 IMAD.IADD R18, R18, 0x1, -R28 ;  /* 0x000000011212c824 */ /* 0x000fe200078e0a1c */
[----:B------:R3:W-:Y:S01]  /*30e0*/  STL [R1+0x7f0], R9 ;  /* 0x0007f00901007387 */ /* 0x0007e20000100800 */
[----:B0-----:R-:W-:Y:S01]  /*30f0*/  IMAD.HI.U32 R5, R27, R20, RZ ;  /* 0x000000141b057227 */ /* 0x001fe200078e00ff */
[----:B------:R-:W-:-:S02]  /*3100*/  ISETP.GT.U32.AND P6, PT, R28, R17, PT ;  /* 0x000000111c00720c */ /* 0x000fc40003fc4070 */
[----:B------:R-:W-:Y:S01]  /*3110*/  IABS R21, R4 ;  /* 0x0000000400157213 */ /* 0x000fe20000000000 */
[----:B------:R-:W-:Y:S01]  /*3120*/  @!P2 IMAD.IADD R13, R13, 0x1, -R28 ;  /* 0x000000010d0da824 */ /* 0x000fe200078e0a1c */
[----:B------:R-:W-:Y:S01]  /*3130*/  ISETP.GT.U32.AND P4, PT, R28, R18, PT ;  /* 0x000000121c00720c */ /* 0x000fe20003f84070 */
[----:B------:R-:W-:Y:S01]  /*3140*/  IMAD.MOV R5, RZ, RZ, -R5 ;  /* 0x000000ffff057224 */ /* 0x000fe200078e0a05 */
[----:B------:R-:W-:Y:S01]  /*3150*/  ISETP.GE.AND P2, PT, R8, RZ, PT ;  /* 0x000000ff0800720c */ /* 0x000fe20003f46270 */
[----:B--2---:R-:W-:Y:S01]  /*3160*/  IMAD.HI.U32 R6, R27, R21, RZ ;  /* 0x000000151b067227 */ /* 0x004fe200078e00ff */
[----:B------:R0:W-:Y:S01]  /*3170*/  STL [R1+0x7f4], R11 ;  /* 0x0007f40b01007387 */ /* 0x0001e20000100800 */
[C---:B------:R-:W-:Y:S02]  /*3180*/  IADD3 R7, R3.reuse, 0x48, RZ ;  /* 0x0000004803077810 */ /* 0x040fe40007ffe0ff */
[----:B------:R-:W-:Y:S01]  /*3190*/  IMAD.MOV R6, RZ, RZ, -R6 ;  /* 0x000000ffff067224 */ /* 0x000fe200078e0a06 */
[----:B---3--:R-:W-:Y:S01]  /*31a0*/  IADD3 R9, R3, 0x50, RZ ;  /* 0x0000005003097810 */ /* 0x008fe20007ffe0ff */
[----:B------:R-:W-:Y:S01]  /*31b0*/  @!P6 IMAD.IADD R17, R17, 0x1, -R28 ;  /* 0x000000011111e824 */ /* 0x000fe200078e0a1c */
[----:B------:R-:W-:Y:S01]  /*31c0*/  IABS R16, R7 ;  /* 0x0000000700107213 */ /* 0x000fe20000000000 */
[----:B------:R-:W-:-:S02]  /*31d0*/  IMAD R21, R28, R6, R21 ;  /* 0x000000061c157224 */ /* 0x000fc400078e0215 */
[--C-:B------:R-:W-:Y:S01]  /*31e0*/  @!P4 IMAD.IADD R18, R18, 0x1, -R28.reuse ;  /* 0x000000011212c824 */ /* 0x100fe200078e0a1c */
[C---:B------:R-:W-:Y:S01]  /*31f0*/  ISETP.GT.U32.AND P6, PT, R28.reuse, R17, PT ;  /* 0x000000111c00720c */ /* 0x040fe20003fc4070 */
[----:B------:R-:W-:Y:S01]  /*3200*/  @!P5 IMAD.IADD R15, R15, 0x1, -R28 ;  /* 0x000000010f0fd824 */ /* 0x000fe200078e0a1c */
[C---:B0-----:R-:W-:Y:S01]  /*3210*/  IADD3 R11, R3.reuse, 0x58, RZ ;  /* 0x00000058030b7810 */ /* 0x041fe20007ffe0ff */
[----:B------:R-:W-:Y:S01]  /*3220*/  @!P2 IMAD.MOV R18, RZ, RZ, -R18 ;  /* 0x000000ffff12a224 */ /* 0x000fe200078e0a12 */
[C---:B------:R-:W-:Y:S01]  /*3230*/  ISETP.GT.U32.AND P2, PT, R28.reuse, R21, PT ;  /* 0x000000151c00720c */ /* 0x040fe20003f44070 */
[C---:B------:R-:W-:Y:S01]  /*3240*/  IMAD R20, R28.reuse, R5, R20 ;  /* 0x000000051c147224 */ /* 0x040fe200078e0214 */
[----:B------:R-:W-:Y:S01]  /*3250*/  ISETP.GT.U32.AND P5, PT, R28, R15, PT ;  /* 0x0000000f1c00720c */ /* 0x000fe20003fa4070 */
[----:B------:R-:W-:Y:S01]  /*3260*/  @!P1 IMAD.MOV R13, RZ, RZ, -R13 ;  /* 0x000000ffff0d9224 */ /* 0x000fe200078e0a0d */
[----:B------:R-:W-:Y:S02]  /*3270*/  ISETP.GE.AND P1, PT, R2, RZ, PT ;  /* 0x000000ff0200720c */ /* 0x000fe40003f26270 */
[----:B------:R-:W-:-:S02]  /*3280*/  IADD3 R2, R3, 0x70, RZ ;  /* 0x0000007003027810 */ /* 0x000fc40007ffe0ff */
[----:B------:R0:W-:Y:S01]  /*3290*/  STL [R1+0x7f8], R13 ;  /* 0x0007f80d01007387 */ /* 0x0001e20000100800 */
[--C-:B------:R-:W-:Y:S01]  /*32a0*/  @!P6 IMAD.IADD R17, R17, 0x1, -R28.reuse ;  /* 0x000000011111e824 */ /* 0x100fe200078e0a1c */
[----:B------:R-:W-:Y:S02]  /*32b0*/  ISETP.GE.AND P6, PT, R24, RZ, PT ;  /* 0x000000ff1800720c */ /* 0x000fe40003fc6270 */
[----:B------:R-:W-:Y:S01]  /*32c0*/  IABS R24, R24 ;  /* 0x0000001800187213 */ /* 0x000fe20000000000 */
[--C-:B------:R-:W-:Y:S01]  /*32d0*/  @!P2 IMAD.IADD R21, R21, 0x1, -R28.reuse ;  /* 0x000000011515a824 */ /* 0x100fe200078e0a1c */
[----:B------:R-:W-:Y:S01]  /*32e0*/  ISETP.GE.AND P4, PT, R2, RZ, PT ;  /* 0x000000ff0200720c */ /* 0x000fe20003f86270 */
[----:B------:R-:W-:Y:S01]  /*32f0*/  @!P5 IMAD.IADD R15, R15, 0x1, -R28 ;  /* 0x000000010f0fd824 */ /* 0x000fe200078e0a1c */
[----:B------:R-:W-:Y:S01]  /*3300*/  ISETP.GE.AND P5, PT, R4, RZ, PT ;  /* 0x000000ff0400720c */ /* 0x000fe20003fa6270 */
[----:B------:R-:W-:Y:S01]  /*3310*/  IMAD.HI.U32 R12, R27, R24, RZ ;  /* 0x000000181b0c7227 */ /* 0x000fe200078e00ff */
[----:B-1----:R-:W-:-:S02]  /*3320*/  IADD3 R4, R0, 0xffffffe, RZ ;  /* 0x0ffffffe00047810 */ /* 0x002fc40007ffe0ff */
[C---:B------:R-:W-:Y:S01]  /*3330*/  ISETP.GT.U32.AND P2, PT, R28.reuse, R21, PT ;  /* 0x000000151c00720c */ /* 0x040fe20003f44070 */
[----:B------:R-:W-:Y:S01]  /*3340*/  @!P0 IMAD.MOV R17, RZ, RZ, -R17 ;  /* 0x000000ffff118224 */ /* 0x000fe200078e0a11 */
[----:B------:R1:W2:Y:S01]  /*3350*/  F2I.FTZ.U32.TRUNC.NTZ R5, R4 ;  /* 0x0000000400057305 */ /* 0x0002a2000021f000 */
[----:B------:R-:W-:Y:S01]  /*3360*/  IMAD.MOV R12, RZ, RZ, -R12 ;  /* 0x000000ffff0c7224 */ /* 0x000fe200078e0a0c */
[C---:B------:R-:W-:Y:S01]  /*3370*/  ISETP.GT.U32.AND P0, PT, R28.reuse, R20, PT ;  /* 0x000000141c00720c */ /* 0x040fe20003f04070 */
[----:B------:R-:W-:Y:S01]  /*3380*/  @!P3 IMAD.MOV R15, RZ, RZ, -R15 ;  /* 0x000000ffff0fb224 */ /* 0x000fe200078e0a0f */
[----:B------:R-:W-:Y:S01]  /*3390*/  IADD3 R0, R3, 0x78, RZ ;  /* 0x0000007803007810 */ /* 0x000fe20007ffe0ff */
[----:B------:R-:W-:Y:S01]  /*33a0*/  IMAD R24, R28, R12, R24 ;  /* 0x0000000c1c187224 */ /* 0x000fe200078e0218 */
[----:B------:R-:W-:Y:S02]  /*33b0*/  IABS R2, R2 ;  /* 0x0000000200027213 */ /* 0x000fe40000000000 */
[----:B------:R-:W-:Y:S01]  /*33c0*/  ISETP.GE.AND P3, PT, R0, RZ, PT ;  /* 0x000000ff0000720c */ /* 0x000fe20003f66270 */
[----:B-1----:R-:W-:Y:S01]  /*33d0*/  IMAD.MOV.U32 R4, RZ, RZ, RZ ;  /* 0x000000ffff047224 */ /* 0x002fe200078e00ff */
[----:B------:R-:W-:Y:S01]  /*33e0*/  IABS R0, R0 ;  /* 0x0000000000007213 */ /* 0x000fe20000000000 */
[----:B------:R-:W-:Y:S01]  /*33f0*/  @!P2 IMAD.IADD R21, R21, 0x1, -R28 ;  /* 0x000000011515a824 */ /* 0x000fe200078e0a1c */
[----:B------:R-:W-:Y:S01]  /*3400*/  ISETP.GT.U32.AND P2, PT, R28, R24, PT ;  /* 0x000000181c00720c */ /* 0x000fe20003f44070 */
[----:B------:R1:W-:Y:S01]  /*3410*/  STL [R1+0x7fc], R15 ;  /* 0x0007fc0f01007387 */ /* 0x0003e20000100800 */
[----:B------:R-:W-:Y:S01]  /*3420*/  IMAD.HI.U32 R6, R27, R2, RZ ;  /* 0x000000021b067227 */ /* 0x000fe200078e00ff */
[----:B------:R-:W-:-:S02]  /*3430*/  IABS R12, R9 ;  /* 0x00000009000c7213 */ /* 0x000fc40000000000 */
[----:B------:R3:W-:Y:S01]  /*3440*/  STL [R1+0x800], R17 ;  /* 0x0008001101007387 */ /* 0x0007e20000100800 */
[--C-:B------:R-:W-:Y:S01]  /*3450*/  @!P0 IMAD.IADD R20, R20, 0x1, -R28.reuse ;  /* 0x0000000114148824 */ /* 0x100fe200078e0a1c */
[----:B0-----:R-:W-:Y:S01]  /*3460*/  IADD3 R13, R3, 0x8, RZ ;  /* 0x00000008030d7810 */ /* 0x001fe20007ffe0ff */
[----:B--2---:R-:W-:Y:S01]  /*3470*/  IMAD.MOV R10, RZ, RZ, -R5 ;  /* 0x000000ffff0a7224 */ /* 0x004fe200078e0a05 */
[----:B------:R0:W-:Y:S01]  /*3480*/  STL [R1+0x804], R18 ;  /* 0x0008041201007387 */ /* 0x0001e20000100800 */
[----:B------:R-:W-:Y:S01]  /*3490*/  IMAD.HI.U32 R8, R27, R0, RZ ;  /* 0x000000001b087227 */ /* 0x000fe200078e00ff */
[----:B------:R-:W-:Y:S02]  /*34a0*/  ISETP.GT.U32.AND P0, PT, R28, R20, PT ;  /* 0x000000141c00720c */ /* 0x000fe40003f04070 */
[C---:B-1----:R-:W-:Y:S01]  /*34b0*/  IADD3 R15, R3.reuse, 0x20, RZ ;  /* 0x00000020030f7810 */ /* 0x042fe20007ffe0ff */
[----:B------:R-:W-:Y:S01]  /*34c0*/  IMAD R10, R10, R14, RZ ;  /* 0x0000000e0a0a7224 */ /* 0x000fe200078e02ff */
[----:B---3--:R-:W-:Y:S01]  /*34d0*/  IADD3 R17, R3, 0x28, RZ ;  /* 0x0000002803117810 */ /* 0x008fe20007ffe0ff */
[----:B------:R-:W-:-:S02]  /*34e0*/  @!P2 IMAD.IADD R24, R24, 0x1, -R28 ;  /* 0x000000011818a824 */ /* 0x000fc400078e0a1c */
[----:B------:R-:W-:Y:S01]  /*34f0*/  IMAD.HI.U32 R4, R5, R10, R4 ;  /* 0x0000000a05047227 */ /* 0x000fe200078e0004 */
[C---:B0-----:R-:W-:Y:S02]  /*3500*/  IADD3 R18, R3.reuse, 0x30, RZ ;  /* 0x0000003003127810 */ /* 0x041fe40007ffe0ff */
[----:B------:R-:W-:Y:S01]  /*3510*/  ISETP.GT.U32.AND P2, PT, R28, R24, PT ;  /* 0x000000181c00720c */ /* 0x000fe20003f44070 */
[----:B------:R-:W-:Y:S01]  /*3520*/  IMAD.MOV R8, RZ, RZ, -R8 ;  /* 0x000000ffff087224 */ /* 0x000fe200078e0a08 */
[----:B------:R0:W-:Y:S01]  /*3530*/  STL [R1+0x84], R4 ;  /* 0x0000840401007387 */ /* 0x0001e20000100800 */
[----:B------:R-:W-:Y:S01]  /*3540*/  IMAD.MOV R6, RZ, RZ, -R6 ;  /* 0x000000ffff067224 */ /* 0x000fe200078e0a06 */
[----:B------:R-:W-:Y:S01]  /*3550*/  IABS R23, R18 ;  /* 0x0000001200177213 */ /* 0x000fe20000000000 */
[----:B------:R-:W-:Y:S01]  /*3560*/  @!P0 IMAD.IADD R20, R20, 0x1, -R28 ;  /* 0x0000000114148824 */ /* 0x000fe200078e0a1c */
[----:B------:R1:W-:Y:S01]  /*3570*/  STL [R1+0xc4], R11 ;  /* 0x0000c40b01007387 */ /* 0x0003e20000100800 */
[C---:B------:R-:W-:Y:S01]  /*3580*/  IMAD R0, R28.reuse, R8, R0 ;  /* 0x000000081c007224 */ /* 0x040fe200078e0200 */
[----:B------:R-:W-:Y:S01]  /*3590*/  IABS R8, R11 ;  /* 0x0000000b00087213 */ /* 0x000fe20000000000 */
[C---:B------:R-:W-:Y:S01]  /*35a0*/  IMAD R2, R28.reuse, R6, R2 ;  /* 0x000000061c027224 */ /* 0x040fe200078e0202 */
[C---:B------:R-:W-:Y:S01]  /*35b0*/  IADD3 R6, R3.reuse, 0x60, RZ ;  /* 0x0000006003067810 */ /* 0x040fe20007ffe0ff */
[----:B------:R-:W-:Y:S01]  /*35c0*/  @!P5 IMAD.MOV R21, RZ, RZ, -R21 ;  /* 0x000000ffff15d224 */ /* 0x000fe200078e0a15 */
[----:B0-----:R-:W-:Y:S01]  /*35d0*/  IADD3 R4, R3, 0x68, RZ ;  /* 0x0000006803047810 */ /* 0x001fe20007ffe0ff */
[----:B------:R-:W-:Y:S01]  /*35e0*/  @!P1 IMAD.MOV R20, RZ, RZ, -R20 ;  /* 0x000000ffff149224 */ /* 0x000fe200078e0a14 */
[----:B------:R-:W-:Y:S01]  /*35f0*/  ISETP.GT.U32.AND P5, PT, R28, R0, PT ;  /* 0x000000001c00720c */ /* 0x000fe20003fa4070 */
[----:B------:R-:W-:Y:S01]  /*3600*/  @!P2 IMAD.IADD R24, R24, 0x1, -R28 ;  /* 0x000000011818a824 */ /* 0x000fe200078e0a1c */
[----:B------:R-:W-:Y:S01]  /*3610*/  ISETP.GE.AND P0, PT, R4, RZ, PT ;  /* 0x000000ff0400720c */ /* 0x000fe20003f06270 */
[----:B------:R0:W-:Y:S01]  /*3620*/  STL [R1+0xbc], R9 ;  /* 0x0000bc0901007387 */ /* 0x0001e20000100800 */
[----:B------:R-:W-:Y:S01]  /*3630*/  IABS R4, R4 ;  /* 0x0000000400047213 */ /* 0x000fe20000000000 */
[C---:B------:R-:W-:Y:S01]  /*3640*/  IMAD.HI.U32 R14, R27.reuse, R8, RZ ;  /* 0x000000081b0e7227 */ /* 0x040fe200078e00ff */
[----:B------:R-:W-:Y:S01]  /*3650*/  ISETP.GE.AND P1, PT, R6, RZ, PT ;  /* 0x000000ff0600720c */ /* 0x000fe20003f26270 */
[----:B------:R2:W-:Y:S01]  /*3660*/  STL [R1+0x808], R20 ;  /* 0x0008081401007387 */ /* 0x0005e20000100800 */
[----:B------:R-:W-:Y:S01]  /*3670*/  ISETP.GT.U32.AND P2, PT, R28, R2, PT ;  /* 0x000000021c00720c */ /* 0x000fe20003f44070 */
[----:B------:R-:W-:Y:S01]  /*3680*/  IMAD.HI.U32 R5, R27, R4, RZ ;  /* 0x000000041b057227 */ /* 0x000fe200078e00ff */
[----:B------:R-:W-:Y:S01]  /*3690*/  IABS R6, R6 ;  /* 0x0000000600067213 */ /* 0x000fe20000000000 */
[----:B------:R3:W-:Y:S01]  /*36a0*/  STL [R1+0xb4], R7 ;  /* 0x0000b40701007387 */ /* 0x0007e20000100800 */
[C---:B-1----:R-:W-:Y:S01]  /*36b0*/  IADD3 R11, R3.reuse, 0x18, RZ ;  /* 0x00000018030b7810 */ /* 0x042fe20007ffe0ff */
[----:B------:R-:W-:Y:S01]  /*36c0*/  IMAD.MOV R5, RZ, RZ, -R5 ;  /* 0x000000ffff057224 */ /* 0x000fe200078e0a05 */
[----:B0-----:R-:W-:Y:S01]  /*36d0*/  IADD3 R9, R3, 0x10, RZ ;  /* 0x0000001003097810 */ /* 0x001fe20007ffe0ff */
[----:B------:R-:W-:Y:S01]  /*36e0*/  IMAD.HI.U32 R19, R27, R6, RZ ;  /* 0x000000061b137227 */ /* 0x000fe200078e00ff */
[----:B------:R-:W-:Y:S01]  /*36f0*/  STL [R1+0x80c], R21 ;  /* 0x00080c1501007387 */ /* 0x000fe20000100800 */
[----:B--2---:R-:W-:-:S02]  /*3700*/  IADD3 R20, R3, 0x40, RZ ;  /* 0x0000004003147810 */ /* 0x004fc40007ffe0ff */
[----:B------:R-:W-:Y:S02]  /*3710*/  IMAD R4, R28, R5, R4 ;  /* 0x000000051c047224 */ /* 0x000fe400078e0204 */
[----:B------:R-:W-:Y:S01]  /*3720*/  IMAD.HI.U32 R5, R27, R16, RZ ;  /* 0x000000101b057227 */ /* 0x000fe200078e00ff */
[----:B---3--:R-:W-:Y:S01]  /*3730*/  IADD3 R7, R3, 0x38, RZ ;  /* 0x0000003803077810 */ /* 0x008fe20007ffe0ff */
[----:B------:R0:W-:Y:S02]  /*3740*/  STL [R1+0x860], R20 ;  /* 0x0008601401007387 */ /* 0x0001e40000100800 */
[----:B------:R-:W-:Y:S01]  /*3750*/  IMAD.MOV R19, RZ, RZ, -R19 ;  /* 0x000000ffff137224 */ /* 0x000fe200078e0a13 */
[----:B------:R-:W-:Y:S01]  /*3760*/  IABS R22, R7 ;  /* 0x0000000700167213 */ /* 0x000fe20000000000 */
[----:B------:R-:W-:Y:S02]  /*3770*/  @!P5 IMAD.IADD R0, R0, 0x1, -R28 ;  /* 0x000000010000d824 */ /* 0x000fe400078e0a1c */
[----:B------:R-:W-:-:S02]  /*3780*/  IMAD.MOV R5, RZ, RZ, -R5 ;  /* 0x000000ffff057224 */ /* 0x000fc400078e0a05 */
[----:B------:R-:W-:Y:S01]  /*3790*/  IMAD.HI.U32 R10, R27, R12, RZ ;  /* 0x0000000c1b0a7227 */ /* 0x000fe200078e00ff */
[----:B------:R-:W-:-:S03]  /*37a0*/  ISETP.GT.U32.AND P5, PT, R28, R0, PT ;  /* 0x000000001c00720c */ /* 0x000fc60003fa4070 */
[----:B------:R-:W-:Y:S02]  /*37b0*/  @!P2 IMAD.IADD R2, R2, 0x1, -R28 ;  /* 0x000000010202a824 */ /* 0x000fe400078e0a1c */
[----:B------:R-:W-:Y:S02]  /*37c0*/  IMAD.MOV R14, RZ, RZ, -R14 ;  /* 0x000000ffff0e7224 */ /* 0x000fe400078e0a0e */
[C---:B------:R-:W-:Y:S01]  /*37d0*/  IMAD R6, R28.reuse, R19, R6 ;  /* 0x000000131c067224 */ /* 0x040fe200078e0206 */
[----:B------:R-:W-:Y:S01]  /*37e0*/  IABS R19, R20 ;  /* 0x0000001400137213 */ /* 0x000fe20000000000 */
[C---:B------:R-:W-:Y:S01]  /*37f0*/  IMAD R16, R28.reuse, R5, R16 ;  /* 0x000000051c107224 */ /* 0x040fe200078e0210 */
[----:B------:R-:W-:Y:S01]  /*3800*/  IABS R5, R17 ;  /* 0x0000001100057213 */ /* 0x000fe20000000000 */
[----:B------:R-:W-:Y:S01]  /*3810*/  IMAD.MOV R10, RZ, RZ, -R10 ;  /* 0x000000ffff0a7224 */ /* 0x000fe200078e0a0a */
[C---:B------:R-:W-:Y:S01]  /*3820*/  ISETP.GT.U32.AND P2, PT, R28.reuse, R6, PT ;  /* 0x000000061c00720c */ /* 0x040fe20003f44070 */
[----:B------:R-:W-:Y:S01]  /*3830*/  @!P6 IMAD.MOV R24, RZ, RZ, -R24 ;  /* 0x000000ffff18e224 */ /* 0x000fe200078e0a18 */
[C---:B------:R-:W-:Y:S01]  /*3840*/  ISETP.GT.U32.AND P6, PT, R28.reuse, R2, PT ;  /* 0x000000021c00720c */ /* 0x040fe20003fc4070 */
[C---:B------:R-:W-:Y:S01]  /*3850*/  IMAD R8, R28.reuse, R14, R8 ;  /* 0x0000000e1c087224 */ /* 0x040fe200078e0208 */
[----:B0-----:R-:W-:Y:S01]  /*3860*/  IABS R20, R3 ;  /* 0x0000000300147213 */ /* 0x001fe20000000000 */
[----:B------:R-:W-:Y:S01]  /*3870*/  IMAD.HI.U32 R14, R27, R23, RZ ;  /* 0x000000171b0e7227 */ /* 0x000fe200078e00ff */
[----:B------:R0:W-:Y:S03]  /*3880*/  STL [R1+0x810], R24 ;  /* 0x0008101801007387 */ /* 0x0001e60000100800 */
[----:B------:R-:W-:-:S02]  /*3890*/  IMAD R12, R28, R10, R12 ;  /* 0x0000000a1c0c7224 */ /* 0x000fc400078e020c */
[----:B------:R-:W-:-:S04]  /*38a0*/  IMAD.HI.U32 R26, R27, R19, RZ ;  /* 0x000000131b1a7227 */ /* 0x000fc800078e00ff */
[----:B------:R-:W-:-:S04]  /*38b0*/  IMAD.HI.U32 R25, R27, R22, RZ ;  /* 0x000000161b197227 */ /* 0x000fc800078e00ff */
[----:B------:R-:W-:-:S04]  /*38c0*/  IMAD.HI.U32 R10, R27, R5, RZ ;  /* 0x000000051b0a7227 */ /* 0x000fc800078e00ff */
[----:B------:R-:W-:Y:S02]  /*38d0*/  IMAD.MOV R14, RZ, RZ, -R14 ;  /* 0x000000ffff0e7224 */ /* 0x000fe400078e0a0e */
[----:B------:R-:W-:Y:S02]  /*38e0*/  IMAD.MOV R26, RZ, RZ, -R26 ;  /* 0x000000ffff1a7224 */ /* 0x000fe400078e0a1a */
[----:B------:R-:W-:Y:S02]  /*38f0*/  IMAD.MOV R25, RZ, RZ, -R25 ;  /* 0x000000ffff197224 */ /* 0x000fe400078e0a19 */
[----:B------:R-:W-:Y:S02]  /*3900*/  IMAD.MOV R10, RZ, RZ, -R10 ;  /* 0x000000ffff0a7224 */ /* 0x000fe400078e0a0a */
[C---:B------:R-:W-:Y:S01]  /*3910*/  IMAD R23, R28.reuse, R14, R23 ;  /* 0x0000000e1c177224 */ /* 0x040fe200078e0217 */
[----:B------:R-:W-:Y:S01]  /*3920*/  IABS R14, R11 ;  /* 0x0000000b000e7213 */ /* 0x000fe20000000000 */
[C---:B------:R-:W-:Y:S01]  /*3930*/  IMAD R19, R28.reuse, R26, R19 ;  /* 0x0000001a1c137224 */ /* 0x040fe200078e0213 */
[----:B------:R-:W-:Y:S01]  /*3940*/  IABS R26, R9 ;  /* 0x00000009001a7213 */ /* 0x000fe20000000000 */
[----:B------:R-:W-:Y:S01]  /*3950*/  IMAD R22, R28, R25, R22 ;  /* 0x000000191c167224 */ /* 0x000fe200078e0216 */
[----:B------:R-:W-:Y:S01]  /*3960*/  IABS R25, R13 ;  /* 0x0000000d00197213 */ /* 0x000fe20000000000 */
[--C-:B------:R-:W-:Y:S01]  /*3970*/  @!P5 IMAD.IADD R0, R0, 0x1, -R28.reuse ;  /* 0x000000010000d824 */ /* 0x100fe200078e0a1c */
[C---:B------:R-:W-:Y:S01]  /*3980*/  ISETP.GT.U32.AND P5, PT, R28.reuse, R4, PT ;  /* 0x000000041c00720c */ /* 0x040fe20003fa4070 */
[----:B------:R-:W-:Y:S01]  /*3990*/  IMAD R5, R28, R10, R5 ;  /* 0x0000000a1c057224 */ /* 0x000fe200078e0205 */
[----:B------:R-:W-:Y:S01]  /*39a0*/  IABS R10, R15 ;  /* 0x0000000f000a7213 */ /* 0x000fe20000000000 */
[----:B------:R-:W-:Y:S01]  /*39b0*/  @!P6 IMAD.IADD R2, R2, 0x1, -R28 ;  /* 0x000000010202e824 */ /* 0x000fe200078e0a1c */
[----:B------:R-:W-:Y:S01]  /*39c0*/  ISETP.GE.AND P6, PT, R3, RZ, PT ;  /* 0x000000ff0300720c */ /* 0x000fe20003fc6270 */
[----:B------:R-:W-:-:S04]  /*39d0*/  IMAD.HI.U32 R3, R27, R14, RZ ;  /* 0x0000000e1b037227 */ /* 0x000fc800078e00ff */
[----:B------:R-:W-:Y:S02]  /*39e0*/  IMAD.MOV.U32 R21, RZ, RZ, R25 ;  /* 0x000000ffff157224 */ /* 0x000fe400078e0019 */
[----:B------:R-:W-:-:S04]  /*39f0*/  IMAD.HI.U32 R29, R27, R26, RZ ;  /* 0x0000001a1b1d7227 */ /* 0x000fc800078e00ff */
[----:B------:R-:W-:-:S04]  /*3a00*/  IMAD.HI.U32 R25, R27, R10, RZ ;  /* 0x0000000a1b197227 */ /* 0x000fc800078e00ff */
[----:B------:R-:W-:Y:S02]  /*3a10*/  IMAD.MOV R3, RZ, RZ, -R3 ;  /* 0x000000ffff037224 */ /* 0x000fe400078e0a03 */
[----:B------:R-:W-:Y:S02]  /*3a20*/  IMAD.MOV R29, RZ, RZ, -R29 ;  /* 0x000000ffff1d7224 */ /* 0x000fe400078e0a1d */
[----:B0-----:R-:W-:-:S04]  /*3a30*/  IMAD.HI.U32 R24, R27, R21, RZ ;  /* 0x000000151b187227 */ /* 0x001fc800078e00ff */
[----:B------:R-:W-:Y:S02]  /*3a40*/  IMAD.MOV R25, RZ, RZ, -R25 ;  /* 0x000000ffff197224 */ /* 0x000fe400078e0a19 */
[----:B------:R-:W-:Y:S02]  /*3a50*/  IMAD R14, R28, R3, R14 ;  /* 0x000000031c0e7224 */ /* 0x000fe400078e020e */
[----:B------:R-:W-:Y:S01]  /*3a60*/  @!P5 IMAD.IADD R4, R4, 0x1, -R28 ;  /* 0x000000010404d824 */ /* 0x000fe200078e0a1c */
[----:B------:R-:W2:Y:S01]  /*3a70*/  LDL R3, [R1+0x6c8] ;  /* 0x0006c80001037983 */ /* 0x000ea20000100800 */
[C---:B------:R-:W-:Y:S02]  /*3a80*/  IMAD R10, R28.reuse, R25, R10 ;  /* 0x000000191c0a7224 */ /* 0x040fe400078e020a */
[C---:B------:R-:W-:Y:S01]  /*3a90*/  IMAD R26, R28.reuse, R29, R26 ;  /* 0x0000001d1c1a7224 */ /* 0x040fe200078e021a */
[----:B------:R-:W-:Y:S01]  /*3aa0*/  ISETP.GT.U32.AND P5, PT, R28, R4, PT ;  /* 0x000000041c00720c */ /* 0x000fe20003fa4070 */
[----:B------:R-:W-:Y:S01]  /*3ab0*/  @!P2 IMAD.IADD R6, R6, 0x1, -R28 ;  /* 0x000000010606a824 */ /* 0x000fe200078e0a1c */
[----:B------:R-:W3:Y:S01]  /*3ac0*/  LDL.LU R29, [R1+0x84] ;  /* 0x00008400011d7983 */ /* 0x000ee20000300800 */
[----:B------:R-:W-:-:S03]  /*3ad0*/  IMAD.MOV R25, RZ, RZ, -R24 ;  /* 0x000000ffff197224 */ /* 0x000fc600078e0a18 */
[----:B------:R-:W4:Y:S01]  /*3ae0*/  LDL.LU R24, [R1+0xbc] ;  /* 0x0000bc0001187983 */ /* 0x000f220000300800 */
[C---:B------:R-:W-:Y:S01]  /*3af0*/  ISETP.GT.U32.AND P2, PT, R28.reuse, R6, PT ;  /* 0x000000061c00720c */ /* 0x040fe20003f44070 */
[----:B------:R-:W-:Y:S02]  /*3b00*/  @!P3 IMAD.MOV R0, RZ, RZ, -R0 ;  /* 0x000000ffff00b224 */ /* 0x000fe400078e0a00 */
[----:B------:R-:W-:Y:S02]  /*3b10*/  IMAD R25, R28, R25, R21 ;  /* 0x000000191c197224 */ /* 0x000fe400078e0215 */
[----:B------:R-:W3:Y:S01]  /*3b20*/  LDL.LU R21, [R1+0xb4] ;  /* 0x0000b40001157983 */ /* 0x000ee20000300800 */
[----:B------:R-:W-:Y:S01]  /*3b30*/  @!P5 IMAD.IADD R4, R4, 0x1, -R28 ;  /* 0x000000010404d824 */ /* 0x000fe200078e0a1c */
[----:B------:R-:W-:Y:S02]  /*3b40*/  ISETP.GT.U32.AND P5, PT, R28, R8, PT ;  /* 0x000000081c00720c */ /* 0x000fe40003fa4070 */
[----:B------:R0:W-:Y:S01]  /*3b50*/  STL [R1+0x814], R0 ;  /* 0x0008140001007387 */ /* 0x0001e20000100800 */
[----:B------:R-:W-:-:S04]  /*3b60*/  IMAD.HI.U32 R27, R27, R20, RZ ;  /* 0x000000141b1b7227 */ /* 0x000fc800078e00ff */
[----:B------:R-:W-:Y:S01]  /*3b70*/  @!P2 IMAD.IADD R6, R6, 0x1, -R28 ;  /* 0x000000010606a824 */ /* 0x000fe200078e0a1c */
[----:B------:R-:W-:Y:S01]  /*3b80*/  ISETP.GT.U32.AND P2, PT, R28, R12, PT ;  /* 0x0000000c1c00720c */ /* 0x000fe20003f44070 */
[----:B0-----:R-:W3:Y:S01]  /*3b90*/  LDL.LU R0, [R1+0xc4] ;  /* 0x0000c40001007983 */ /* 0x001ee20000300800 */
[----:B------:R-:W-:Y:S02]  /*3ba0*/  @!P4 IMAD.MOV R2, RZ, RZ, -R2 ;  /* 0x000000ffff02c224 */ /* 0x000fe400078e0a02 */
[----:B------:R-:W-:Y:S02]  /*3bb0*/  @!P0 IMAD.MOV R4, RZ, RZ, -R4 ;  /* 0x000000ffff048224 */ /* 0x000fe400078e0a04 */
[----:B------:R-:W-:Y:S02]  /*3bc0*/  @!P1 IMAD.MOV R6, RZ, RZ, -R6 ;  /* 0x000000ffff069224 */ /* 0x000fe400078e0a06 */
[----:B------:R-:W-:Y:S01]  /*3bd0*/  IMAD.MOV R27, RZ, RZ, -R27 ;  /* 0x000000ffff1b7224 */ /* 0x000fe200078e0a1b */
[----:B------:R-:W-:Y:S01]  /*3be0*/  STL [R1+0x818], R2 ;  /* 0x0008180201007387 */ /* 0x000fe20000100800 */
[----:B------:R-:W-:Y:S01]  /*3bf0*/  @!P5 IMAD.IADD R8, R8, 0x1, -R28 ;  /* 0x000000010808d824 */ /* 0x000fe200078e0a1c */
[C---:B------:R-:W-:Y:S01]  /*3c00*/  ISETP.GT.U32.AND P5, PT, R28.reuse, R16, PT ;  /* 0x000000101c00720c */ /* 0x040fe20003fa4070 */
[----:B------:R-:W-:Y:S01]  /*3c10*/  IMAD R27, R28, R27, R20 ;  /* 0x0000001b1c1b7224 */ /* 0x000fe200078e0214 */
[----:B------:R-:W-:Y:S01]  /*3c20*/  STL [R1+0x81c], R4 ;  /* 0x00081c0401007387 */ /* 0x000fe20000100800 */
[----:B------:R-:W-:Y:S01]  /*3c30*/  @!P2 IMAD.IADD R12, R12, 0x1, -R28 ;  /* 0x000000010c0ca824 */ /* 0x000fe200078e0a1c */
[----:B------:R-:W-:-:S02]  /*3c40*/  ISETP.GT.U32.AND P2, PT, R28, R19, PT ;  /* 0x000000131c00720c */ /* 0x000fc40003f44070 */
[----:B------:R-:W-:Y:S04]  /*3c50*/  STL [R1+0x820], R6 ;  /* 0x0008200601007387 */ /* 0x000fe80000100800 */
[----:B------:R-:W3:Y:S03]  /*3c60*/  LDL.LU R20, [R1+0x860] ;  /* 0x0008600001147983 */ /* 0x000ee60000300800 */
[--C-:B------:R-:W-:Y:S01]  /*3c70*/  @!P5 IMAD.IADD R16, R16, 0x1, -R28.reuse ;  /* 0x000000011010d824 */ /* 0x100fe200078e0a1c */
[C---:B------:R-:W-:Y:S02]  /*3c80*/  ISETP.GT.U32.AND P5, PT, R28.reuse, R22, PT ;  /* 0x000000161c00720c */ /* 0x040fe40003fa4070 */
[C---:B------:R-:W-:Y:S01]  /*3c90*/  ISETP.GT.U32.AND P3, PT, R28.reuse, R8, PT ;  /* 0x000000081c00720c */ /* 0x040fe20003f64070 */
[----:B------:R-:W-:Y:S01]  /*3ca0*/  @!P2 IMAD.IADD R19, R19, 0x1, -R28 ;  /* 0x000000011313a824 */ /* 0x000fe200078e0a1c */
[----:B------:R-:W-:-:S09]  /*3cb0*/  ISETP.GT.U32.AND P2, PT, R28, R23, PT ;  /* 0x000000171c00720c */ /* 0x000fd20003f44070 */
[--C-:B------:R-:W-:Y:S01]  /*3cc0*/  @!P5 IMAD.IADD R22, R22, 0x1, -R28.reuse ;  /* 0x000000011616d824 */ /* 0x100fe200078e0a1c */
[----:B------:R-:W-:Y:S01]  /*3cd0*/  ISETP.GT.U32.AND P5, PT, R28, R12, PT ;  /* 0x0000000c1c00720c */ /* 0x000fe20003fa4070 */
[--C-:B------:R-:W-:Y:S01]  /*3ce0*/  @!P3 IMAD.IADD R8, R8, 0x1, -R28.reuse ;  /* 0x000000010808b824 */ /* 0x100fe200078e0a1c */
[C---:B------:R-:W-:Y:S01]  /*3cf0*/  ISETP.GT.U32.AND P3, PT, R28.reuse, R5, PT ;  /* 0x000000051c00720c */ /* 0x040fe20003f64070 */
[----:B------:R-:W-:Y:S01]  /*3d00*/  @!P2 IMAD.IADD R23, R23, 0x1, -R28 ;  /* 0x000000011717a824 */ /* 0x000fe200078e0a1c */
[----:B------:R-:W-:-:S09]  /*3d10*/  ISETP.GT.U32.AND P2, PT, R28, R22, PT ;  /* 0x000000161c00720c */ /* 0x000fd20003f44070 */
[--C-:B------:R-:W-:Y:S01]  /*3d20*/  @!P5 IMAD.IADD R12, R12, 0x1, -R28.reuse ;  /* 0x000000010c0cd824 */ /* 0x100fe200078e0a1c */
[C---:B------:R-:W-:Y:S01]  /*3d30*/  ISETP.GT.U32.AND P5, PT, R28.reuse, R10, PT ;  /* 0x0000000a1c00720c */ /* 0x040fe20003fa4070 */
[--C-:B------:R-:W-:Y:S01]  /*3d40*/  @!P3 IMAD.IADD R5, R5, 0x1, -R28.reuse ;  /* 0x000000010505b824 */ /* 0x100fe200078e0a1c */
[----:B------:R-:W-:Y:S01]  /*3d50*/  ISETP.GT.U32.AND P4, PT, R28, R16, PT ;  /* 0x000000101c00720c */ /* 0x000fe20003f84070 */
[----:B------:R-:W-:Y:S01]  /*3d60*/  @!P2 IMAD.IADD R22, R22, 0x1, -R28 ;  /* 0x000000011616a824 */ /* 0x000fe200078e0a1c */
[C---:B------:R-:W-:Y:S02]  /*3d70*/  ISETP.GT.U32.AND P1, PT, R28.reuse, R23, PT ;  /* 0x000000171c00720c */ /* 0x040fe40003f24070 */
[C---:B------:R-:W-:Y:S02]  /*3d80*/  ISETP.GT.U32.AND P2, PT, R28.reuse, R26, PT ;  /* 0x0000001a1c00720c */ /* 0x040fe40003f44070 */
[C---:B------:R-:W-:Y:S02]  /*3d90*/  ISETP.GT.U32.AND P3, PT, R28.reuse, R25, PT ;  /* 0x000000191c00720c */ /* 0x040fe40003f64070 */
[----:B------:R-:W-:-:S03]  /*3da0*/  ISETP.GT.U32.AND P0, PT, R28, R19, PT ;  /* 0x000000131c00720c */ /* 0x000fc60003f04070 */
[--C-:B------:R-:W-:Y:S02]  /*3db0*/  @!P5 IMAD.IADD R10, R10, 0x1, -R28.reuse ;  /* 0x000000010a0ad824 */ /* 0x100fe400078e0a1c */
[--C-:B------:R-:W-:Y:S01]  /*3dc0*/  @!P4 IMAD.IADD R16, R16, 0x1, -R28.reuse ;  /* 0x000000011010c824 */ /* 0x100fe200078e0a1c */
[----:B------:R-:W-:Y:S01]  /*3dd0*/  ISETP.GT.U32.AND P4, PT, R28, R14, PT ;  /* 0x0000000e1c00720c */ /* 0x000fe20003f84070 */
[--C-:B------:R-:W-:Y:S02]  /*3de0*/  @!P1 IMAD.IADD R23, R23, 0x1, -R28.reuse ;  /* 0x0000000117179824 */ /* 0x100fe400078e0a1c */
[--C-:B------:R-:W-:Y:S01]  /*3df0*/  @!P2 IMAD.IADD R26, R26, 0x1, -R28.reuse ;  /* 0x000000011a1aa824 */ /* 0x100fe200078e0a1c */
[----:B------:R-:W-:Y:S01]  /*3e00*/  ISETP.GE.AND P2, PT, R7, RZ, PT ;  /* 0x000000ff0700720c */ /* 0x000fe20003f46270 */
[--C-:B------:R-:W-:Y:S01]  /*3e10*/  @!P3 IMAD.IADD R25, R25, 0x1, -R28.reuse ;  /* 0x000000011919b824 */ /* 0x100fe200078e0a1c */
[----:B------:R-:W0:Y:S01]  /*3e20*/  S2R R7, SR_TID.X ;  /* 0x0000000000077919 */ /* 0x000e220000002100 */
[----:B------:R-:W-:Y:S01]  /*3e30*/  @!P0 IMAD.IADD R19, R19, 0x1, -R28 ;  /* 0x0000000113138824 */ /* 0x000fe200078e0a1c */
[----:B------:R-:W-:-:S02]  /*3e40*/  ISETP.GT.U32.AND P0, PT, R28, R27, PT ;  /* 0x0000001b1c00720c */ /* 0x000fc40003f04070 */
[----:B------:R-:W-:-:S03]  /*3e50*/  ISETP.GT.U32.AND P3, PT, R28, R10, PT ;  /* 0x0000000a1c00720c */ /* 0x000fc60003f64070 */
[----:B------:R-:W-:-:S08]  /*3e60*/  @!P4 IMAD.IADD R14, R14, 0x1, -R28 ;  /* 0x000000010e0ec824 */ /* 0x000fd000078e0a1c */
[--C-:B------:R-:W-:Y:S02]  /*3e70*/  @!P0 IMAD.IADD R27, R27, 0x1, -R28.reuse ;  /* 0x000000011b1b8824 */ /* 0x100fe400078e0a1c */
[----:B------:R-:W-:Y:S01]  /*3e80*/  @!P3 IMAD.IADD R10, R10, 0x1, -R28 ;  /* 0x000000010a0ab824 */ /* 0x000fe200078e0a1c */
[----:B------:R-:W-:Y:S01]  /*3e90*/  ISETP.GE.AND P3, PT, R18, RZ, PT ;  /* 0x000000ff1200720c */ /* 0x000fe20003f66270 */
[----:B------:R-:W-:Y:S01]  /*3ea0*/  @!P2 IMAD.MOV R22, RZ, RZ, -R22 ;  /* 0x000000ffff16a224 */ /* 0x000fe200078e0a16 */
[----:B------:R-:W-:-:S11]  /*3eb0*/  ISETP.GT.U32.AND P2, PT, R28, R26, PT ;  /* 0x0000001a1c00720c */ /* 0x000fd60003f44070 */
[----:B------:R-:W-:Y:S02]  /*3ec0*/  @!P3 IMAD.MOV R23, RZ, RZ, -R23 ;  /* 0x000000ffff17b224 */ /* 0x000fe400078e0a17 */
[----:B------:R-:W-:Y:S01]  /*3ed0*/  @!P2 IMAD.IADD R26, R26, 0x1, -R28 ;  /* 0x000000011a1aa824 */ /* 0x000fe200078e0a1c */
[----:B------:R-:W-:Y:S02]  /*3ee0*/  ISETP.GE.AND P2, PT, R11, RZ, PT ;  /* 0x000000ff0b00720c */ /* 0x000fe40003f46270 */
[----:B----4-:R-:W-:Y:S02]  /*3ef0*/  ISETP.GE.AND P5, PT, R24, RZ, PT ;  /* 0x000000ff1800720c */ /* 0x010fe40003fa6270 */
[----:B--2---:R-:W-:-:S11]  /*3f00*/  IABS R3, R3 ;  /* 0x0000000300037213 */ /* 0x004fd60000000000 */
[----:B------:R-:W-:Y:S01]  /*3f10*/  @!P5 IMAD.MOV R12, RZ, RZ, -R12 ;  /* 0x000000ffff0cd224 */ /* 0x000fe200078e0a0c */
[----:B------:R-:W-:Y:S02]  /*3f20*/  ISETP.GT.U32.AND P5, PT, R28, R25, PT ;  /* 0x000000191c00720c */ /* 0x000fe40003fa4070 */
[----:B---3--:R-:W-:Y:S01]  /*3f30*/  ISETP.GE.AND P1, PT, R0, RZ, PT ;  /* 0x000000ff0000720c */ /* 0x008fe20003f26270 */
[----:B------:R-:W-:Y:S01]  /*3f40*/  IMAD.HI.U32 R29, R29, R3, RZ ;  /* 0x000000031d1d7227 */ /* 0x000fe200078e00ff */
[----:B------:R-:W-:-:S03]  /*3f50*/  ISETP.GE.AND P4, PT, R21, RZ, PT ;  /* 0x000000ff1500720c */ /* 0x000fc60003f86270 */
[----:B------:R-:W-:-:S06]  /*3f60*/  IMAD.MOV R29, RZ, RZ, -R29 ;  /* 0x000000ffff1d7224 */ /* 0x000fcc00078e0a1d */
[----:B------:R-:W-:Y:S01]  /*3f70*/  @!P5 IMAD.IADD R25, R25, 0x1, -R28 ;  /* 0x000000011919d824 */ /* 0x000fe200078e0a1c */
[----:B------:R-:W-:Y:S01]  /*3f80*/  ISETP.GE.AND P5, PT, R9, RZ, PT ;  /* 0x000000ff0900720c */ /* 0x000fe20003fa6270 */
[----:B------:R-:W-:Y:S01]  /*3f90*/  @!P1 IMAD.MOV R8, RZ, RZ, -R8 ;  /* 0x000000ffff089224 */ /* 0x000fe200078e0a08 */
[----:B------:R-:W-:Y:S01]  /*3fa0*/  ISETP.GT.U32.AND P1, PT, R28, R5, PT ;  /* 0x000000051c00720c */ /* 0x000fe20003f24070 */
[----:B------:R-:W1:Y:S01]  /*3fb0*/  S2R R9, SR_TID.X ;  /* 0x0000000000097919 */ /* 0x000e620000002100 */
[----:B------:R-:W-:Y:S02]  /*3fc0*/  ISETP.GE.AND P0, PT, R20, RZ, PT ;  /* 0x000000ff1400720c */ /* 0x000fe40003f06270 */
[----:B------:R-:W-:Y:S02]  /*3fd0*/  IABS R20, c[0x0][0x178] ;  /* 0x00005e0000147a13 */ /* 0x000fe40000000000 */
[----:B0-----:R-:W-:-:S03]  /*3fe0*/  LOP3.LUT R21, R7, 0xff, RZ, 0xc0, !PT ;  /* 0x000000ff07157812 */ /* 0x001fc600078ec0ff */
[----:B------:R-:W-:Y:S02]  /*3ff0*/  IMAD R0, R20, R29, R3 ;  /* 0x0000001d14007224 */ /* 0x000fe400078e0203 */
[----:B------:R-:W-:Y:S01]  /*4000*/  @!P4 IMAD.MOV R16, RZ, RZ, -R16 ;  /* 0x000000ffff10c224 */ /* 0x000fe200078e0a10 */
[----:B------:R-:W-:Y:S01]  /*4010*/  ISETP.GT.U32.AND P4, PT, R28, R14, PT ;  /* 0x0000000e1c00720c */ /* 0x000fe20003f84070 */
[----:B------:R-:W-:Y:S01]  /*4020*/  @!P1 IMAD.IADD R5, R5, 0x1, -R28 ;  /* 0x0000000105059824 */ /* 0x000fe200078e0a1c */
[----:B------:R-:W-:Y:S01]  /*4030*/  ISETP.GT.U32.AND P1, PT, R20, R0, PT ;  /* 0x000000001400720c */ /* 0x000fe20003f24070 */
[----:B------:R-:W-:Y:S01]  /*4040*/  IMAD.SHL.U32 R3, R21, 0x2, RZ ;  /* 0x0000000215037824 */ /* 0x000fe200078e00ff */
[----:B------:R-:W-:Y:S01]  /*4050*/  SHF.R.U32.HI R29, RZ, 0x2, R7 ;  /* 0x00000002ff1d7819 */ /* 0x000fe20000011607 */
[----:B------:R-:W-:Y:S01]  /*4060*/  @!P0 IMAD.MOV R19, RZ, RZ, -R19 ;  /* 0x000000ffff138224 */ /* 0x000fe200078e0a13 */
[----:B------:R-:W-:Y:S01]  /*4070*/  ISETP.GT.U32.AND P0, PT, R28, R27, PT ;  /* 0x0000001b1c00720c */ /* 0x000fe20003f04070 */
[----:B------:R-:W-:Y:S01]  /*4080*/  STL [R1+0x824], R8 ;  /* 0x0008240801007387 */ /* 0x000fe20000100800 */
[----:B------:R-:W-:-:S03]  /*4090*/  LOP3.LUT R3, R3, 0x30, R29, 0x78, !PT ;  /* 0x0000003003037812 */ /* 0x000fc600078e781d */
[----:B------:R-:W-:Y:S04]  /*40a0*/  STL [R1+0x828], R12 ;  /* 0x0008280c01007387 */ /* 0x000fe80000100800 */
[----:B------:R-:W-:Y:S01]  /*40b0*/  STL [R1+0x82c], R16 ;  /* 0x00082c1001007387 */ /* 0x000fe20000100800 */
[----:B------:R-:W-:-:S03]  /*40c0*/  @!P4 IMAD.IADD R14, R14, 0x1, -R28 ;  /* 0x000000010e0ec824 */ /* 0x000fc600078e0a1c */
[----:B------:R-:W-:Y:S01]  /*40d0*/  STL [R1+0x830], R19 ;  /* 0x0008301301007387 */ /* 0x000fe20000100800 */
[----:B------:R-:W-:-:S03]  /*40e0*/  @!P1 IMAD.IADD R0, R0, 0x1, -R20 ;  /* 0x0000000100009824 */ /* 0x000fc600078e0a14 */
[----:B------:R-:W-:Y:S01]  /*40f0*/  STL [R1+0x834], R22 ;  /* 0x0008341601007387 */ /* 0x000fe20000100800 */
[----:B------:R-:W-:-:S03]  /*4100*/  ISETP.GE.AND P4, PT, R17, RZ, PT ;  /* 0x000000ff1100720c */ /* 0x000fc60003f86270 */
[----:B------:R0:W-:Y:S01]  /*4110*/  STL [R1+0x724], R3 ;  /* 0x0007240301007387 */ /* 0x0001e20000100800 */
[----:B------:R-:W-:-:S03]  /*4120*/  LOP3.LUT P1, RZ, R7, 0x80, RZ, 0xc0, !PT ;  /* 0x0000008007ff7812 */ /* 0x000fc6000782c0ff */
[----:B------:R-:W-:Y:S01]  /*4130*/  STL [R1+0x838], R23 ;  /* 0x0008381701007387 */ /* 0x000fe20000100800 */
[----:B------:R-:W-:Y:S02]  /*4140*/  LOP3.LUT R29, R7, 0x7, RZ, 0xc0, !PT ;  /* 0x00000007071d7812 */ /* 0x000fe400078ec0ff */
[----:B-1----:R-:W-:Y:S01]  /*4150*/  LOP3.LUT R11, R9, 0xe0, RZ, 0xc0, !PT ;  /* 0x000000e0090b7812 */ /* 0x002fe200078ec0ff */
[----:B------:R-:W2:Y:S01]  /*4160*/  LDL.LU R18, [R1+0xd0] ;  /* 0x0000d00001127983 */ /* 0x000ea20000300800 */
[----:B------:R-:W-:-:S03]  /*4170*/  @!P0 IMAD.IADD R27, R27, 0x1, -R28 ;  /* 0x000000011b1b8824 */ /* 0x000fc600078e0a1c */
[----:B------:R-:W3:Y:S01]  /*4180*/  LDL.LU R17, [R1+0xcc] ;  /* 0x0000cc0001117983 */ /* 0x000ee20000300800 */
[----:B------:R-:W-:Y:S02]  /*4190*/  ISETP.GE.AND P0, PT, R15, RZ, PT ;  /* 0x000000ff0f00720c */ /* 0x000fe40003f06270 */
[----:B0-----:R-:W-:Y:S01]  /*41a0*/  SEL R3, RZ, 0x110, !P1 ;  /* 0x00000110ff037807 */ /* 0x001fe20004800000 */
[----:B------:R-:W4:Y:S01]  /*41b0*/  LDL.LU R15, [R1+0xc8] ;  /* 0x0000c800010f7983 */ /* 0x000f220000300800 */
[----:B------:R-:W-:Y:S01]  /*41c0*/  ISETP.GE.AND P1, PT, R13, RZ, PT ;  /* 0x000000ff0d00720c */ /* 0x000fe20003f26270 */
[----:B------:R-:W-:Y:S02]  /*41d0*/  IMAD R6, R29, 0x4, R11 ;  /* 0x000000041d067824 */ /* 0x000fe400078e020b */
[----:B------:R-:W4:Y:S04]  /*41e0*/  LDL.LU R13, [R1+0xc0] ;  /* 0x0000c000010d7983 */ /* 0x000f280000300800 */
[----:B------:R-:W4:Y:S01]  /*41f0*/  LDL.LU R11, [R1+0xb8] ;  /* 0x0000b800010b7983 */ /* 0x000f220000300800 */
[----:B------:R-:W-:Y:S01]  /*4200*/  ISETP.GT.U32.AND P3, PT, R20, R0, PT ;  /* 0x000000001400720c */ /* 0x000fe20003f64070 */
[----:B------:R-:W-:Y:S01]  /*4210*/  IMAD.SHL.U32 R4, R7, 0x2, RZ ;  /* 0x0000000207047824 */ /* 0x000fe200078e00ff */
[----:B------:R-:W-:Y:S01]  /*4220*/  LOP3.LUT R9, R9, 0x7f, RZ, 0xc0, !PT ;  /* 0x0000007f09097812 */ /* 0x000fe200078ec0ff */
[----:B------:R-:W-:-:S02]  /*4230*/  IMAD.SHL.U32 R28, R7, 0x8, RZ ;  /* 0x00000008071c7824 */ /* 0x000fc400078e00ff */
[----:B------:R-:W-:-:S03]  /*4240*/  IMAD R2, R29, 0x110, RZ ;  /* 0x000001101d027824 */ /* 0x000fc600078e02ff */
[--C-:B------:R-:W-:Y:S02]  /*4250*/  LOP3.LUT R28, R28, 0x30, R4.reuse, 0x48, !PT ;  /* 0x000000301c1c7812 */ /* 0x100fe400078e4804 */
[----:B------:R-:W-:Y:S01]  /*4260*/  LOP3.LUT R29, R2, 0x10, R4, 0x78, !PT ;  /* 0x00000010021d7812 */ /* 0x000fe200078e7804 */
[----:B------:R-:W-:Y:S02]  /*4270*/  IMAD.SHL.U32 R4, R9, 0x2, RZ ;  /* 0x0000000209047824 */ /* 0x000fe400078e00ff */
[----:B------:R-:W-:Y:S01]  /*4280*/  @!P4 IMAD.MOV R5, RZ, RZ, -R5 ;  /* 0x000000ffff05c224 */ /* 0x000fe200078e0a05 */
[----:B------:R-:W4:Y:S01]  /*4290*/  LDL.LU R9, [R1+0xb0] ;  /* 0x0000b00001097983 */ /* 0x000f220000300800 */
[----:B------:R-:W-:Y:S01]  /*42a0*/  @!P3 IMAD.IADD R0, R0, 0x1, -R20 ;  /* 0x000000010000b824 */ /* 0x000fe200078e0a14 */
[----:B------:R-:W-:Y:S01]  /*42b0*/  LOP3.LUT R3, R3, R4, RZ, 0x3c, !PT ;  /* 0x0000000403037212 */ /* 0x000fe200078e3cff */
[----:B------:R-:W-:Y:S01]  /*42c0*/  IMAD.SHL.U32 R2, R7, 0x80, RZ ;  /* 0x0000008007027824 */ /* 0x000fe200078e00ff */
[----:B------:R-:W-:Y:S01]  /*42d0*/  ISETP.NE.AND P3, PT, RZ, c[0x0][0x17c], PT ;  /* 0x00005f00ff007a0c */ /* 0x000fe20003f65270 */
[----:B------:R-:W-:Y:S01]  /*42e0*/  IMAD.U32 R6, R6, 0x10, R28 ;  /* 0x0000001006067824 */ /* 0x000fe200078e001c */
[----:B------:R-:W4:Y:S01]  /*42f0*/  LDL.LU R7, [R1+0xac] ;  /* 0x0000ac0001077983 */ /* 0x000f220000300800 */
[----:B------:R-:W-:Y:S01]  /*4300*/  @!P0 IMAD.MOV R10, RZ, RZ, -R10 ;  /* 0x000000ffff0a8224 */ /* 0x000fe200078e0a0a */
[----:B------:R-:W-:Y:S01]  /*4310*/  LOP3.LUT R28, RZ, c[0x0][0x17c], RZ, 0x33, !PT ;  /* 0x00005f00ff1c7a12 */ /* 0x000fe200078e33ff */
[----:B------:R-:W-:Y:S01]  /*4320*/  @!P2 IMAD.MOV R14, RZ, RZ, -R14 ;  /* 0x000000ffff0ea224 */ /* 0x000fe200078e0a0e */
[----:B------:R-:W-:Y:S01]  /*4330*/  STL [R1+0x83c], R5 ;  /* 0x00083c0501007387 */ /* 0x000fe20000100800 */
[----:B------:R-:W-:-:S02]  /*4340*/  @!P6 IMAD.MOV R27, RZ, RZ, -R27 ;  /* 0x000000ffff1be224 */ /* 0x000fc400078e0a1b */
[----:B------:R-:W-:Y:S01]  /*4350*/  @!P5 IMAD.MOV R26, RZ, RZ, -R26 ;  /* 0x000000ffff1ad224 */ /* 0x000fe200078e0a1a */
[----:B------:R2:W-:Y:S01]  /*4360*/  STL [R1+0x10], R0 ;  /* 0x0000100001007387 */ /* 0x0005e20000100800 */
[----:B------:R-:W-:-:S03]  /*4370*/  @!P1 IMAD.MOV R25, RZ, RZ, -R25 ;  /* 0x000000ffff199224 */ /* 0x000fc600078e0a19 */
[----:B------:R3:W-:Y:S04]  /*4380*/  STL [R1+0x728], R3 ;  /* 0x0007280301007387 */ /* 0x0007e80000100800 */
[----:B------:R-:W-:Y:S01]  /*4390*/  STL [R1+0x840], R10 ;  /* 0x0008400a01007387 */ /* 0x000fe20000100800 */
[----:B------:R-:W-:-:S03]  /*43a0*/  LOP3.LUT R2, R29, 0x800, R2, 0xf8, !PT ;  /* 0x000008001d027812 */ /* 0x000fc600078ef802 */
[----:B------:R-:W-:Y:S04]  /*43b0*/  STL [R1+0x844], R14 ;  /* 0x0008440e01007387 */ /* 0x000fe80000100800 */
[----:B------:R-:W-:Y:S04]  /*43c0*/  STL [R1+0x848], R27 ;  /* 0x0008481b01007387 */ /* 0x000fe80000100800 */
[----:B------:R-:W-:Y:S04]  /*43d0*/  STL [R1+0x84c], R26 ;  /* 0x00084c1a01007387 */ /* 0x000fe80000100800 */
[----:B------:R-:W-:Y:S01]  /*43e0*/  STL [R1+0x850], R25 ;  /* 0x0008501901007387 */ /* 0x000fe20000100800 */
[----:B--2---:R-:W-:-:S02]  /*43f0*/  SEL R0, R28, R18, !P3 ;  /* 0x000000121c007207 */ /* 0x004fc40005800000 */
[----:B---3--:R-:W-:-:S03]  /*4400*/  SEL R3, R28, R17, !P3 ;  /* 0x000000111c037207 */ /* 0x008fc60005800000 */
[----:B------:R0:W-:Y:S01]  /*4410*/  STL [R1+0x498], R0 ;  /* 0x0004980001007387 */ /* 0x0001e20000100800 */
[----:B----4-:R-:W-:-:S03]  /*4420*/  SEL R2, R28, R15, !P3 ;  /* 0x0000000f1c027207 */ /* 0x010fc60005800000 */
[----:B------:R1:W-:Y:S01]  /*4430*/  STL [R1+0x494], R3 ;  /* 0x0004940301007387 */ /* 0x0003e20000100800 */
[----:B0-----:R-:W-:-:S03]  /*4440*/  SEL R0, R28, R13, !P3 ;  /* 0x0000000d1c007207 */ /* 0x001fc60005800000 */
[----:B------:R0:W-:Y:S01]  /*4450*/  STL [R1+0x490], R2 ;  /* 0x0004900201007387 */ /* 0x0001e20000100800 */
[----:B-1----:R-:W-:-:S03]  /*4460*/  SEL R3, R28, R11, !P3 ;  /* 0x0000000b1c037207 */ /* 0x002fc60005800000 */
[----:B------:R1:W-:Y:S04]  /*4470*/  STL [R1+0x48c], R0 ;  /* 0x00048c0001007387 */ /* 0x0003e80000100800 */
[----:B------:R-:W-:Y:S04]  /*4480*/  STL [R1+0x488], R3 ;  /* 0x0004880301007387 */ /* 0x000fe80000100800 */
[----:B------:R-:W2:Y:S01]  /*4490*/  LDL.LU R25, [R1+0x98] ;  /* 0x0000980001197983 */ /* 0x000ea20000300800 */
[C---:B0-----:R-:W-:Y:S02]  /*44a0*/  SEL R2, R28.reuse, R9, !P3 ;  /* 0x000000091c027207 */ /* 0x041fe40005800000 */
[----:B-1----:R-:W-:-:S03]  /*44b0*/  SEL R0, R28, R7, !P3 ;  /* 0x000000071c007207 */ /* 0x002fc60005800000 */
[----:B------:R-:W-:Y:S04]  /*44c0*/  STL [R1+0x47c], R2 ;  /* 0x00047c0201007387 */ /* 0x000fe80000100800 */
[----:B--2---:R0:W-:Y:S04]  /*44d0*/  STL [R1+0x854], R25 ;  /* 0x0008541901007387 */ /* 0x0041e80000100800 */
[----:B------:R-:W-:Y:S04]  /*44e0*/  STL [R1+0x46c], R0 ;  /* 0x00046c0001007387 */ /* 0x000fe80000100800 */
[----:B0-----:R-:W2:Y:S04]  /*44f0*/  LDL.LU R25, [R1+0x9c] ;  /* 0x00009c0001197983 */ /* 0x001ea80000300800 */
[----:B--2---:R0:W-:Y:S04]  /*4500*/  STL [R1+0x858], R25 ;  /* 0x0008581901007387 */ /* 0x0041e80000100800 */
[----:B0-----:R-:W2:Y:S04]  /*4510*/  LDL.LU R25, [R1+0xa4] ;  /* 0x0000a40001197983 */ /* 0x001ea80000300800 */
[----:B--2---:R0:W-:Y:S04]  /*4520*/  STL [R1+0x85c], R25 ;  /* 0x00085c1901007387 */ /* 0x0041e80000100800 */
[----:B0-----:R-:W2:Y:S04]  /*4530*/  LDL.LU R25, [R1+0xa8] ;  /* 0x0000a80001197983 */ /* 0x001ea80000300800 */
[----:B------:R-:W3:Y:S04]  /*4540*/  LDL.LU R26, [R1+0x94] ;  /* 0x00009400011a7983 */ /* 0x000ee80000300800 */
[----:B------:R-:W4:Y:S04]  /*4550*/  LDL.LU R27, [R1+0x90] ;  /* 0x00009000011b7983 */ /* 0x000f280000300800 */
[----:B------:R-:W3:Y:S04]  /*4560*/  LDL.LU R14, [R1+0x8c] ;  /* 0x00008c00010e7983 */ /* 0x000ee80000300800 */
        /* <DEDUP_REMOVED lines=23> */
[----:B------:R-:W3:Y:S01]  /*46e0*/  LDL.LU R29, [R1] ;  /* 0x00000000011d7983 */ /* 0x000ee20000300800 */
[----:B--2---:R-:W-:-:S05]  /*46f0*/  SEL R25, R28, R25, !P3 ;  /* 0x000000191c197207 */ /* 0x004fca0005800000 */
[----:B------:R0:W-:Y:S04]  /*4700*/  STL [R1+0x468], R25 ;  /* 0x0004681901007387 */ /* 0x0001e80000100800 */
[----:B0-----:R-:W2:Y:S02]  /*4710*/  LDL.LU R25, [R1+0x85c] ;  /* 0x00085c0001197983 */ /* 0x001ea40000300800 */
[----:B--2---:R-:W-:-:S05]  /*4720*/  SEL R25, R28, R25, !P3 ;  /* 0x000000191c197207 */ /* 0x004fca0005800000 */
[----:B------:R0:W-:Y:S04]  /*4730*/  STL [R1+0x464], R25 ;  /* 0x0004641901007387 */ /* 0x0001e80000100800 */
[----:B0-----:R-:W2:Y:S02]  /*4740*/  LDL.LU R25, [R1+0x858] ;  /* 0x0008580001197983 */ /* 0x001ea40000300800 */
[----:B--2---:R-:W-:-:S05]  /*4750*/  SEL R25, R28, R25, !P3 ;  /* 0x000000191c197207 */ /* 0x004fca0005800000 */
[----:B------:R0:W-:Y:S04]  /*4760*/  STL [R1+0x460], R25 ;  /* 0x0004601901007387 */ /* 0x0001e80000100800 */
[----:B0-----:R-:W2:Y:S01]  /*4770*/  LDL.LU R25, [R1+0x854] ;  /* 0x0008540001197983 */ /* 0x001ea20000300800 */
[C---:B---3--:R-:W-:Y:S02]  /*4780*/  SEL R26, R28.reuse, R26, !P3 ;  /* 0x0000001a1c1a7207 */ /* 0x048fe40005800000 */
[C---:B----4-:R-:W-:Y:S02]  /*4790*/  SEL R27, R28.reuse, R27, !P3 ;  /* 0x0000001b1c1b7207 */ /* 0x050fe40005800000 */
[C---:B------:R-:W-:Y:S02]  /*47a0*/  SEL R14, R28.reuse, R14, !P3 ;  /* 0x0000000e1c0e7207 */ /* 0x040fe40005800000 */
[----:B------:R-:W-:-:S02]  /*47b0*/  SEL R10, R28, R10, !P3 ;  /* 0x0000000a1c0a7207 */ /* 0x000fc40005800000 */
[C---:B------:R-:W-:Y:S02]  /*47c0*/  SEL R5, R28.reuse, R5, !P3 ;  /* 0x000000051c057207 */ /* 0x040fe40005800000 */
[C---:B------:R-:W-:Y:S02]  /*47d0*/  SEL R23, R28.reuse, R23, !P3 ;  /* 0x000000171c177207 */ /* 0x040fe40005800000 */
[C---:B------:R-:W-:Y:S02]  /*47e0*/  SEL R22, R28.reuse, R22, !P3 ;  /* 0x000000161c167207 */ /* 0x040fe40005800000 */
[C---:B------:R-:W-:Y:S02]  /*47f0*/  SEL R19, R28.reuse, R19, !P3 ;  /* 0x000000131c137207 */ /* 0x040fe40005800000 */
        /* <DEDUP_REMOVED lines=17> */
[----:B--2---:R-:W-:-:S05]  /*4910*/  SEL R25, R28, R25, !P3 ;  /* 0x000000191c197207 */ /* 0x004fca0005800000 */
[----:B------:R0:W-:Y:S04]  /*4920*/  STL [R1+0x45c], R25 ;  /* 0x00045c1901007387 */ /* 0x0001e80000100800 */
[----:B0-----:R-:W2:Y:S04]  /*4930*/  LDL.LU R25, [R1+0x850] ;  /* 0x0008500001197983 */ /* 0x001ea80000300800 */
[----:B------:R0:W-:Y:S04]  /*4940*/  STL [R1+0x458], R26 ;  /* 0x0004581a01007387 */ /* 0x0001e80000100800 */
[----:B0-----:R-:W3:Y:S04]  /*4950*/  LDL.LU R26, [R1+0x84c] ;  /* 0x00084c00011a7983 */ /* 0x001ee80000300800 */
[----:B------:R0:W-:Y:S04]  /*4960*/  STL [R1+0x454], R27 ;  /* 0x0004541b01007387 */ /* 0x0001e80000100800 */
[----:B0-----:R-:W4:Y:S04]  /*4970*/  LDL.LU R27, [R1+0x848] ;  /* 0x00084800011b7983 */ /* 0x001f280000300800 */
[----:B------:R0:W-:Y:S04]  /*4980*/  STL [R1+0x18c], R14 ;  /* 0x00018c0e01007387 */ /* 0x0001e80000100800 */
[----:B0-----:R-:W2:Y:S04]  /*4990*/  LDL.LU R14, [R1+0x844] ;  /* 0x00084400010e7983 */ /* 0x001ea80000300800 */
[----:B------:R0:W-:Y:S04]  /*49a0*/  STL [R1+0x188], R10 ;  /* 0x0001880a01007387 */ /* 0x0001e80000100800 */
[----:B0-----:R-:W2:Y:S04]  /*49b0*/  LDL.LU R10, [R1+0x840] ;  /* 0x00084000010a7983 */ /* 0x001ea80000300800 */
[----:B------:R0:W-:Y:S04]  /*49c0*/  STL [R1+0x184], R5 ;  /* 0x0001840501007387 */ /* 0x0001e80000100800 */
[----:B0-----:R-:W2:Y:S04]  /*49d0*/  LDL.LU R5, [R1+0x83c] ;  /* 0x00083c0001057983 */ /* 0x001ea80000300800 */
[----:B------:R0:W-:Y:S04]  /*49e0*/  STL [R1+0x180], R23 ;  /* 0x0001801701007387 */ /* 0x0001e80000100800 */
[----:B0-----:R-:W4:Y:S04]  /*49f0*/  LDL.LU R23, [R1+0x838] ;  /* 0x0008380001177983 */ /* 0x001f280000300800 */
        /* <DEDUP_REMOVED lines=37> */
[----:B0-----:R-:W4:Y:S01]  /*4c50*/  LDL.LU R7, [R1+0x7ec] ;  /* 0x0007ec0001077983 */ /* 0x001f220000300800 */
[----:B------:R-:W-:-:S05]  /*4c60*/  SEL R3, R28, R3, !P3 ;  /* 0x000000031c037207 */ /* 0x000fca0005800000 */
[----:B------:R0:W-:Y:S02]  /*4c70*/  STL [R1+0x20], R3 ;  /* 0x0000200301007387 */ /* 0x0001e40000100800 */
[----:B0-----:R-:W-:-:S05]  /*4c80*/  SEL R3, R28, R29, !P3 ;  /* 0x0000001d1c037207 */ /* 0x001fca0005800000 */
[----:B------:R0:W-:Y:S01]  /*4c90*/  STL [R1+0x1c], R3 ;  /* 0x00001c0301007387 */ /* 0x0001e20000100800 */
[C---:B--2---:R-:W-:Y:S02]  /*4ca0*/  SEL R5, R28.reuse, R5, !P3 ;  /* 0x000000051c057207 */ /* 0x044fe40005800000 */
[C---:B------:R-:W-:Y:S02]  /*4cb0*/  SEL R10, R28.reuse, R10, !P3 ;  /* 0x0000000a1c0a7207 */ /* 0x040fe40005800000 */
[C---:B------:R-:W-:Y:S02]  /*4cc0*/  SEL R14, R28.reuse, R14, !P3 ;  /* 0x0000000e1c0e7207 */ /* 0x040fe40005800000 */
[C---:B---3--:R-:W-:Y:S02]  /*4cd0*/  SEL R26, R28.reuse, R26, !P3 ;  /* 0x0000001a1c1a7207 */ /* 0x048fe40005800000 */
[C---:B------:R-:W-:Y:S02]  /*4ce0*/  SEL R25, R28.reuse, R25, !P3 ;  /* 0x000000191c197207 */ /* 0x040fe40005800000 */
[----:B----4-:R-:W-:-:S02]  /*4cf0*/  SEL R19, R28, R19, !P3 ;  /* 0x000000131c137207 */ /* 0x010fc40005800000 */
[C---:B------:R-:W-:Y:S02]  /*4d00*/  SEL R16, R28.reuse, R16, !P3 ;  /* 0x000000101c107207 */ /* 0x040fe40005800000 */
[C---:B------:R-:W-:Y:S02]  /*4d10*/  SEL R12, R28.reuse, R12, !P3 ;  /* 0x0000000c1c0c7207 */ /* 0x040fe40005800000 */
[C---:B------:R-:W-:Y:S02]  /*4d20*/  SEL R8, R28.reuse, R8, !P3 ;  /* 0x000000081c087207 */ /* 0x040fe40005800000 */
[C---:B------:R-:W-:Y:S02]  /*4d30*/  SEL R24, R28.reuse, R24, !P3 ;  /* 0x000000181c187207 */ /* 0x040fe40005800000 */
[C---:B0-----:R-:W-:Y:S02]  /*4d40*/  SEL R3, R28.reuse, R11, !P3 ;  /* 0x0000000b1c037207 */ /* 0x041fe40005800000 */
[----:B------:R-:W-:-:S02]  /*4d50*/  SEL R29, R28, R7, !P3 ;  /* 0x000000071c1d7207 */ /* 0x000fc40005800000 */
[----:B------:R-:W-:-:S03]  /*4d60*/  SEL R7, R28, R9, !P3 ;  /* 0x000000091c077207 */ /* 0x000fc60005800000 */
[----:B------:R-:W-:Y:S01]  /*4d70*/  STL [R1+0x18], R29 ;  /* 0x0000181d01007387 */ /* 0x000fe20000100800 */
[----:B------:R-:W-:-:S03]  /*4d80*/  SEL R9, R28, R13, !P3 ;  /* 0x0000000d1c097207 */ /* 0x000fc60005800000 */
[----:B------:R0:W-:Y:S04]  /*4d90*/  STL [R1+0x14], R7 ;  /* 0x0000140701007387 */ /* 0x0001e80000100800 */
[----:B------:R1:W-:Y:S01]  /*4da0*/  STL [R1+0xc], R3 ;  /* 0x00000c0301007387 */ /* 0x0003e20000100800 */
[C---:B0-----:R-:W-:Y:S02]  /*4db0*/  SEL R7, R28.reuse, R15, !P3 ;  /* 0x0000000f1c077207 */ /* 0x041fe40005800000 */
[C---:B-1----:R-:W-:Y:S01]  /*4dc0*/  SEL R3, R28.reuse, R17, !P3 ;  /* 0x000000111c037207 */ /* 0x042fe20005800000 */
[----:B------:R-:W-:Y:S04]  /*4dd0*/  STL [R1+0x8], R9 ;  /* 0x0000080901007387 */ /* 0x000fe80000100800 */
[----:B------:R0:W-:Y:S04]  /*4de0*/  STL [R1+0x79c], R3 ;  /* 0x00079c0301007387 */ /* 0x0001e80000100800 */
[----:B------:R1:W-:Y:S04]  /*4df0*/  STL [R1+0x4], R7 ;  /* 0x0000040701007387 */ /* 0x0003e80000100800 */
[----:B0-----:R-:W2:Y:S01]  /*4e00*/  LDL R3, [R1+0x6c8] ;  /* 0x0006c80001037983 */ /* 0x001ea20000100800 */
[----:B------:R-:W-:-:S02]  /*4e10*/  SEL R29, R28, R18, !P3 ;  /* 0x000000121c1d7207 */ /* 0x000fc40005800000 */
[C---:B------:R-:W-:Y:S02]  /*4e20*/  SEL R18, R28.reuse, R20, !P3 ;  /* 0x000000141c127207 */ /* 0x040fe40005800000 */
[C---:B------:R-:W-:Y:S01]  /*4e30*/  SEL R17, R28.reuse, R21, !P3 ;  /* 0x000000151c117207 */ /* 0x040fe20005800000 */
[----:B------:R0:W-:Y:S01]  /*4e40*/  STL [R1+0x7a0], R29 ;  /* 0x0007a01d01007387 */ /* 0x0001e20000100800 */
[C---:B------:R-:W-:Y:S02]  /*4e50*/  SEL R15, R28.reuse, R0, !P3 ;  /* 0x000000001c0f7207 */ /* 0x040fe40005800000 */
[C---:B------:R-:W-:Y:S01]  /*4e60*/  SEL R13, R28.reuse, R2, !P3 ;  /* 0x000000021c0d7207 */ /* 0x040fe20005800000 */
[----:B------:R-:W-:Y:S01]  /*4e70*/  STL [R1+0x7a4], R18 ;  /* 0x0007a41201007387 */ /* 0x000fe20000100800 */
[C---:B------:R-:W-:Y:S02]  /*4e80*/  SEL R11, R28.reuse, R4, !P3 ;  /* 0x000000041c0b7207 */ /* 0x040fe40005800000 */
[C---:B------:R-:W-:Y:S01]  /*4e90*/  SEL R9, R28.reuse, R6, !P3 ;  /* 0x000000061c097207 */ /* 0x040fe20005800000 */
[----:B------:R-:W-:Y:S04]  /*4ea0*/  STL [R1+0x7a8], R17 ;  /* 0x0007a81101007387 */ /* 0x000fe80000100800 */
[----:B------:R-:W-:Y:S01]  /*4eb0*/  STL [R1+0x7ac], R24 ;  /* 0x0007ac1801007387 */ /* 0x000fe20000100800 */
[----:B-1----:R-:W-:-:S03]  /*4ec0*/  SEL R7, R28, R22, !P3 ;  /* 0x000000161c077207 */ /* 0x002fc60005800000 */
[----:B------:R-:W-:Y:S01]  /*4ed0*/  STL [R1+0x7b0], R15 ;  /* 0x0007b00f01007387 */ /* 0x000fe20000100800 */
[----:B------:R-:W-:-:S03]  /*4ee0*/  SEL R6, R28, R23, !P3 ;  /* 0x000000171c067207 */ /* 0x000fc60005800000 */
[----:B------:R-:W-:Y:S04]  /*4ef0*/  STL [R1+0x7b4], R13 ;  /* 0x0007b40d01007387 */ /* 0x000fe80000100800 */
[----:B------:R-:W-:Y:S04]  /*4f00*/  STL [R1+0x7b8], R11 ;  /* 0x0007b80b01007387 */ /* 0x000fe80000100800 */
[----:B------:R-:W-:Y:S04]  /*4f10*/  STL [R1+0x7bc], R9 ;  /* 0x0007bc0901007387 */ /* 0x000fe80000100800 */
[----:B------:R-:W-:Y:S04]  /*4f20*/  STL [R1+0x7c0], R8 ;  /* 0x0007c00801007387 */ /* 0x000fe80000100800 */
[----:B------:R-:W-:Y:S04]  /*4f30*/  STL [R1+0x7c4], R12 ;  /* 0x0007c40c01007387 */ /* 0x000fe80000100800 */
[----:B------:R-:W-:Y:S04]  /*4f40*/  STL [R1+0x7c8], R16 ;  /* 0x0007c81001007387 */ /* 0x000fe80000100800 */
[----:B------:R1:W-:Y:S04]  /*4f50*/  STL [R1+0x7cc], R19 ;  /* 0x0007cc1301007387 */ /* 0x0003e80000100800 */
[----:B------:R-:W-:Y:S04]  /*4f60*/  STL [R1+0x7d0], R7 ;  /* 0x0007d00701007387 */ /* 0x000fe80000100800 */
[----:B------:R-:W-:Y:S04]  /*4f70*/  STL [R1+0x7d4], R6 ;  /* 0x0007d40601007387 */ /* 0x000fe80000100800 */
[----:B------:R3:W-:Y:S04]  /*4f80*/  STL [R1+0x7d8], R5 ;  /* 0x0007d80501007387 */ /* 0x0007e80000100800 */
[----:B------:R-:W-:Y:S04]  /*4f90*/  STL [R1+0x7dc], R10 ;  /* 0x0007dc0a01007387 */ /* 0x000fe80000100800 */
[----:B------:R-:W-:Y:S04]  /*4fa0*/  STL [R1+0x7e0], R14 ;  /* 0x0007e00e01007387 */ /* 0x000fe80000100800 */
[----:B------:R-:W-:Y:S04]  /*4fb0*/  STL [R1+0x7e4], R26 ;  /* 0x0007e41a01007387 */ /* 0x000fe80000100800 */
[----:B------:R-:W-:Y:S04]  /*4fc0*/  STL [R1+0x7e8], R25 ;  /* 0x0007e81901007387 */ /* 0x000fe80000100800 */
[----:B------:R-:W-:Y:S04]  /*4fd0*/  STL [R1+0x360], RZ ;  /* 0x000360ff01007387 */ /* 0x000fe80000100800 */
        /* <DEDUP_REMOVED lines=114> */
[----:B------:R-:W-:Y:S01]  /*5700*/  STL [R1+0x2ac], RZ ;  /* 0x0002acff01007387 */ /* 0x000fe20000100800 */
[----:B------:R-:W-:-:S03]  /*5710*/  CS2R R20, SRZ ;  /* 0x0000000000147805 */ /* 0x000fc6000001ff00 */
[----:B------:R-:W-:Y:S04]  /*5720*/  STL [R1+0x290], RZ ;  /* 0x000290ff01007387 */ /* 0x000fe80000100800 */
[----:B------:R-:W-:Y:S01]  /*5730*/  STL [R1+0x294], RZ ;  /* 0x000294ff01007387 */ /* 0x000fe20000100800 */
[----:B------:R-:W-:-:S03]  /*5740*/  CS2R R22, SRZ ;  /* 0x0000000000167805 */ /* 0x000fc6000001ff00 */
[----:B------:R-:W-:Y:S04]  /*5750*/  STL [R1+0x298], RZ ;  /* 0x000298ff01007387 */ /* 0x000fe80000100800 */
[----:B------:R-:W-:Y:S04]  /*5760*/  STL [R1+0x29c], RZ ;  /* 0x00029cff01007387 */ /* 0x000fe80000100800 */
[----:B------:R-:W-:Y:S04]  /*5770*/  STL [R1+0x280], RZ ;  /* 0x000280ff01007387 */ /* 0x000fe80000100800 */
[----:B------:R-:W-:Y:S04]  /*5780*/  STL [R1+0x284], RZ ;  /* 0x000284ff01007387 */ /* 0x000fe80000100800 */
[----:B------:R-:W-:Y:S04]  /*5790*/  STL [R1+0x288], RZ ;  /* 0x000288ff01007387 */ /* 0x000fe80000100800 */
[----:B------:R-:W-:Y:S04]  /*57a0*/  STL [R1+0x28c], RZ ;  /* 0x00028cff01007387 */ /* 0x000fe80000100800 */
        /* <DEDUP_REMOVED lines=109> */
[----:B0-----:R-:W0:Y:S04]  /*5e80*/  S2R R29, SR_TID.X ;  /* 0x00000000001d7919 */ /* 0x001e280000002100 */
[----:B------:R-:W-:Y:S04]  /*5e90*/  STL [R1+0xd4], RZ ;  /* 0x0000d4ff01007387 */ /* 0x000fe80000100800 */
[----:B------:R-:W-:Y:S04]  /*5ea0*/  STL [R1+0xd8], RZ ;  /* 0x0000d8ff01007387 */ /* 0x000fe80000100800 */
[----:B------:R-:W-:Y:S04]  /*5eb0*/  STL [R1+0xdc], RZ ;  /* 0x0000dcff01007387 */ /* 0x000fe80000100800 */
[----:B-1----:R-:W4:Y:S04]  /*5ec0*/  LDL.LU R19, [R1+0x484] ;  /* 0x0004840001137983 */ /* 0x002f280000300800 */
[----:B------:R-:W-:Y:S04]  /*5ed0*/  STL [R1+0xc0], RZ ;  /* 0x0000c0ff01007387 */ /* 0x000fe80000100800 */
[----:B------:R-:W-:Y:S04]  /*5ee0*/  STL [R1+0xc4], RZ ;  /* 0x0000c4ff01007387 */ /* 0x000fe80000100800 */
[----:B------:R-:W-:Y:S04]  /*5ef0*/  STL [R1+0xc8], RZ ;  /* 0x0000c8ff01007387 */ /* 0x000fe80000100800 */
[----:B------:R-:W-:Y:S04]  /*5f00*/  STL [R1+0xcc], RZ ;  /* 0x0000ccff01007387 */ /* 0x000fe80000100800 */
[----:B------:R-:W4:Y:S04]  /*5f10*/  LDL.LU R16, [R1+0x498] ;  /* 0x0004980001107983 */ /* 0x000f280000300800 */
[----:B------:R-:W4:Y:S04]  /*5f20*/  LDL.LU R12, [R1+0x494] ;  /* 0x00049400010c7983 */ /* 0x000f280000300800 */
[----:B------:R-:W4:Y:S04]  /*5f30*/  LDL.LU R8, [R1+0x490] ;  /* 0x0004900001087983 */ /* 0x000f280000300800 */
[----:B------:R-:W4:Y:S04]  /*5f40*/  LDL.LU R9, [R1+0x48c] ;  /* 0x00048c0001097983 */ /* 0x000f280000300800 */
[----:B------:R-:W4:Y:S01]  /*5f50*/  LDL.LU R11, [R1+0x488] ;  /* 0x00048800010b7983 */ /* 0x000f220000300800 */
[----:B--2---:R-:W-:-:S03]  /*5f60*/  ISETP.GE.AND P1, PT, R3, RZ, PT ;  /* 0x000000ff0300720c */ /* 0x004fc60003f26270 */
[----:B------:R-:W2:Y:S01]  /*5f70*/  LDL.LU R13, [R1+0x47c] ;  /* 0x00047c00010d7983 */ /* 0x000ea20000300800 */
[----:B0-----:R-:W-:-:S03]  /*5f80*/  SHF.R.U32.HI R3, RZ, 0x7, R29 ;  /* 0x00000007ff037819 */ /* 0x001fc6000001161d */
[----:B------:R-:W2:Y:S01]  /*5f90*/  LDL.LU R15, [R1+0x46c] ;  /* 0x00046c00010f7983 */ /* 0x000ea20000300800 */
[----:B------:R-:W-:-:S03]  /*5fa0*/  SGXT.U32 R3, R3, 0x1 ;  /* 0x000000010303781a */ /* 0x000fc60000000000 */
[----:B------:R-:W2:Y:S04]  /*5fb0*/  LDL.LU R24, [R1+0x468] ;  /* 0x0004680001187983 */ /* 0x000ea80000300800 */
[----:B------:R-:W2:Y:S01]  /*5fc0*/  LDL.LU R17, [R1+0x464] ;  /* 0x0004640001117983 */ /* 0x000ea20000300800 */
[----:B------:R-:W-:-:S03]  /*5fd0*/  LOP3.LUT R0, R3, 0x2, RZ, 0xfc, !PT ;  /* 0x0000000203007812 */ /* 0x000fc600078efcff */
[----:B------:R-:W2:Y:S01]  /*5fe0*/  LDL.LU R18, [R1+0x460] ;  /* 0x0004600001127983 */ /* 0x000ea20000300800 */
[----:B------:R-:W-:-:S03]  /*5ff0*/  LOP3.LUT R2, R29, 0x1f, RZ, 0xc0, !PT ;  /* 0x0000001f1d027812 */ /* 0x000fc600078ec0ff */
[----:B------:R-:W-:Y:S01]  /*6000*/  STL [R1+0xb0], RZ ;  /* 0x0000b0ff01007387 */ /* 0x000fe20000100800 */
[----:B---3--:R-:W-:-:S03]  /*6010*/  LOP3.LUT R5, R3, 0x4, RZ, 0xfc, !PT ;  /* 0x0000000403057812 */ /* 0x008fc600078efcff */
[----:B------:R-:W-:Y:S01]  /*6020*/  STL [R1+0xb4], RZ ;  /* 0x0000b4ff01007387 */ /* 0x000fe20000100800 */
[C---:B------:R-:W-:Y:S02]  /*6030*/  LOP3.LUT R4, R3.reuse, 0x6, RZ, 0xfc, !PT ;  /* 0x0000000603047812 */ /* 0x040fe400078efcff */
[C---:B------:R-:W-:Y:S01]  /*6040*/  LOP3.LUT R0, R3.reuse, 0x8, RZ, 0xfc, !PT ;  /* 0x0000000803007812 */ /* 0x040fe200078efcff */
[----:B------:R-:W-:Y:S01]  /*6050*/  STL [R1+0xb8], RZ ;  /* 0x0000b8ff01007387 */ /* 0x000fe20000100800 */
[C---:B------:R-:W-:Y:S02]  /*6060*/  LOP3.LUT R5, R3.reuse, 0xa, RZ, 0xfc, !PT ;  /* 0x0000000a03057812 */ /* 0x040fe400078efcff */
[C---:B------:R-:W-:Y:S01]  /*6070*/  LOP3.LUT R4, R3.reuse, 0xc, RZ, 0xfc, !PT ;  /* 0x0000000c03047812 */ /* 0x040fe200078efcff */
[----:B------:R-:W-:Y:S01]  /*6080*/  STL [R1+0xbc], RZ ;  /* 0x0000bcff01007387 */ /* 0x000fe20000100800 */
[C---:B------:R-:W-:Y:S02]  /*6090*/  LOP3.LUT R0, R3.reuse, 0xe, RZ, 0xfc, !PT ;  /* 0x0000000e03007812 */ /* 0x040fe400078efcff */
[C---:B------:R-:W-:Y:S01]  /*60a0*/  LOP3.LUT R5, R3.reuse, 0x10, RZ, 0xfc, !PT ;  /* 0x0000001003057812 */ /* 0x040fe200078efcff */
[----:B------:R-:W3:Y:S01]  /*60b0*/  LDL.LU R29, [R1+0x45c] ;  /* 0x00045c00011d7983 */ /* 0x000ee20000300800 */
[----:B------:R-:W-:-:S02]  /*60c0*/  LOP3.LUT R4, R3, 0x12, RZ, 0xfc, !PT ;  /* 0x0000001203047812 */ /* 0x000fc400078efcff */
[C---:B------:R-:W-:Y:S02]  /*60d0*/  LOP3.LUT R0, R3.reuse, 0x14, RZ, 0xfc, !PT ;  /* 0x0000001403007812 */ /* 0x040fe400078efcff */
[C---:B------:R-:W-:Y:S02]  /*60e0*/  LOP3.LUT R5, R3.reuse, 0x16, RZ, 0xfc, !PT ;  /* 0x0000001603057812 */ /* 0x040fe400078efcff */
[C---:B------:R-:W-:Y:S02]  /*60f0*/  LOP3.LUT R4, R3.reuse, 0x18, RZ, 0xfc, !PT ;  /* 0x0000001803047812 */ /* 0x040fe400078efcff */
[C---:B------:R-:W-:Y:S01]  /*6100*/  LOP3.LUT R0, R3.reuse, 0x1a, RZ, 0xfc, !PT ;  /* 0x0000001a03007812 */ /* 0x040fe200078efcff */
[C---:B------:R-:W-:Y:S01]  /*6110*/  IMAD R0, R3.reuse, c[0x0][0x188], RZ ;  /* 0x0000620003007a24 */ /* 0x040fe200078e02ff */
[C---:B------:R-:W-:Y:S02]  /*6120*/  LOP3.LUT R5, R3.reuse, 0x1c, RZ, 0xfc, !PT ;  /* 0x0000001c03057812 */ /* 0x040fe400078efcff */
[----:B------:R-:W-:-:S02]  /*6130*/  LOP3.LUT R4, R3, 0x1e, RZ, 0xfc, !PT ;  /* 0x0000001e03047812 */ /* 0x000fc400078efcff */
[----:B------:R-:W3:Y:S01]  /*6140*/  LDL.LU R3, [R1+0x458] ;  /* 0x0004580001037983 */ /* 0x000ee20000300800 */
[----:B------:R-:W-:-:S05]  /*6150*/  IMAD R2, R2, c[0x0][0x18c], RZ ;  /* 0x0000630002027a24 */ /* 0x000fca00078e02ff */
[----:B------:R-:W-:Y:S01]  /*6160*/  SHF.R.S32.HI R0, RZ, 0x1f, R2 ;  /* 0x0000001fff007819 */ /* 0x000fe20000011402 */
[----:B------:R-:W-:Y:S03]  /*6170*/  STL [R1+0x90], RZ ;  /* 0x000090ff01007387 */ /* 0x000fe60000100800 */
[C---:B------:R-:W-:Y:S01]  /*6180*/  SHF.L.U64.HI R0, R2.reuse, 0x1, R0 ;  /* 0x0000000102007819 */ /* 0x040fe20000010200 */
[----:B------:R-:W-:Y:S01]  /*6190*/  STL [R1+0x94], RZ ;  /* 0x000094ff01007387 */ /* 0x000fe20000100800 */
[----:B------:R-:W-:-:S03]  /*61a0*/  IMAD.SHL.U32 R2, R2, 0x2, RZ ;  /* 0x0000000202027824 */ /* 0x000fc600078e00ff */
[----:B------:R-:W-:Y:S04]  /*61b0*/  STL [R1+0x98], RZ ;  /* 0x000098ff01007387 */ /* 0x000fe80000100800 */
[----:B------:R-:W-:Y:S04]  /*61c0*/  STL [R1+0x9c], RZ ;  /* 0x00009cff01007387 */ /* 0x000fe80000100800 */
[----:B------:R-:W3:Y:S04]  /*61d0*/  LDL.LU R4, [R1+0x10] ;  /* 0x0000100001047983 */ /* 0x000ee80000300800 */
[----:B------:R-:W-:Y:S01]  /*61e0*/  STL [R1+0x73c], R0 ;  /* 0x00073c0001007387 */ /* 0x000fe20000100800 */
[----:B----4-:R-:W-:-:S05]  /*61f0*/  SHF.R.S32.HI R5, RZ, 0x5, R19 ;  /* 0x00000005ff057819 */ /* 0x010fca0000011413 */
[----:B------:R-:W-:Y:S04]  /*6200*/  STL [R1+0x484], R5 ;  /* 0x0004840501007387 */ /* 0x000fe80000100800 */
[----:B------:R0:W-:Y:S02]  /*6210*/  STL [R1+0x740], R2 ;  /* 0x0007400201007387 */ /* 0x0001e40000100800 */
[----:B0-----:R-:W-:Y:S02]  /*6220*/  IMAD R2, R16, c[0x0][0x190], RZ ;  /* 0x0000640010027a24 */ /* 0x001fe400078e02ff */
[----:B------:R-:W-:-:S03]  /*6230*/  IMAD R0, R12, c[0x0][0x190], RZ ;  /* 0x000064000c007a24 */ /* 0x000fc600078e02ff */
[----:B------:R0:W-:Y:S01]  /*6240*/  STL [R1+0x10], R2 ;  /* 0x0000100201007387 */ /* 0x0001e20000100800 */
[----:B------:R-:W-:-:S03]  /*6250*/  IMAD R5, R8, c[0x0][0x190], RZ ;  /* 0x0000640008057a24 */ /* 0x000fc600078e02ff */
[----:B------:R1:W-:Y:S01]  /*6260*/  STL [R1+0x494], R0 ;  /* 0x0004940001007387 */ /* 0x0003e20000100800 */
[----:B0-----:R-:W-:-:S03]  /*6270*/  IMAD R2, R9, c[0x0][0x190], RZ ;  /* 0x0000640009027a24 */ /* 0x001fc600078e02ff */
[----:B------:R2:W-:Y:S01]  /*6280*/  STL [R1+0x490], R5 ;  /* 0x0004900501007387 */ /* 0x0005e20000100800 */
[----:B-1----:R-:W-:-:S03]  /*6290*/  IMAD R0, R11, c[0x0][0x190], RZ ;  /* 0x000064000b007a24 */ /* 0x002fc600078e02ff */
[----:B------:R0:W-:Y:S01]  /*62a0*/  STL [R1+0x48c], R2 ;  /* 0x00048c0201007387 */ /* 0x0001e20000100800 */
[----:B--2---:R-:W-:-:S03]  /*62b0*/  IMAD R5, R13, c[0x0][0x190], RZ ;  /* 0x000064000d057a24 */ /* 0x004fc600078e02ff */
[----:B------:R1:W-:Y:S01]  /*62c0*/  STL [R1+0x498], R0 ;  /* 0x0004980001007387 */ /* 0x0003e20000100800 */
[----:B0-----:R-:W-:-:S03]  /*62d0*/  IMAD R2, R15, c[0x0][0x190], RZ ;  /* 0x000064000f027a24 */ /* 0x001fc600078e02ff */
[----:B------:R-:W-:Y:S04]  /*62e0*/  STL [R1+0x47c], R5 ;  /* 0x00047c0501007387 */ /* 0x000fe80000100800 */
[----:B------:R-:W2:Y:S01]  /*62f0*/  LDL.LU R23, [R1+0x454] ;  /* 0x0004540001177983 */ /* 0x000ea20000300800 */
[----:B-1----:R-:W-:-:S03]  /*6300*/  IMAD R0, R24, c[0x0][0x190], RZ ;  /* 0x0000640018007a24 */ /* 0x002fc600078e02ff */
[----:B------:R0:W-:Y:S04]  /*6310*/  STL [R1+0x46c], R2 ;  /* 0x00046c0201007387 */ /* 0x0001e80000100800 */
[----:B------:R1:W-:Y:S04]  /*6320*/  STL [R1+0x468], R0 ;  /* 0x0004680001007387 */ /* 0x0003e80000100800 */
[----:B------:R-:W4:Y:S01]  /*6330*/  LDL.LU R22, [R1+0x18c] ;  /* 0x00018c0001167983 */ /* 0x000f220000300800 */
[----:B0-----:R-:W-:Y:S02]  /*6340*/  IMAD R2, R17, c[0x0][0x190], RZ ;  /* 0x0000640011027a24 */ /* 0x001fe400078e02ff */
[----:B-1----:R-:W-:-:S03]  /*6350*/  IMAD R0, R18, c[0x0][0x190], RZ ;  /* 0x0000640012007a24 */ /* 0x002fc600078e02ff */
[----:B------:R3:W-:Y:S04]  /*6360*/  STL [R1+0x464], R2 ;  /* 0x0004640201007387 */ /* 0x0007e80000100800 */
[----:B------:R-:W4:Y:S01]  /*6370*/  LDL.LU R21, [R1+0x188] ;  /* 0x0001880001157983 */ /* 0x000f220000300800 */
[----:B---3--:R-:W-:-:S03]  /*6380*/  IMAD R2, R29, c[0x0][0x190], RZ ;  /* 0x000064001d027a24 */ /* 0x008fc600078e02ff */
[----:B------:R0:W-:Y:S04]  /*6390*/  STL [R1+0x460], R0 ;  /* 0x0004600001007387 */ /* 0x0001e80000100800 */
[----:B------:R-:W3:Y:S04]  /*63a0*/  LDL.LU R20, [R1+0x184] ;  /* 0x0001840001147983 */ /* 0x000ee80000300800 */
[----:B------:R1:W-:Y:S01]  /*63b0*/  STL [R1+0x45c], R2 ;  /* 0x00045c0201007387 */ /* 0x0003e20000100800 */
[----:B0-----:R-:W-:-:S03]  /*63c0*/  IMAD R0, R3, c[0x0][0x190], RZ ;  /* 0x0000640003007a24 */ /* 0x001fc600078e02ff */
[----:B------:R-:W3:Y:S04]  /*63d0*/  LDL.LU R25, [R1+0x180] ;  /* 0x0001800001197983 */ /* 0x000ee80000300800 */
[----:B------:R-:W3:Y:S04]  /*63e0*/  LDL.LU R26, [R1+0xac] ;  /* 0x0000ac00011a7983 */ /* 0x000ee80000300800 */
[----:B------:R0:W-:Y:S04]  /*63f0*/  STL [R1+0x458], R0 ;  /* 0x0004580001007387 */ /* 0x0001e80000100800 */
        /* <DEDUP_REMOVED lines=17> */
[----:B------:R-:W3:Y:S01]  /*6510*/  LDL.LU R3, [R1+0x24] ;  /* 0x0000240001037983 */ /* 0x000ee20000300800 */
[----:B------:R-:W-:-:S03]  /*6520*/  SEL R27, R28, R27, !P3 ;  /* 0x0000001b1c1b7207 */ /* 0x000fc60005800000 */
[----:B-1----:R-:W3:Y:S04]  /*6530*/  LDL.LU R2, [R1+0x20] ;  /* 0x0000200001027983 */ /* 0x002ee80000300800 */
[----:B0-----:R-:W3:Y:S04]  /*6540*/  LDL.LU R0, [R1+0x1c] ;  /* 0x00001c0001007983 */ /* 0x001ee80000300800 */
[----:B------:R-:W3:Y:S01]  /*6550*/  LDL.LU R28, [R1+0x18] ;  /* 0x00001800011c7983 */ /* 0x000ee20000300800 */
[----:B--2---:R-:W-:-:S05]  /*6560*/  IMAD R23, R23, c[0x0][0x190], RZ ;  /* 0x0000640017177a24 */ /* 0x004fca00078e02ff */
[----:B------:R0:W-:Y:S01]  /*6570*/  STL [R1+0x454], R23 ;  /* 0x0004541701007387 */ /* 0x0001e20000100800 */
[----:B----4-:R-:W-:-:S03]  /*6580*/  IMAD R22, R22, c[0x0][0x190], RZ ;  /* 0x0000640016167a24 */ /* 0x010fc600078e02ff */
[----:B0-----:R-:W2:Y:S04]  /*6590*/  LDL.LU R23, [R1+0x14] ;  /* 0x0000140001177983 */ /* 0x001ea80000300800 */
[----:B------:R0:W-:Y:S01]  /*65a0*/  STL [R1+0x18c], R22 ;  /* 0x00018c1601007387 */ /* 0x0001e20000100800 */
[----:B------:R-:W-:-:S03]  /*65b0*/  IMAD R21, R21, c[0x0][0x190], RZ ;  /* 0x0000640015157a24 */ /* 0x000fc600078e02ff */
[----:B0-----:R-:W4:Y:S01]  /*65c0*/  LDL.LU R22, [R1+0xc] ;  /* 0x00000c0001167983 */ /* 0x001f220000300800 */
[----:B---3--:R-:W-:-:S03]  /*65d0*/  IMAD R20, R20, c[0x0][0x190], RZ ;  /* 0x0000640014147a24 */ /* 0x008fc600078e02ff */
[----:B------:R0:W-:Y:S01]  /*65e0*/  STL [R1+0x188], R21 ;  /* 0x0001881501007387 */ /* 0x0001e20000100800 */
[----:B------:R-:W-:-:S03]  /*65f0*/  IMAD R25, R25, c[0x0][0x190], RZ ;  /* 0x0000640019197a24 */ /* 0x000fc600078e02ff */
[----:B0-----:R-:W3:Y:S01]  /*6600*/  LDL.LU R21, [R1+0x8] ;  /* 0x0000080001157983 */ /* 0x001ee20000300800 */
[----:B------:R-:W-:-:S03]  /*6610*/  IMAD R26, R26, c[0x0][0x190], RZ ;  /* 0x000064001a1a7a24 */ /* 0x000fc600078e02ff */
[----:B------:R0:W-:Y:S01]  /*6620*/  STL [R1+0x184], R20 ;  /* 0x0001841401007387 */ /* 0x0001e20000100800 */
[----:B------:R-:W-:-:S03]  /*6630*/  IMAD R14, R14, c[0x0][0x190], RZ ;  /* 0x000064000e0e7a24 */ /* 0x000fc600078e02ff */
[----:B0-----:R-:W2:Y:S01]  /*6640*/  LDL.LU R20, [R1+0x4] ;  /* 0x0000040001147983 */ /* 0x001ea20000300800 */
[----:B------:R-:W-:-:S03]  /*6650*/  IMAD R10, R10, c[0x0][0x190], RZ ;  /* 0x000064000a0a7a24 */ /* 0x000fc600078e02ff */
[----:B------:R0:W-:Y:S01]  /*6660*/  STL [R1+0x180], R25 ;  /* 0x0001801901007387 */ /* 0x0001e20000100800 */
[----:B------:R-:W-:Y:S02]  /*6670*/  IMAD R5, R5, c[0x0][0x190], RZ ;  /* 0x0000640005057a24 */ /* 0x000fe400078e02ff */
[----:B------:R-:W-:Y:S01]  /*6680*/  IMAD R6, R6, c[0x0][0x190], RZ ;  /* 0x0000640006067a24 */ /* 0x000fe200078e02ff */
[----:B0-----:R-:W2:Y:S04]  /*6690*/  LDL.LU R25, [R1+0x7e8] ;  /* 0x0007e80001197983 */ /* 0x001ea80000300800 */
[----:B------:R0:W-:Y:S01]  /*66a0*/  STL [R1+0xac], R26 ;  /* 0x0000ac1a01007387 */ /* 0x0001e20000100800 */
[----:B------:R-:W-:Y:S02]  /*66b0*/  IMAD R7, R7, c[0x0][0x190], RZ ;  /* 0x0000640007077a24 */ /* 0x000fe400078e02ff */
[----:B------:R-:W-:Y:S01]  /*66c0*/  IMAD R19, R19, c[0x0][0x190], RZ ;  /* 0x0000640013137a24 */ /* 0x000fe200078e02ff */
[----:B0-----:R-:W3:Y:S04]  /*66d0*/  LDL.LU R26, [R1+0x7e4] ;  /* 0x0007e400011a7983 */ /* 0x001ee80000300800 */
[----:B------:R0:W-:Y:S01]  /*66e0*/  STL [R1+0xa8], R14 ;  /* 0x0000a80e01007387 */ /* 0x0001e20000100800 */
[----:B------:R-:W-:-:S03]  /*66f0*/  IMAD R16, R16, c[0x0][0x190], RZ ;  /* 0x0000640010107a24 */ /* 0x000fc600078e02ff */
        /* <DEDUP_REMOVED lines=34> */
[----:B------:R0:W-:Y:S04]  /*6920*/  STL [R1+0x38], R15 ;  /* 0x0000380f01007387 */ /* 0x0001e80000100800 */
        /* <DEDUP_REMOVED lines=10> */
[----:B0-----:R-:W3:Y:S01]  /*69d0*/  LDL.LU R3, [R1+0x79c] ;  /* 0x00079c0001037983 */ /* 0x001ee20000300800 */
[----:B------:R-:W-:-:S02]  /*69e0*/  IMAD R2, R2, c[0x0][0x190], RZ ;  /* 0x0000640002027a24 */ /* 0x000fc400078e02ff */
[----:B------:R-:W-:-:S03]  /*69f0*/  IMAD R0, R0, c[0x0][0x190], RZ ;  /* 0x0000640000007a24 */ /* 0x000fc600078e02ff */
[----:B------:R0:W-:Y:S02]  /*6a00*/  STL [R1+0x20], R2 ;  /* 0x0000200201007387 */ /* 0x0001e40000100800 */
[----:B0-----:R-:W-:-:S05]  /*6a10*/  IMAD R2, R28, c[0x0][0x190], RZ ;  /* 0x000064001c027a24 */ /* 0x001fca00078e02ff */
[----:B------:R-:W-:Y:S04]  /*6a20*/  STL [R1+0x75c], R2 ;  /* 0x00075c0201007387 */ /* 0x000fe80000100800 */
[----:B------:R2:W-:Y:S02]  /*6a30*/  STL [R1+0x1c], R0 ;  /* 0x00001c0001007387 */ /* 0x0005e40000100800 */
[----:B--2---:R-:W-:Y:S02]  /*6a40*/  IMAD R0, R23, c[0x0][0x190], RZ ;  /* 0x0000640017007a24 */ /* 0x004fe400078e02ff */
[----:B----4-:R-:W-:Y:S02]  /*6a50*/  IMAD R23, R22, c[0x0][0x190], RZ ;  /* 0x0000640016177a24 */ /* 0x010fe400078e02ff */
[----:B---3--:R-:W-:-:S02]  /*6a60*/  IMAD R22, R21, c[0x0][0x190], RZ ;  /* 0x0000640015167a24 */ /* 0x008fc400078e02ff */
[----:B------:R-:W-:Y:S01]  /*6a70*/  IMAD R21, R20, c[0x0][0x190], RZ ;  /* 0x0000640014157a24 */ /* 0x000fe200078e02ff */
[----:B------:R-:W-:Y:S04]  /*6a80*/  STL [R1+0x758], R0 ;  /* 0x0007580001007387 */ /* 0x000fe80000100800 */
[----:B------:R-:W-:Y:S04]  /*6a90*/  STL [R1+0x754], R23 ;  /* 0x0007541701007387 */ /* 0x000fe80000100800 */
[----:B------:R-:W-:Y:S04]  /*6aa0*/  STL [R1+0x750], R22 ;  /* 0x0007501601007387 */ /* 0x000fe80000100800 */
[----:B------:R0:W-:Y:S04]  /*6ab0*/  STL [R1+0x74c], R21 ;  /* 0x00074c1501007387 */ /* 0x0001e80000100800 */
[----:B0-----:R-:W2:Y:S04]  /*6ac0*/  LDL.LU R21, [R1+0x460] ;  /* 0x0004600001157983 */ /* 0x001ea80000300800 */
[----:B------:R-:W3:Y:S04]  /*6ad0*/  LDL.LU R23, [R1+0x45c] ;  /* 0x00045c0001177983 */ /* 0x000ee80000300800 */
[----:B------:R-:W4:Y:S04]  /*6ae0*/  LDL.LU R2, [R1+0x458] ;  /* 0x0004580001027983 */ /* 0x000f280000300800 */
[----:B------:R-:W2:Y:S04]  /*6af0*/  LDL.LU R0, [R1+0x454] ;  /* 0x0004540001007983 */ /* 0x000ea80000300800 */
[----:B------:R-:W2:Y:S01]  /*6b00*/  LDL.LU R22, [R1+0x18c] ;  /* 0x00018c0001167983 */ /* 0x000ea20000300800 */
[----:B------:R-:W-:-:S02]  /*6b10*/  IMAD R8, R8, c[0x0][0x190], RZ ;  /* 0x0000640008087a24 */ /* 0x000fc400078e02ff */
[----:B------:R-:W-:Y:S02]  /*6b20*/  IMAD R9, R9, c[0x0][0x190], RZ ;  /* 0x0000640009097a24 */ /* 0x000fe400078e02ff */
[----:B------:R-:W-:Y:S02]  /*6b30*/  IMAD R11, R11, c[0x0][0x190], RZ ;  /* 0x000064000b0b7a24 */ /* 0x000fe400078e02ff */
[----:B------:R-:W-:Y:S02]  /*6b40*/  IMAD R13, R13, c[0x0][0x190], RZ ;  /* 0x000064000d0d7a24 */ /* 0x000fe400078e02ff */
[----:B------:R-:W-:Y:S02]  /*6b50*/  IMAD R15, R15, c[0x0][0x190], RZ ;  /* 0x000064000f0f7a24 */ /* 0x000fe400078e02ff */
[----:B------:R-:W-:Y:S02]  /*6b60*/  IMAD R24, R24, c[0x0][0x190], RZ ;  /* 0x0000640018187a24 */ /* 0x000fe400078e02ff */
[----:B------:R-:W-:-:S02]  /*6b70*/  IMAD R17, R17, c[0x0][0x190], RZ ;  /* 0x0000640011117a24 */ /* 0x000fc400078e02ff */
[----:B------:R-:W-:Y:S02]  /*6b80*/  IMAD R18, R18, c[0x0][0x190], RZ ;  /* 0x0000640012127a24 */ /* 0x000fe400078e02ff */
[----:B------:R-:W-:Y:S02]  /*6b90*/  IMAD R20, R3, c[0x0][0x190], RZ ;  /* 0x0000640003147a24 */ /* 0x000fe400078e02ff */
[----:B------:R-:W-:-:S03]  /*6ba0*/  IMAD R3, R29, c[0x0][0x190], RZ ;  /* 0x000064001d037a24 */ /* 0x000fc600078e02ff */
[----:B------:R0:W-:Y:S04]  /*6bb0*/  STL [R1+0x748], R20 ;  /* 0x0007481401007387 */ /* 0x0001e80000100800 */
[----:B0-----:R-:W2:Y:S04]  /*6bc0*/  LDL.LU R20, [R1+0x188] ;  /* 0x0001880001147983 */ /* 0x001ea80000300800 */
        /* <DEDUP_REMOVED lines=15> */
[----:B0-----:R-:W3:Y:S04]  /*6cc0*/  LDL.LU R9, [R1+0x494] ;  /* 0x0004940001097983 */ /* 0x001ee80000300800 */
[----:B------:R0:W-:Y:S04]  /*6cd0*/  STL [R1+0x77c], R8 ;  /* 0x00077c0801007387 */ /* 0x0001e80000100800 */
[----:B0-----:R-:W4:Y:S01]  /*6ce0*/  LDL.LU R8, [R1+0x10] ;  /* 0x0000100001087983 */ /* 0x001f220000300800 */
[----:B------:R-:W-:Y:S01]  /*6cf0*/  ISETP.NE.AND P0, PT, RZ, c[0x0][0x178], PT ;  /* 0x00005e00ff007a0c */ /* 0x000fe20003f05270 */
[----:B------:R-:W-:-:S02]  /*6d00*/  IMAD R12, R12, c[0x0][0x190], RZ ;  /* 0x000064000c0c7a24 */ /* 0x000fc400078e02ff */
[----:B------:R-:W-:Y:S02]  /*6d10*/  IMAD R16, R16, c[0x0][0x190], RZ ;  /* 0x0000640010107a24 */ /* 0x000fe400078e02ff */
[----:B------:R-:W-:Y:S02]  /*6d20*/  IMAD R19, R19, c[0x0][0x190], RZ ;  /* 0x0000640013137a24 */ /* 0x000fe400078e02ff */
[----:B------:R-:W-:Y:S01]  /*6d30*/  IMAD R7, R7, c[0x0][0x190], RZ ;  /* 0x0000640007077a24 */ /* 0x000fe200078e02ff */
[----:B------:R-:W-:Y:S01]  /*6d40*/  STL [R1+0x780], R12 ;  /* 0x0007800c01007387 */ /* 0x000fe20000100800 */
[----:B------:R-:W-:Y:S02]  /*6d50*/  IMAD R6, R6, c[0x0][0x190], RZ ;  /* 0x0000640006067a24 */ /* 0x000fe400078e02ff */
[----:B------:R-:W-:Y:S01]  /*6d60*/  @!P1 IMAD.MOV R4, RZ, RZ, -R4 ;  /* 0x000000ffff049224 */ /* 0x000fe200078e0a04 */
[----:B------:R-:W-:Y:S01]  /*6d70*/  STL [R1+0x784], R16 ;  /* 0x0007841001007387 */ /* 0x000fe20000100800 */
[----:B------:R-:W-:Y:S01]  /*6d80*/  IMAD R5, R5, c[0x0][0x190], RZ ;  /* 0x0000640005057a24 */ /* 0x000fe200078e02ff */
[----:B------:R-:W-:Y:S01]  /*6d90*/  @!P0 LOP3.LUT R4, RZ, c[0x0][0x178], RZ, 0x33, !PT ;  /* 0x00005e00ff048a12 */ /* 0x000fe200078e33ff */
[----:B------:R-:W-:Y:S01]  /*6da0*/  IMAD R10, R10, c[0x0][0x190], RZ ;  /* 0x000064000a0a7a24 */ /* 0x000fe200078e02ff */
[----:B------:R-:W-:Y:S04]  /*6db0*/  STL [R1+0x788], R19 ;  /* 0x0007881301007387 */ /* 0x000fe80000100800 */
[----:B------:R-:W-:Y:S04]  /*6dc0*/  STL [R1+0x78c], R7 ;  /* 0x00078c0701007387 */ /* 0x000fe80000100800 */
[----:B------:R2:W-:Y:S04]  /*6dd0*/  STL [R1+0x790], R6 ;  /* 0x0007900601007387 */ /* 0x0005e80000100800 */
[----:B------:R3:W-:Y:S04]  /*6de0*/  STL [R1+0x794], R5 ;  /* 0x0007940501007387 */ /* 0x0007e80000100800 */
[----:B------:R0:W-:Y:S01]  /*6df0*/  STL [R1+0x798], R10 ;  /* 0x0007980a01007387 */ /* 0x0001e20000100800 */
[----:B------:R-:W-:-:S05]  /*6e00*/  IMAD R4, R4, c[0x0][0x184], RZ ;  /* 0x0000610004047a24 */ /* 0x000fca00078e02ff */
[----:B------:R-:W-:-:S04]  /*6e10*/  LEA R29, P6, R4, c[0x0][0x160], 0x1 ;  /* 0x00005800041d7a11 */ /* 0x000fc800078c08ff */
[----:B------:R-:W-:Y:S02]  /*6e20*/  LEA.HI.X.SX32 R28, R4, c[0x0][0x164], 0x1, P6 ;  /* 0x00005900041c7a11 */ /* 0x000fe400030f0eff */
[----:B--2---:R-:W-:Y:S02]  /*6e30*/  LEA R6, P2, R11, c[0x0][0x168], 0x1 ;  /* 0x00005a000b067a11 */ /* 0x004fe400078408ff */
[----:B---3--:R-:W-:Y:S02]  /*6e40*/  LEA R5, P1, R9, c[0x0][0x168], 0x1 ;  /* 0x00005a0009057a11 */ /* 0x008fe400078208ff */
[----:B----4-:R-:W-:-:S05]  /*6e50*/  LEA R7, P0, R8, c[0x0][0x168], 0x1 ;  /* 0x00005a0008077a11 */ /* 0x010fca00078008ff */
[----:B------:R-:W-:Y:S04]  /*6e60*/  STL [R1+0x4dc], R7 ;  /* 0x0004dc0701007387 */ /* 0x000fe80000100800 */
[----:B0-----:R-:W2:Y:S04]  /*6e70*/  LDL.LU R10, [R1+0x184] ;  /* 0x00018400010a7983 */ /* 0x001ea80000300800 */
[----:B------:R0:W-:Y:S04]  /*6e80*/  STL [R1+0x588], R5 ;  /* 0x0005880501007387 */ /* 0x0001e80000100800 */
[----:B------:R-:W-:Y:S01]  /*6e90*/  STL [R1+0x638], R6 ;  /* 0x0006380601007387 */ /* 0x000fe20000100800 */
[----:B0-----:R-:W-:-:S05]  /*6ea0*/  LEA R5, P3, R13, c[0x0][0x168], 0x1 ;  /* 0x00005a000d057a11 */ /* 0x001fca00078608ff */
[----:B------:R0:W-:Y:S01]  /*6eb0*/  STL [R1+0x4e4], R5 ;  /* 0x0004e40501007387 */ /* 0x0001e20000100800 */
[----:B------:R-:W-:-:S03]  /*6ec0*/  LEA R7, P4, R15, c[0x0][0x168], 0x1 ;  /* 0x00005a000f077a11 */ /* 0x000fc600078808ff */
[----:B0-----:R-:W3:Y:S01]  /*6ed0*/  LDL.LU R5, [R1+0x180] ;  /* 0x0001800001057983 */ /* 0x001ee20000300800 */
[----:B------:R-:W-:-:S03]  /*6ee0*/  LEA R6, P5, R24, c[0x0][0x168], 0x1 ;  /* 0x00005a0018067a11 */ /* 0x000fc600078a08ff */
[----:B------:R0:W-:Y:S04]  /*6ef0*/  STL [R1+0x590], R7 ;  /* 0x0005900701007387 */ /* 0x0001e80000100800 */
[----:B------:R1:W-:Y:S01]  /*6f00*/  STL [R1+0x63c], R6 ;  /* 0x00063c0601007387 */ /* 0x0003e20000100800 */
[----:B------:R-:W-:Y:S02]  /*6f10*/  LEA.HI.X.SX32 R4, R8, c[0x0][0x16c], 0x1, P0 ;  /* 0x00005b0008047a11 */ /* 0x000fe400000f0eff */
[----:B0-----:R-:W-:Y:S01]  /*6f20*/  LEA R7, P6, R17, c[0x0][0x168], 0x1 ;  /* 0x00005a0011077a11 */ /* 0x001fe200078c08ff */
[----:B-1----:R-:W4:Y:S04]  /*6f30*/  LDL.LU R6, [R1+0xac] ;  /* 0x0000ac0001067983 */ /* 0x002f280000300800 */
[----:B------:R0:W-:Y:S04]  /*6f40*/  STL [R1+0x4ec], R7 ;  /* 0x0004ec0701007387 */ /* 0x0001e80000100800 */
[----:B------:R-:W-:Y:S01]  /*6f50*/  STL [R1+0x488], R4 ;  /* 0x0004880401007387 */ /* 0x000fe20000100800 */
[----:B0-----:R-:W-:-:S05]  /*6f60*/  LEA R7, P0, R18, c[0x0][0x168], 0x1 ;  /* 0x00005a0012077a11 */ /* 0x001fca00078008ff */
[----:B------:R0:W-:Y:S01]  /*6f70*/  STL [R1+0x598], R7 ;  /* 0x0005980701007387 */ /* 0x0001e20000100800 */
[----:B------:R-:W-:-:S03]  /*6f80*/  LEA.HI.X.SX32 R8, R9, c[0x0][0x16c], 0x1, P1 ;  /* 0x00005b0009087a11 */ /* 0x000fc600008f0eff */
[----:B0-----:R-:W4:Y:S01]  /*6f90*/  LDL.LU R7, [R1+0xa8] ;  /* 0x0000a80001077983 */ /* 0x001f220000300800 */
[----:B------:R-:W-:Y:S02]  /*6fa0*/  LEA R4, P1, R3, c[0x0][0x168], 0x1 ;  /* 0x00005a0003047a11 */ /* 0x000fe400078208ff */
[----:B------:R-:W-:Y:S01]  /*6fb0*/  LEA.HI.X.SX32 R9, R11, c[0x0][0x16c], 0x1, P2 ;  /* 0x00005b000b097a11 */ /* 0x000fe200010f0eff */
[----:B------:R0:W-:Y:S04]  /*6fc0*/  STL [R1+0x4e0], R8 ;  /* 0x0004e00801007387 */ /* 0x0001e80000100800 */
[----:B------:R1:W-:Y:S04]  /*6fd0*/  STL [R1+0x640], R4 ;  /* 0x0006400401007387 */ /* 0x0003e80000100800 */
[----:B------:R1:W-:Y:S04]  /*6fe0*/  STL [R1+0x58c], R9 ;  /* 0x00058c0901007387 */ /* 0x0003e80000100800 */
[----:B------:R-:W4:Y:S01]  /*6ff0*/  LDL.LU R19, [R1+0xa4] ;  /* 0x0000a40001137983 */ /* 0x000f220000300800 */
[----:B0-----:R-:W-:-:S02]  /*7000*/  LEA R8, P2, R21, c[0x0][0x168], 0x1 ;  /* 0x00005a0015087a11 */ /* 0x001fc400078408ff */
[----:B-1----:R-:W-:Y:S02]  /*7010*/  LEA.HI.X.SX32 R4, R13, c[0x0][0x16c], 0x1, P3 ;  /* 0x00005b000d047a11 */ /* 0x002fe400018f0eff */
[----:B------:R-:W-:Y:S01]  /*7020*/  LEA R9, P3, R23, c[0x0][0x168], 0x1 ;  /* 0x00005a0017097a11 */ /* 0x000fe200078608ff */
[----:B------:R0:W-:Y:S04]  /*7030*/  STL [R1+0x4f4], R8 ;  /* 0x0004f40801007387 */ /* 0x0001e80000100800 */
[----:B------:R1:W-:Y:S04]  /*7040*/  STL [R1+0x48c], R4 ;  /* 0x00048c0401007387 */ /* 0x0003e80000100800 */
[----:B------:R1:W-:Y:S04]  /*7050*/  STL [R1+0x5a0], R9 ;  /* 0x0005a00901007387 */ /* 0x0003e80000100800 */
[----:B------:R-:W4:Y:S01]  /*7060*/  LDL.LU R16, [R1+0xa0] ;  /* 0x0000a00001107983 */ /* 0x000f220000300800 */
[----:B0-----:R-:W-:-:S02]  /*7070*/  LEA.HI.X.SX32 R8, R15, c[0x0][0x16c], 0x1, P4 ;  /* 0x00005b000f087a11 */ /* 0x001fc400020f0eff */
[----:B-1----:R-:W-:Y:S02]  /*7080*/  LEA R4, P4, R2, c[0x0][0x168], 0x1 ;  /* 0x00005a0002047a11 */ /* 0x002fe400078808ff */
[----:B------:R-:W-:Y:S01]  /*7090*/  LEA.HI.X.SX32 R9, R24, c[0x0][0x16c], 0x1, P5 ;  /* 0x00005b0018097a11 */ /* 0x000fe200028f0eff */
[----:B------:R0:W-:Y:S04]  /*70a0*/  STL [R1+0x4e8], R8 ;  /* 0x0004e80801007387 */ /* 0x0001e80000100800 */
[----:B------:R1:W-:Y:S04]  /*70b0*/  STL [R1+0x644], R4 ;  /* 0x0006440401007387 */ /* 0x0003e80000100800 */
[----:B------:R-:W-:Y:S04]  /*70c0*/  STL [R1+0x594], R9 ;  /* 0x0005940901007387 */ /* 0x000fe80000100800 */
[----:B------:R-:W4:Y:S01]  /*70d0*/  LDL.LU R12, [R1+0x8c] ;  /* 0x00008c00010c7983 */ /* 0x000f220000300800 */
[----:B0-----:R-:W-:-:S02]  /*70e0*/  LEA R8, P5, R0, c[0x0][0x168], 0x1 ;  /* 0x00005a0000087a11 */ /* 0x001fc400078a08ff */
[----:B-1----:R-:W-:-:S03]  /*70f0*/  LEA.HI.X.SX32 R4, R17, c[0x0][0x16c], 0x1, P6 ;  /* 0x00005b0011047a11 */ /* 0x002fc600030f0eff */
[----:B------:R0:W-:Y:S04]  /*7100*/  STL [R1+0x4fc], R8 ;  /* 0x0004fc0801007387 */ /* 0x0001e80000100800 */
[----:B------:R1:W-:Y:S01]  /*7110*/  STL [R1+0x490], R4 ;  /* 0x0004900401007387 */ /* 0x0003e20000100800 */
[----:B0-----:R-:W-:-:S05]  /*7120*/  LEA R8, P6, R22, c[0x0][0x168], 0x1 ;  /* 0x00005a0016087a11 */ /* 0x001fca00078c08ff */
[----:B------:R0:W-:Y:S01]  /*7130*/  STL [R1+0x5a8], R8 ;  /* 0x0005a80801007387 */ /* 0x0001e20000100800 */
[----:B-1----:R-:W-:Y:S02]  /*7140*/  LEA.HI.X.SX32 R4, R18, c[0x0][0x16c], 0x1, P0 ;  /* 0x00005b0012047a11 */ /* 0x002fe400000f0eff */
[----:B------:R-:W-:Y:S01]  /*7150*/  LEA R9, P0, R20, c[0x0][0x168], 0x1 ;  /* 0x00005a0014097a11 */ /* 0x000fe200078008ff */
[----:B0-----:R-:W4:Y:S04]  /*7160*/  LDL.LU R8, [R1+0x88] ;  /* 0x0000880001087983 */ /* 0x001f280000300800 */
[----:B------:R0:W-:Y:S04]  /*7170*/  STL [R1+0x4f0], R4 ;  /* 0x0004f00401007387 */ /* 0x0001e80000100800 */
[----:B------:R1:W-:Y:S01]  /*7180*/  STL [R1+0x648], R9 ;  /* 0x0006480901007387 */ /* 0x0003e20000100800 */
[----:B0-----:R-:W-:-:S03]  /*7190*/  LEA.HI.X.SX32 R4, R3, c[0x0][0x16c], 0x1, P1 ;  /* 0x00005b0003047a11 */ /* 0x001fc600008f0eff */
[----:B-1----:R-:W4:Y:S04]  /*71a0*/  LDL.LU R9, [R1+0x84] ;  /* 0x0000840001097983 */ /* 0x002f280000300800 */
[----:B------:R0:W-:Y:S04]  /*71b0*/  STL [R1+0x59c], R4 ;  /* 0x00059c0401007387 */ /* 0x0001e80000100800 */
[----:B------:R-:W4:Y:S01]  /*71c0*/  LDL.LU R11, [R1+0x80] ;  /* 0x00008000010b7983 */ /* 0x000f220000300800 */
[----:B0-----:R-:W-:Y:S02]  /*71d0*/  LEA.HI.X.SX32 R4, R21, c[0x0][0x16c], 0x1, P2 ;  /* 0x00005b0015047a11 */ /* 0x001fe400010f0eff */
[----:B------:R-:W-:-:S02]  /*71e0*/  LEA.HI.X.SX32 R2, R2, c[0x0][0x16c], 0x1, P4 ;  /* 0x00005b0002027a11 */ /* 0x000fc400020f0eff */
[----:B--2---:R-:W-:-:S05]  /*71f0*/  LEA R3, P1, R10, c[0x0][0x168], 0x1 ;  /* 0x00005a000a037a11 */ /* 0x004fca00078208ff */
[----:B------:R3:W-:Y:S04]  /*7200*/  STL [R1+0x504], R3 ;  /* 0x0005040301007387 */ /* 0x0007e80000100800 */
[----:B------:R-:W2:Y:S04]  /*7210*/  LDL.LU R13, [R1+0x4c] ;  /* 0x00004c00010d7983 */ /* 0x000ea80000300800 */
[----:B------:R0:W-:Y:S04]  /*7220*/  STL [R1+0x494], R4 ;  /* 0x0004940401007387 */ /* 0x0001e80000100800 */
[----:B------:R-:W2:Y:S01]  /*7230*/  LDL.LU R15, [R1+0x48] ;  /* 0x00004800010f7983 */ /* 0x000ea20000300800 */
[----:B---3--:R-:W-:-:S02]  /*7240*/  LEA R3, P2, R5, c[0x0][0x168], 0x1 ;  /* 0x00005a0005037a11 */ /* 0x008fc400078408ff */
[----:B0-----:R-:W-:-:S03]  /*7250*/  LEA.HI.X.SX32 R4, R23, c[0x0][0x16c], 0x1, P3 ;  /* 0x00005b0017047a11 */ /* 0x001fc600018f0eff */
[----:B------:R4:W-:Y:S04]  /*7260*/  STL [R1+0x5b0], R3 ;  /* 0x0005b00301007387 */ /* 0x0009e80000100800 */
[----:B------:R-:W3:Y:S04]  /*7270*/  LDL.LU R24, [R1+0x44] ;  /* 0x0000440001187983 */ /* 0x000ee80000300800 */
[----:B------:R-:W-:Y:S04]  /*7280*/  STL [R1+0x4f8], R4 ;  /* 0x0004f80401007387 */ /* 0x000fe80000100800 */
[----:B------:R-:W3:Y:S01]  /*7290*/  LDL.LU R17, [R1+0x40] ;  /* 0x0000400001117983 */ /* 0x000ee20000300800 */
[----:B----4-:R-:W-:-:S05]  /*72a0*/  LEA R3, P3, R6, c[0x0][0x168], 0x1 ;  /* 0x00005a0006037a11 */ /* 0x010fca00078608ff */
[----:B------:R0:W-:Y:S04]  /*72b0*/  STL [R1+0x64c], R3 ;  /* 0x00064c0301007387 */ /* 0x0001e80000100800 */
[----:B------:R-:W4:Y:S04]  /*72c0*/  LDL.LU R18, [R1+0x3c] ;  /* 0x00003c0001127983 */ /* 0x000f280000300800 */
[----:B------:R1:W-:Y:S01]  /*72d0*/  STL [R1+0x5a4], R2 ;  /* 0x0005a40201007387 */ /* 0x0003e20000100800 */
[----:B0-----:R-:W-:-:S03]  /*72e0*/  LEA.HI.X.SX32 R3, R0, c[0x0][0x16c], 0x1, P5 ;  /* 0x00005b0000037a11 */ /* 0x001fc600028f0eff */
[----:B-1----:R-:W4:Y:S01]  /*72f0*/  LDL.LU R2, [R1+0x38] ;  /* 0x0000380001027983 */ /* 0x002f220000300800 */
[----:B------:R-:W-:-:S05]  /*7300*/  LEA R4, P4, R7, c[0x0][0x168], 0x1 ;  /* 0x00005a0007047a11 */ /* 0x000fca00078808ff */
[----:B------:R0:W-:Y:S04]  /*7310*/  STL [R1+0x50c], R4 ;  /* 0x00050c0401007387 */ /* 0x0001e80000100800 */
[----:B------:R-:W4:Y:S04]  /*7320*/  LDL.LU R0, [R1+0x34] ;  /* 0x0000340001007983 */ /* 0x000f280000300800 */
[----:B------:R1:W-:Y:S04]  /*7330*/  STL [R1+0x498], R3 ;  /* 0x0004980301007387 */ /* 0x0003e80000100800 */
[----:B------:R-:W4:Y:S01]  /*7340*/  LDL.LU R23, [R1+0x30] ;  /* 0x0000300001177983 */ /* 0x000f220000300800 */
[----:B0-----:R-:W-:-:S02]  /*7350*/  LEA R4, P5, R19, c[0x0][0x168], 0x1 ;  /* 0x00005a0013047a11 */ /* 0x001fc400078a08ff */
[----:B-1----:R-:W-:-:S03]  /*7360*/  LEA.HI.X.SX32 R3, R22, c[0x0][0x16c], 0x1, P6 ;  /* 0x00005b0016037a11 */ /* 0x002fc600030f0eff */
        /* <DEDUP_REMOVED lines=8> */
[----:B------:R1:W-:Y:S01]  /*73f0*/  STL [R1+0x5ac], R3 ;  /* 0x0005ac0301007387 */ /* 0x0003e20000100800 */
[----:B0-----:R-:W-:-:S03]  /*7400*/  LEA R4, P0, R12, c[0x0][0x168], 0x1 ;  /* 0x00005a000c047a11 */ /* 0x001fc600078008ff */
[----:B-1----:R-:W4:Y:S04]  /*7410*/  LDL.LU R3, [R1+0x20] ;  /* 0x0000200001037983 */ /* 0x002f280000300800 */
[----:B------:R0:W-:Y:S04]  /*7420*/  STL [R1+0x514], R4 ;  /* 0x0005140401007387 */ /* 0x0001e80000100800 */
[----:B0-----:R-:W4:Y:S01]  /*7430*/  LDL.LU R4, [R1+0x1c] ;  /* 0x00001c0001047983 */ /* 0x001f220000300800 */
[----:B------:R-:W-:Y:S02]  /*7440*/  LEA.HI.X.SX32 R10, R10, c[0x0][0x16c], 0x1, P1 ;  /* 0x00005b000a0a7a11 */ /* 0x000fe400008f0eff */
[----:B------:R-:W-:-:S03]  /*7450*/  LEA.HI.X.SX32 R5, R5, c[0x0][0x16c], 0x1, P2 ;  /* 0x00005b0005057a11 */ /* 0x000fc600010f0eff */
[----:B------:R0:W-:Y:S02]  /*7460*/  STL [R1+0x49c], R10 ;  /* 0x00049c0a01007387 */ /* 0x0001e40000100800 */
[----:B0-----:R-:W-:-:S05]  /*7470*/  LEA R10, P1, R8, c[0x0][0x168], 0x1 ;  /* 0x00005a00080a7a11 */ /* 0x001fca00078208ff */
[----:B------:R0:W-:Y:S01]  /*7480*/  STL [R1+0x5c0], R10 ;  /* 0x0005c00a01007387 */ /* 0x0001e20000100800 */
[----:B------:R-:W-:-:S03]  /*7490*/  LEA.HI.X.SX32 R6, R6, c[0x0][0x16c], 0x1, P3 ;  /* 0x00005b0006067a11 */ /* 0x000fc600018f0eff */
[----:B0-----:R-:W4:Y:S04]  /*74a0*/  LDL.LU R10, [R1+0x798] ;  /* 0x00079800010a7983 */ /* 0x001f280000300800 */
        /* <DEDUP_REMOVED lines=10> */
[----:B------:R2:W-:Y:S01]  /*7550*/  STL [R1+0x4a0], R7 ;  /* 0x0004a00701007387 */ /* 0x0005e20000100800 */
[----:B------:R-:W-:Y:S02]  /*7560*/  LEA.HI.X.SX32 R16, R16, c[0x0][0x16c], 0x1, P6 ;  /* 0x00005b0010107a11 */ /* 0x000fe400030f0eff */
[----:B------:R-:W-:Y:S02]  /*7570*/  LEA.HI.X.SX32 R12, R12, c[0x0][0x16c], 0x1, P0 ;  /* 0x00005b000c0c7a11 */ /* 0x000fe400000f0eff */
[----:B------:R-:W-:Y:S02]  /*7580*/  LEA.HI.X.SX32 R8, R8, c[0x0][0x16c], 0x1, P1 ;  /* 0x00005b0008087a11 */ /* 0x000fe400008f0eff */
[----:B------:R-:W-:-:S02]  /*7590*/  LEA.HI.X.SX32 R9, R9, c[0x0][0x16c], 0x1, P2 ;  /* 0x00005b0009097a11 */ /* 0x000fc400010f0eff */
[----:B------:R-:W-:Y:S02]  /*75a0*/  LEA.HI.X.SX32 R11, R11, c[0x0][0x16c], 0x1, P3 ;  /* 0x00005b000b0b7a11 */ /* 0x000fe400018f0eff */
[----:B--2---:R-:W-:-:S05]  /*75b0*/  LEA R7, P4, R13, c[0x0][0x168], 0x1 ;  /* 0x00005a000d077a11 */ /* 0x004fca00078808ff */
[----:B------:R0:W-:Y:S04]  /*75c0*/  STL [R1+0x5c8], R7 ;  /* 0x0005c80701007387 */ /* 0x0001e80000100800 */
[----:B0-----:R-:W2:Y:S04]  /*75d0*/  LDL.LU R7, [R1+0x78c] ;  /* 0x00078c0001077983 */ /* 0x001ea80000300800 */
[----:B------:R0:W-:Y:S02]  /*75e0*/  STL [R1+0x510], R19 ;  /* 0x0005101301007387 */ /* 0x0001e40000100800 */
[----:B0-----:R-:W-:-:S05]  /*75f0*/  LEA R19, P5, R15, c[0x0][0x168], 0x1 ;  /* 0x00005a000f137a11 */ /* 0x001fca00078a08ff */
[----:B------:R0:W-:Y:S04]  /*7600*/  STL [R1+0x658], R19 ;  /* 0x0006581301007387 */ /* 0x0001e80000100800 */
[----:B0-----:R-:W2:Y:S04]  /*7610*/  LDL.LU R19, [R1+0x788] ;  /* 0x0007880001137983 */ /* 0x001ea80000300800 */
[----:B------:R3:W-:Y:S02]  /*7620*/  STL [R1+0x5bc], R16 ;  /* 0x0005bc1001007387 */ /* 0x0007e40000100800 */
[----:B---3--:R-:W-:-:S05]  /*7630*/  LEA R16, P6, R24, c[0x0][0x168], 0x1 ;  /* 0x00005a0018107a11 */ /* 0x008fca00078c08ff */
[----:B------:R0:W-:Y:S04]  /*7640*/  STL [R1+0x524], R16 ;  /* 0x0005241001007387 */ /* 0x0001e80000100800 */
[----:B0-----:R-:W3:Y:S04]  /*7650*/  LDL.LU R16, [R1+0x784] ;  /* 0x0007840001107983 */ /* 0x001ee80000300800 */
[----:B------:R0:W-:Y:S02]  /*7660*/  STL [R1+0x4a4], R12 ;  /* 0x0004a40c01007387 */ /* 0x0001e40000100800 */
[----:B0-----:R-:W-:-:S05]  /*7670*/  LEA R12, P0, R17, c[0x0][0x168], 0x1 ;  /* 0x00005a00110c7a11 */ /* 0x001fca00078008ff */
[----:B------:R0:W-:Y:S04]  /*7680*/  STL [R1+0x5d0], R12 ;  /* 0x0005d00c01007387 */ /* 0x0001e80000100800 */
[----:B0-----:R-:W2:Y:S04]  /*7690*/  LDL.LU R12, [R1+0x780] ;  /* 0x00078000010c7983 */ /* 0x001ea80000300800 */
[----:B------:R4:W-:Y:S02]  /*76a0*/  STL [R1+0x518], R8 ;  /* 0x0005180801007387 */ /* 0x0009e40000100800 */
[----:B----4-:R-:W-:-:S05]  /*76b0*/  LEA R8, P1, R18, c[0x0][0x168], 0x1 ;  /* 0x00005a0012087a11 */ /* 0x010fca00078208ff */
[----:B------:R0:W-:Y:S04]  /*76c0*/  STL [R1+0x65c], R8 ;  /* 0x00065c0801007387 */ /* 0x0001e80000100800 */
[----:B0-----:R-:W4:Y:S04]  /*76d0*/  LDL.LU R8, [R1+0x77c] ;  /* 0x00077c0001087983 */ /* 0x001f280000300800 */
[----:B------:R0:W-:Y:S02]  /*76e0*/  STL [R1+0x5c4], R9 ;  /* 0x0005c40901007387 */ /* 0x0001e40000100800 */
[----:B0-----:R-:W-:-:S05]  /*76f0*/  LEA R9, P2, R2, c[0x0][0x168], 0x1 ;  /* 0x00005a0002097a11 */ /* 0x001fca00078408ff */
[----:B------:R0:W-:Y:S01]  /*7700*/  STL [R1+0x52c], R9 ;  /* 0x00052c0901007387 */ /* 0x0001e20000100800 */
[----:B------:R-:W-:-:S03]  /*7710*/  LEA.HI.X.SX32 R13, R13, c[0x0][0x16c], 0x1, P4 ;  /* 0x00005b000d0d7a11 */ /* 0x000fc600020f0eff */
[----:B0-----:R-:W2:Y:S04]  /*7720*/  LDL.LU R9, [R1+0x778] ;  /* 0x0007780001097983 */ /* 0x001ea80000300800 */
        /* <DEDUP_REMOVED lines=27> */
[----:B------:R0:W-:Y:S04]  /*78e0*/  STL [R1+0x53c], R18 ;  /* 0x00053c1201007387 */ /* 0x0001e80000100800 */
[----:B0-----:R-:W2:Y:S04]  /*78f0*/  LDL.LU R18, [R1+0x760] ;  /* 0x0007600001127983 */ /* 0x001ea80000300800 */
[----:B------:R0:W-:Y:S02]  /*7900*/  STL [R1+0x4b0], R2 ;  /* 0x0004b00201007387 */ /* 0x0001e40000100800 */
[----:B0-----:R-:W-:-:S05]  /*7910*/  LEA R2, P2, R4, c[0x0][0x168], 0x1 ;  /* 0x00005a0004027a11 */ /* 0x001fca00078408ff */
[----:B------:R0:W-:Y:S04]  /*7920*/  STL [R1+0x5e8], R2 ;  /* 0x0005e80201007387 */ /* 0x0001e80000100800 */
[----:B0-----:R-:W2:Y:S01]  /*7930*/  LDL.LU R2, [R1+0x75c] ;  /* 0x00075c0001027983 */ /* 0x001ea20000300800 */
[----:B------:R-:W-:-:S05]  /*7940*/  LEA.HI.X.SX32 R0, R0, c[0x0][0x16c], 0x1, P3 ;  /* 0x00005b0000007a11 */ /* 0x000fca00018f0eff */
[----:B------:R2:W-:Y:S02]  /*7950*/  STL [R1+0x530], R0 ;  /* 0x0005300001007387 */ /* 0x0005e40000100800 */
[----:B--2---:R-:W-:-:S05]  /*7960*/  LEA R0, P3, R2, c[0x0][0x168], 0x1 ;  /* 0x00005a0002007a11 */ /* 0x004fca00078608ff */
        /* <DEDUP_REMOVED lines=28> */
[----:B------:R2:W-:Y:S01]  /*7b30*/  STL [R1+0x540], R4 ;  /* 0x0005400401007387 */ /* 0x0005e20000100800 */
[----:B------:R-:W-:Y:S02]  /*7b40*/  IMAD R14, R14, c[0x0][0x190], RZ ;  /* 0x000064000e0e7a24 */ /* 0x000fe400078e02ff */
[----:B------:R-:W-:Y:S02]  /*7b50*/  IMAD R26, R26, c[0x0][0x190], RZ ;  /* 0x000064001a1a7a24 */ /* 0x000fe400078e02ff */
[----:B------:R-:W-:Y:S02]  /*7b60*/  IMAD R25, R25, c[0x0][0x190], RZ ;  /* 0x0000640019197a24 */ /* 0x000fe400078e02ff */
[----:B------:R-:W-:Y:S01]  /*7b70*/  IMAD R27, R27, c[0x0][0x190], RZ ;  /* 0x000064001b1b7a24 */ /* 0x000fe200078e02ff */
[----:B--2---:R-:W-:-:S05]  /*7b80*/  LEA R4, P2, R3, c[0x0][0x168], 0x1 ;  /* 0x00005a0003047a11 */ /* 0x004fca00078408ff */
[----:B------:R0:W-:Y:S02]  /*7b90*/  STL [R1+0x670], R4 ;  /* 0x0006700401007387 */ /* 0x0001e40000100800 */
[----:B0-----:R-:W-:Y:S02]  /*7ba0*/  LEA.HI.X.SX32 R4, R2, c[0x0][0x16c], 0x1, P3 ;  /* 0x00005b0002047a11 */ /* 0x001fe400018f0eff */
[----:B------:R0:W5:Y:S04]  /*7bb0*/  LDL.LU R2, [R1+0x740] ;  /* 0x0007400001027983 */ /* 0x0001680000300800 */
[----:B------:R1:W-:Y:S02]  /*7bc0*/  STL [R1+0x5ec], R4 ;  /* 0x0005ec0401007387 */ /* 0x0003e40000100800 */
[----:B-1----:R-:W-:-:S05]  /*7bd0*/  LEA R4, P3, R18, c[0x0][0x168], 0x1 ;  /* 0x00005a0012047a11 */ /* 0x002fca00078608ff */
[----:B------:R1:W-:Y:S02]  /*7be0*/  STL [R1+0x554], R4 ;  /* 0x0005540401007387 */ /* 0x0003e40000100800 */
[----:B-1----:R-:W-:Y:S02]  /*7bf0*/  LEA.HI.X.SX32 R4, R0, c[0x0][0x16c], 0x1, P4 ;  /* 0x00005b0000047a11 */ /* 0x002fe400020f0eff */
        /* <DEDUP_REMOVED lines=25> */
[----:B------:R-:W2:Y:S04]  /*7d90*/  LDL.LU R3, [R1+0x728] ;  /* 0x0007280001037983 */ /* 0x000ea80000300800 */
[----:B------:R1:W-:Y:S02]  /*7da0*/  STL [R1+0x5fc], R4 ;  /* 0x0005fc0401007387 */ /* 0x0003e40000100800 */
[----:B-1----:R-:W-:-:S05]  /*7db0*/  LEA R4, P2, R9, c[0x0][0x168], 0x1 ;  /* 0x00005a0009047a11 */ /* 0x002fca00078408ff */
[----:B------:R1:W-:Y:S01]  /*7dc0*/  STL [R1+0x564], R4 ;  /* 0x0005640401007387 */ /* 0x0003e20000100800 */
[----:B------:R-:W-:Y:S02]  /*7dd0*/  LEA.HI.X.SX32 R17, R17, c[0x0][0x16c], 0x1, P4 ;  /* 0x00005b0011117a11 */ /* 0x000fe400020f0eff */
[----:B-1----:R-:W-:Y:S02]  /*7de0*/  LEA.HI.X.SX32 R4, R18, c[0x0][0x16c], 0x1, P3 ;  /* 0x00005b0012047a11 */ /* 0x002fe400018f0eff */
[----:B----4-:R-:W-:-:S03]  /*7df0*/  LEA R18, P3, R8, c[0x0][0x168], 0x1 ;  /* 0x00005a0008127a11 */ /* 0x010fc600078608ff */
[----:B------:R1:W-:Y:S04]  /*7e00*/  STL [R1+0x4c4], R4 ;  /* 0x0004c40401007387 */ /* 0x0003e80000100800 */
[----:B------:R4:W-:Y:S01]  /*7e10*/  STL [R1+0x610], R18 ;  /* 0x0006101201007387 */ /* 0x0009e20000100800 */
[----:B-1----:R-:W-:-:S03]  /*7e20*/  LEA R4, P4, R12, c[0x0][0x168], 0x1 ;  /* 0x00005a000c047a11 */ /* 0x002fc600078808ff */
[----:B------:R3:W-:Y:S01]  /*7e30*/  STL [R1+0x558], R17 ;  /* 0x0005581101007387 */ /* 0x0007e20000100800 */
[----:B----4-:R-:W-:-:S03]  /*7e40*/  LEA.HI.X.SX32 R18, R24, c[0x0][0x16c], 0x1, P5 ;  /* 0x00005b0018127a11 */ /* 0x010fc600028f0eff */
[----:B------:R1:W-:Y:S01]  /*7e50*/  STL [R1+0x67c], R4 ;  /* 0x00067c0401007387 */ /* 0x0003e20000100800 */
[----:B---3--:R-:W-:-:S03]  /*7e60*/  LEA R17, P5, R16, c[0x0][0x168], 0x1 ;  /* 0x00005a0010117a11 */ /* 0x008fc600078a08ff */
[----:B------:R-:W-:Y:S01]  /*7e70*/  STL [R1+0x604], R18 ;  /* 0x0006041201007387 */ /* 0x000fe20000100800 */
[----:B-1----:R-:W-:-:S03]  /*7e80*/  LEA.HI.X.SX32 R4, R15, c[0x0][0x16c], 0x1, P6 ;  /* 0x00005b000f047a11 */ /* 0x002fc600030f0eff */
[----:B------:R-:W-:Y:S01]  /*7e90*/  STL [R1+0x56c], R17 ;  /* 0x00056c1101007387 */ /* 0x000fe20000100800 */
[----:B------:R-:W-:Y:S02]  /*7ea0*/  LEA R15, P6, R19, c[0x0][0x168], 0x1 ;  /* 0x00005a00130f7a11 */ /* 0x000fe400078c08ff */
[----:B------:R-:W-:Y:S01]  /*7eb0*/  LEA.HI.X.SX32 R13, R13, c[0x0][0x16c], 0x1, P0 ;  /* 0x00005b000d0d7a11 */ /* 0x000fe200000f0eff */
[----:B------:R1:W-:Y:S01]  /*7ec0*/  STL [R1+0x4c8], R4 ;  /* 0x0004c80401007387 */ /* 0x0003e20000100800 */
[----:B------:R-:W-:-:S03]  /*7ed0*/  LEA.HI.X.SX32 R11, R11, c[0x0][0x16c], 0x1, P1 ;  /* 0x00005b000b0b7a11 */ /* 0x000fc600008f0eff */
[----:B------:R-:W-:Y:S01]  /*7ee0*/  STL [R1+0x618], R15 ;  /* 0x0006180f01007387 */ /* 0x000fe20000100800 */
[----:B-1----:R-:W-:-:S03]  /*7ef0*/  LEA R4, P0, R7, c[0x0][0x168], 0x1 ;  /* 0x00005a0007047a11 */ /* 0x002fc600078008ff */
[----:B------:R1:W-:Y:S04]  /*7f00*/  STL [R1+0x560], R13 ;  /* 0x0005600d01007387 */ /* 0x0003e80000100800 */
[----:B------:R3:W-:Y:S01]  /*7f10*/  STL [R1+0x680], R4 ;  /* 0x0006800401007387 */ /* 0x0007e20000100800 */
[----:B-1----:R-:W-:-:S03]  /*7f20*/  LEA R13, P1, R6, c[0x0][0x168], 0x1 ;  /* 0x00005a00060d7a11 */ /* 0x002fc600078208ff */
[----:B------:R1:W-:Y:S01]  /*7f30*/  STL [R1+0x60c], R11 ;  /* 0x00060c0b01007387 */ /* 0x0003e20000100800 */
[----:B---3--:R-:W-:-:S03]  /*7f40*/  LEA.HI.X.SX32 R4, R9, c[0x0][0x16c], 0x1, P2 ;  /* 0x00005b0009047a11 */ /* 0x008fc600010f0eff */
[----:B------:R-:W-:Y:S01]  /*7f50*/  STL [R1+0x574], R13 ;  /* 0x0005740d01007387 */ /* 0x000fe20000100800 */
[----:B------:R-:W-:-:S03]  /*7f60*/  LEA.HI.X.SX32 R9, R8, c[0x0][0x16c], 0x1, P3 ;  /* 0x00005b0008097a11 */ /* 0x000fc600018f0eff */
[----:B------:R3:W-:Y:S01]  /*7f70*/  STL [R1+0x4cc], R4 ;  /* 0x0004cc0401007387 */ /* 0x0007e20000100800 */
[----:B-1----:R-:W-:Y:S02]  /*7f80*/  LEA R11, P2, R5, c[0x0][0x168], 0x1 ;  /* 0x00005a00050b7a11 */ /* 0x002fe400078408ff */
[----:B------:R-:W-:-:S03]  /*7f90*/  LEA.HI.X.SX32 R8, R12, c[0x0][0x16c], 0x1, P4 ;  /* 0x00005b000c087a11 */ /* 0x000fc600020f0eff */
[----:B------:R-:W-:Y:S01]  /*7fa0*/  STL [R1+0x620], R11 ;  /* 0x0006200b01007387 */ /* 0x000fe20000100800 */
[----:B---3--:R-:W-:-:S03]  /*7fb0*/  LEA R4, P3, R10, c[0x0][0x168], 0x1 ;  /* 0x00005a000a047a11 */ /* 0x008fc600078608ff */
[----:B------:R1:W-:Y:S04]  /*7fc0*/  STL [R1+0x568], R9 ;  /* 0x0005680901007387 */ /* 0x0003e80000100800 */
[----:B------:R3:W-:Y:S01]  /*7fd0*/  STL [R1+0x684], R4 ;  /* 0x0006840401007387 */ /* 0x0007e20000100800 */
[----:B-1----:R-:W-:-:S03]  /*7fe0*/  LEA R9, P4, R14, c[0x0][0x168], 0x1 ;  /* 0x00005a000e097a11 */ /* 0x002fc600078808ff */
[----:B------:R1:W-:Y:S01]  /*7ff0*/  STL [R1+0x614], R8 ;  /* 0x0006140801007387 */ /* 0x0003e20000100800 */
[----:B---3--:R-:W-:-:S03]  /*8000*/  LEA.HI.X.SX32 R4, R16, c[0x0][0x16c], 0x1, P5 ;  /* 0x00005b0010047a11 */ /* 0x008fc600028f0eff */
[----:B------:R3:W-:Y:S04]  /*8010*/  STL [R1+0x628], R9 ;  /* 0x0006280901007387 */ /* 0x0007e80000100800 */
[----:B------:R4:W-:Y:S01]  /*8020*/  STL [R1+0x4d4], R4 ;  /* 0x0004d40401007387 */ /* 0x0009e20000100800 */
[----:B-1----:R-:W-:Y:S02]  /*8030*/  LEA R8, P5, R26, c[0x0][0x168], 0x1 ;  /* 0x00005a001a087a11 */ /* 0x002fe400078a08ff */
[----:B---3--:R-:W-:-:S03]  /*8040*/  LEA.HI.X.SX32 R9, R19, c[0x0][0x16c], 0x1, P6 ;  /* 0x00005b0013097a11 */ /* 0x008fc600030f0eff */
[----:B------:R1:W-:Y:S01]  /*8050*/  STL [R1+0x688], R8 ;  /* 0x0006880801007387 */ /* 0x0003e20000100800 */
[----:B----4-:R-:W-:-:S03]  /*8060*/  LEA R4, P6, R25, c[0x0][0x168], 0x1 ;  /* 0x00005a0019047a11 */ /* 0x010fc600078c08ff */
[----:B------:R-:W-:Y:S04]  /*8070*/  STL [R1+0x570], R9 ;  /* 0x0005700901007387 */ /* 0x000fe80000100800 */
[----:B------:R3:W-:Y:S01]  /*8080*/  STL [R1+0x630], R4 ;  /* 0x0006300401007387 */ /* 0x0007e20000100800 */
[----:B-1----:R-:W-:Y:S02]  /*8090*/  LEA.HI.X.SX32 R8, R7, c[0x0][0x16c], 0x1, P0 ;  /* 0x00005b0007087a11 */ /* 0x002fe400000f0eff */
[----:B------:R-:W-:-:S03]  /*80a0*/  LEA R7, P0, R27, c[0x0][0x168], 0x1 ;  /* 0x00005a001b077a11 */ /* 0x000fc600078008ff */
[----:B------:R-:W-:Y:S01]  /*80b0*/  STL [R1+0x61c], R8 ;  /* 0x00061c0801007387 */ /* 0x000fe20000100800 */
[----:B---3--:R-:W-:-:S03]  /*80c0*/  LEA.HI.X.SX32 R4, R6, c[0x0][0x16c], 0x1, P1 ;  /* 0x00005b0006047a11 */ /* 0x008fc600008f0eff */
[----:B------:R-:W-:Y:S01]  /*80d0*/  STL [R1+0x634], R7 ;  /* 0x0006340701007387 */ /* 0x000fe20000100800 */
[----:B------:R-:W-:Y:S02]  /*80e0*/  LEA.HI.X.SX32 R6, R5, c[0x0][0x16c], 0x1, P2 ;  /* 0x00005b0005067a11 */ /* 0x000fe400010f0eff */
[----:B------:R-:W-:Y:S01]  /*80f0*/  LEA.HI.X.SX32 R5, R10, c[0x0][0x16c], 0x1, P3 ;  /* 0x00005b000a057a11 */ /* 0x000fe200018f0eff */
[----:B------:R1:W-:Y:S04]  /*8100*/  STL [R1+0x4d8], R4 ;  /* 0x0004d80401007387 */ /* 0x0003e80000100800 */
[----:B------:R3:W-:Y:S01]  /*8110*/  STL [R1+0x578], R6 ;  /* 0x0005780601007387 */ /* 0x0007e20000100800 */
[----:B-1----:R-:W-:-:S03]  /*8120*/  LEA.HI.X.SX32 R4, R14, c[0x0][0x16c], 0x1, P4 ;  /* 0x00005b000e047a11 */ /* 0x002fc600020f0eff */
[----:B------:R1:W-:Y:S01]  /*8130*/  STL [R1+0x624], R5 ;  /* 0x0006240501007387 */ /* 0x0003e20000100800 */
[----:B---3--:R-:W-:-:S03]  /*8140*/  LEA.HI.X.SX32 R6, R26, c[0x0][0x16c], 0x1, P5 ;  /* 0x00005b001a067a11 */ /* 0x008fc600028f0eff */
[----:B------:R3:W-:Y:S01]  /*8150*/  STL [R1+0x57c], R4 ;  /* 0x00057c0401007387 */ /* 0x0007e20000100800 */
[----:B-1----:R-:W-:-:S03]  /*8160*/  LEA.HI.X.SX32 R5, R25, c[0x0][0x16c], 0x1, P6 ;  /* 0x00005b0019057a11 */ /* 0x002fc600030f0eff */
[----:B------:R-:W-:Y:S01]  /*8170*/  STL [R1+0x62c], R6 ;  /* 0x00062c0601007387 */ /* 0x000fe20000100800 */
[----:B---3--:R-:W-:-:S03]  /*8180*/  LEA.HI.X.SX32 R4, R27, c[0x0][0x16c], 0x1, P0 ;  /* 0x00005b001b047a11 */ /* 0x008fc600000f0eff */
[----:B------:R-:W-:Y:S04]  /*8190*/  STL [R1+0x580], R5 ;  /* 0x0005800501007387 */ /* 0x000fe80000100800 */
[----:B------:R-:W-:Y:S04]  /*81a0*/  STL [R1+0x80], RZ ;  /* 0x000080ff01007387 */ /* 0x000fe80000100800 */
[----:B------:R1:W-:Y:S04]  /*81b0*/  STL [R1+0x584], R4 ;  /* 0x0005840401007387 */ /* 0x0003e80000100800 */
[----:B-1----:R-:W1:Y:S04]  /*81c0*/  S2R R4, SR_TID.X ;  /* 0x0000000000047919 */ /* 0x002e680000002100 */
[----:B------:R-:W3:Y:S01]  /*81d0*/  S2R R18, SR_TID.X ;  /* 0x0000000000127919 */ /* 0x000ee20000002100 */
[----:B-1----:R-:W-:-:S04]  /*81e0*/  SHF.R.U32.HI R4, RZ, 0x7, R4 ;  /* 0x00000007ff047819 */ /* 0x002fc80000011604 */
[----:B------:R-:W-:-:S04]  /*81f0*/  SGXT.U32 R4, R4, 0x1 ;  /* 0x000000010404781a */ /* 0x000fc80000000000 */
[C---:B------:R-:W-:Y:S02]  /*8200*/  LOP3.LUT R17, R4.reuse, 0x1e, RZ, 0xfc, !PT ;  /* 0x0000001e04117812 */ /* 0x040fe400078efcff */
[----:B------:R-:W-:-:S03]  /*8210*/  LOP3.LUT R4, R4, 0x1c, RZ, 0xfc, !PT ;  /* 0x0000001c04047812 */ /* 0x000fc600078efcff */
[----:B------:R-:W-:Y:S01]  /*8220*/  IMAD R5, R17, c[0x0][0x188], RZ ;  /* 0x0000620011057a24 */ /* 0x000fe200078e02ff */
[--C-:B---3--:R-:W-:Y:S01]  /*8230*/  SHF.R.U32.HI R17, RZ, 0x7, R18.reuse ;  /* 0x00000007ff117819 */ /* 0x108fe20000011612 */
[----:B------:R-:W-:Y:S01]  /*8240*/  IMAD R5, R4, c[0x0][0x188], RZ ;  /* 0x0000620004057a24 */ /* 0x000fe200078e02ff */
[--C-:B------:R-:W-:Y:S02]  /*8250*/  SHF.R.U32.HI R4, RZ, 0x7, R18.reuse ;  /* 0x00000007ff047819 */ /* 0x100fe40000011612 */
[----:B------:R-:W-:Y:S02]  /*8260*/  SGXT.U32 R17, R17, 0x1 ;  /* 0x000000011111781a */ /* 0x000fe40000000000 */
[----:B------:R-:W-:Y:S02]  /*8270*/  SHF.R.U32.HI R18, RZ, 0x7, R18 ;  /* 0x00000007ff127819 */ /* 0x000fe40000011612 */
[----:B------:R-:W-:Y:S02]  /*8280*/  LOP3.LUT R24, R17, 0x1a, RZ, 0xfc, !PT ;  /* 0x0000001a11187812 */ /* 0x000fe400078efcff */
[----:B------:R-:W-:-:S03]  /*8290*/  SGXT.U32 R18, R18, 0x1 ;  /* 0x000000011212781a */ /* 0x000fc60000000000 */
[----:B------:R-:W-:Y:S01]  /*82a0*/  IMAD R6, R24, c[0x0][0x188], RZ ;  /* 0x0000620018067a24 */ /* 0x000fe200078e02ff */
[C---:B------:R-:W-:Y:S02]  /*82b0*/  LOP3.LUT R15, R18.reuse, 0x16, RZ, 0xfc, !PT ;  /* 0x00000016120f7812 */ /* 0x040fe400078efcff */
[----:B------:R-:W-:Y:S02]  /*82c0*/  LOP3.LUT R24, R18, 0x14, RZ, 0xfc, !PT ;  /* 0x0000001412187812 */ /* 0x000fe400078efcff */
[----:B------:R-:W1:Y:S01]  /*82d0*/  S2R R18, SR_TID.X ;  /* 0x0000000000127919 */ /* 0x000e620000002100 */
[----:B------:R-:W-:Y:S02]  /*82e0*/  LOP3.LUT R17, R17, 0x18, RZ, 0xfc, !PT ;  /* 0x0000001811117812 */ /* 0x000fe400078efcff */
[----:B------:R-:W-:-:S03]  /*82f0*/  SGXT.U32 R4, R4, 0x1 ;  /* 0x000000010404781a */ /* 0x000fc60000000000 */
[----:B------:R-:W-:Y:S01]  /*8300*/  IMAD R5, R17, c[0x0][0x188], RZ ;  /* 0x0000620011057a24 */ /* 0x000fe200078e02ff */
[----:B------:R-:W-:Y:S01]  /*8310*/  LOP3.LUT R17, R4, 0x12, RZ, 0xfc, !PT ;  /* 0x0000001204117812 */ /* 0x000fe200078efcff */
[----:B------:R-:W-:-:S04]  /*8320*/  IMAD R5, R15, c[0x0][0x188], RZ ;  /* 0x000062000f057a24 */ /* 0x000fc800078e02ff */
[----:B------:R-:W-:Y:S01]  /*8330*/  IMAD R5, R17, c[0x0][0x188], RZ ;  /* 0x0000620011057a24 */ /* 0x000fe200078e02ff */
[----:B------:R-:W-:Y:S01]  /*8340*/  LOP3.LUT R4, R4, 0x10, RZ, 0xfc, !PT ;  /* 0x0000001004047812 */ /* 0x000fe200078efcff */
[----:B------:R-:W-:Y:S01]  /*8350*/  IMAD R6, R24, c[0x0][0x188], RZ ;  /* 0x0000620018067a24 */ /* 0x000fe200078e02ff */
[----:B-1----:R-:W-:-:S04]  /*8360*/  SHF.R.U32.HI R17, RZ, 0x7, R18 ;  /* 0x00000007ff117819 */ /* 0x002fc80000011612 */
[----:B------:R-:W-:-:S04]  /*8370*/  SGXT.U32 R17, R17, 0x1 ;  /* 0x000000011111781a */ /* 0x000fc80000000000 */
[C---:B------:R-:W-:Y:S02]  /*8380*/  LOP3.LUT R24, R17.reuse, 0xe, RZ, 0xfc, !PT ;  /* 0x0000000e11187812 */ /* 0x040fe400078efcff */
[----:B------:R-:W-:Y:S01]  /*8390*/  LOP3.LUT R17, R17, 0xc, RZ, 0xfc, !PT ;  /* 0x0000000c11117812 */ /* 0x000fe200078efcff */
[----:B------:R-:W-:-:S04]  /*83a0*/  IMAD R5, R4, c[0x0][0x188], RZ ;  /* 0x0000620004057a24 */ /* 0x000fc800078e02ff */
[----:B------:R-:W-:Y:S02]  /*83b0*/  IMAD R5, R17, c[0x0][0x188], RZ ;  /* 0x0000620011057a24 */ /* 0x000fe400078e02ff */
[----:B------:R-:W1:Y:S01]  /*83c0*/  S2R R17, SR_TID.X ;  /* 0x0000000000117919 */ /* 0x000e620000002100 */
[--C-:B------:R-:W-:Y:S02]  /*83d0*/  SHF.R.U32.HI R4, RZ, 0x7, R18.reuse ;  /* 0x00000007ff047819 */ /* 0x100fe40000011612 */
[----:B------:R-:W-:Y:S02]  /*83e0*/  SHF.R.U32.HI R18, RZ, 0x7, R18 ;  /* 0x00000007ff127819 */ /* 0x000fe40000011612 */
[----:B------:R-:W-:Y:S02]  /*83f0*/  SGXT.U32 R4, R4, 0x1 ;  /* 0x000000010404781a */ /* 0x000fe40000000000 */
[----:B------:R-:W-:Y:S01]  /*8400*/  SGXT.U32 R18, R18, 0x1 ;  /* 0x000000011212781a */ /* 0x000fe20000000000 */
[----:B------:R-:W-:Y:S01]  /*8410*/  IMAD R6, R24, c[0x0][0x188], RZ ;  /* 0x0000620018067a24 */ /* 0x000fe200078e02ff */
[----:B------:R-:W-:-:S02]  /*8420*/  LOP3.LUT R24, R4, 0x8, RZ, 0xfc, !PT ;  /* 0x0000000804187812 */ /* 0x000fc400078efcff */
[----:B------:R-:W-:Y:S01]  /*8430*/  LOP3.LUT R15, R18, 0xa, RZ, 0xfc, !PT ;  /* 0x0000000a120f7812 */ /* 0x000fe200078efcff */
[----:B------:R0:W-:Y:S01]  /*8440*/  STL [R1+0x84], RZ ;  /* 0x000084ff01007387 */ /* 0x0001e20000100800 */
[----:B------:R-:W-:Y:S01]  /*8450*/  LOP3.LUT R4, R4, 0x6, RZ, 0xfc, !PT ;  /* 0x0000000604047812 */ /* 0x000fe200078efcff */
[----:B------:R-:W-:Y:S02]  /*8460*/  IMAD R5, R24, c[0x0][0x188], RZ ;  /* 0x0000620018057a24 */ /* 0x000fe400078e02ff */
[----:B------:R-:W-:Y:S01]  /*8470*/  IMAD R6, R15, c[0x0][0x188], RZ ;  /* 0x000062000f067a24 */ /* 0x000fe200078e02ff */
[----:B-1----:R-:W-:-:S04]  /*8480*/  SHF.R.U32.HI R17, RZ, 0x7, R17 ;  /* 0x00000007ff117819 */ /* 0x002fc80000011611 */
[----:B------:R-:W-:Y:S01]  /*8490*/  SGXT.U32 R17, R17, 0x1 ;  /* 0x000000011111781a */ /* 0x000fe20000000000 */
[----:B------:R0:W-:Y:S03]  /*84a0*/  STL [R1+0x88], RZ ;  /* 0x000088ff01007387 */ /* 0x0001e60000100800 */
[C---:B------:R-:W-:Y:S02]  /*84b0*/  LOP3.LUT R15, R17.reuse, 0x4, RZ, 0xfc, !PT ;  /* 0x00000004110f7812 */ /* 0x040fe400078efcff */
[----:B------:R-:W-:Y:S01]  /*84c0*/  LOP3.LUT R24, R17, 0x2, RZ, 0xfc, !PT ;  /* 0x0000000211187812 */ /* 0x000fe200078efcff */
[----:B------:R0:W-:Y:S01]  /*84d0*/  STL [R1+0x8c], RZ ;  /* 0x00008cff01007387 */ /* 0x0001e20000100800 */
[----:B------:R-:W-:-:S03]  /*84e0*/  IMAD R5, R4, c[0x0][0x188], RZ ;  /* 0x0000620004057a24 */ /* 0x000fc600078e02ff */
[----:B------:R0:W-:Y:S01]  /*84f0*/  STL [R1+0xa0], RZ ;  /* 0x0000a0ff01007387 */ /* 0x0001e20000100800 */
[----:B------:R-:W-:Y:S01]  /*8500*/  IMAD R6, R15, c[0x0][0x188], RZ ;  /* 0x000062000f067a24 */ /* 0x000fe200078e02ff */
[C---:B--2---:R-:W-:Y:S01]  /*8510*/  LOP3.LUT R6, R3.reuse, 0x20, RZ, 0x3c, !PT ;  /* 0x0000002003067812 */ /* 0x044fe200078e3cff */
[----:B------:R-:W-:Y:S01]  /*8520*/  IMAD R5, R24, c[0x0][0x188], RZ ;  /* 0x0000620018057a24 */ /* 0x000fe200078e02ff */
[----:B------:R0:W-:Y:S01]  /*8530*/  STL [R1+0xa4], RZ ;  /* 0x0000a4ff01007387 */ /* 0x0001e20000100800 */
[C---:B------:R-:W-:Y:S02]  /*8540*/  LOP3.LUT R5, R3.reuse, 0x40, RZ, 0x3c, !PT ;  /* 0x0000004003057812 */ /* 0x040fe400078e3cff */
[----:B------:R-:W-:Y:S01]  /*8550*/  LOP3.LUT R7, R3, 0x60, RZ, 0x3c, !PT ;  /* 0x0000006003077812 */ /* 0x000fe200078e3cff */
[----:B------:R0:W-:Y:S04]  /*8560*/  STL [R1+0xa8], RZ ;  /* 0x0000a8ff01007387 */ /* 0x0001e80000100800 */
[----:B------:R0:W-:Y:S04]  /*8570*/  STL [R1+0xac], RZ ;  /* 0x0000acff01007387 */ /* 0x0001e80000100800 */
[----:B------:R0:W5:Y:S04]  /*8580*/  LDL.LU R3, [R1+0x724] ;  /* 0x0007240001037983 */ /* 0x0001680000300800 */
[----:B------:R-:W1:Y:S01]  /*8590*/  S2R R18, SR_TID.X ;  /* 0x0000000000127919 */ /* 0x000e620000002100 */
[----:B------:R-:W-:Y:S01]  /*85a0*/  ULDC UR4, c[0x0][0x180] ;  /* 0x0000600000047ab9 */ /* 0x000fe20000000800 */
[C---:B-1----:R-:W-:Y:S01]  /*85b0*/  LOP3.LUT R4, R18.reuse, 0x7, RZ, 0xc0, !PT ;  /* 0x0000000712047812 */ /* 0x042fe200078ec0ff */
[----:B------:R-:W-:-:S04]  /*85c0*/  IMAD.SHL.U32 R17, R18, 0x2, RZ ;  /* 0x0000000212117824 */ /* 0x000fc800078e00ff */
[----:B------:R-:W-:Y:S02]  /*85d0*/  IMAD R4, R4, 0x110, RZ ;  /* 0x0000011004047824 */ /* 0x000fe400078e02ff */
[----:B------:R-:W-:-:S03]  /*85e0*/  IMAD.SHL.U32 R18, R18, 0x80, RZ ;  /* 0x0000008012127824 */ /* 0x000fc600078e00ff */
[----:B------:R-:W-:-:S04]  /*85f0*/  LOP3.LUT R4, R4, 0x10, R17, 0x78, !PT ;  /* 0x0000001004047812 */ /* 0x000fc800078e7811 */
[----:B------:R-:W-:-:S04]  /*8600*/  LOP3.LUT R4, R4, 0x800, R18, 0xf8, !PT ;  /* 0x0000080004047812 */ /* 0x000fc800078ef812 */
[C---:B------:R-:W-:Y:S02]  /*8610*/  LOP3.LUT R6, R4.reuse, 0x20, RZ, 0x3c, !PT ;  /* 0x0000002004067812 */ /* 0x040fe400078e3cff */
[C---:B------:R-:W-:Y:S02]  /*8620*/  LOP3.LUT R5, R4.reuse, 0x40, RZ, 0x3c, !PT ;  /* 0x0000004004057812 */ /* 0x040fe400078e3cff */
[----:B0-----:R-:W-:-:S04]  /*8630*/  LOP3.LUT R4, R4, 0x60, RZ, 0x3c, !PT ;  /* 0x0000006004047812 */ /* 0x001fc800078e3cff */
.L_x_2:
[----:B------:R-:W0:Y:S01]  /*8640*/  S2R R5, SR_TID.X ;  /* 0x0000000000057919 */ /* 0x000e220000002100 */
[-C--:B------:R-:W-:Y:S02]  /*8650*/  LOP3.LUT R29, R29, R28.reuse, RZ, 0x3c, !PT ;  /* 0x0000001c1d1d7212 */ /* 0x080fe400078e3cff */
[----:B------:R-:W-:Y:S01]  /*8660*/  PRMT R25, RZ, 0x7610, R25 ;  /* 0x00007610ff197816 */ /* 0x000fe20000000019 */
[----:B-----5:R-:W-:Y:S01]  /*8670*/  STL [R1+0x1014], R0 ;  /* 0x0010140001007387 */ /* 0x020fe20000100800 */
[----:B------:R-:W-:-:S03]  /*8680*/  LOP3.LUT R28, R29, R28, RZ, 0x3c, !PT ;  /* 0x0000001c1d1c7212 */ /* 0x000fc600078e3cff */
[----:B------:R-:W-:Y:S01]  /*8690*/  STL [R1+0x1010], R16 ;  /* 0x0010101001007387 */ /* 0x000fe20000100800 */
[----:B------:R-:W-:-:S03]  /*86a0*/  LOP3.LUT R29, R29, R28, RZ, 0x3c, !PT ;  /* 0x0000001c1d1d7212 */ /* 0x000fc600078e3cff */
[----:B------:R1:W-:Y:S04]  /*86b0*/  STL [R1+0x100c], R15 ;  /* 0x00100c0f01007387 */ /* 0x0003e80000100800 */
[----:B------:R2:W-:Y:S01]  /*86c0*/  STL [R1+0x1008], R14 ;  /* 0x0010080e01007387 */ /* 0x0005e20000100800 */
[----:B------:R-:W-:Y:S02]  /*86d0*/  PRMT R11, RZ, 0x7610, R11 ;  /* 0x00007610ff0b7816 */ /* 0x000fe4000000000b */
[----:B------:R-:W-:Y:S01]  /*86e0*/  PRMT R10, RZ, 0x7610, R10 ;  /* 0x00007610ff0a7816 */ /* 0x000fe2000000000a */
[----:B------:R2:W-:Y:S01]  /*86f0*/  STL [R1+0x1004], R13 ;  /* 0x0010040d01007387 */ /* 0x0005e20000100800 */
[----:B-1----:R-:W-:Y:S02]  /*8700*/  PRMT R15, RZ, 0x7610, R15 ;  /* 0x00007610ff0f7816 */ /* 0x002fe4000000000f */
[--C-:B0-----:R-:W-:Y:S01]  /*8710*/  SHF.R.U32.HI R6, RZ, 0x7, R5.reuse ;  /* 0x00000007ff067819 */ /* 0x101fe20000011605 */
[----:B------:R0:W-:Y:S01]  /*8720*/  STL [R1+0x1000], R12 ;  /* 0x0010000c01007387 */ /* 0x0001e20000100800 */
[----:B------:R-:W-:-:S02]  /*8730*/  SHF.R.U32.HI R4, RZ, 0x7, R5 ;  /* 0x00000007ff047819 */ /* 0x000fc40000011605 */
[----:B------:R-:W-:Y:S01]  /*8740*/  SGXT.U32 R6, R6, 0x1 ;  /* 0x000000010606781a */ /* 0x000fe20000000000 */
[----:B------:R1:W-:Y:S01]  /*8750*/  STL [R1+0xffc], R19 ;  /* 0x000ffc1301007387 */ /* 0x0003e20000100800 */
[----:B------:R-:W-:Y:S02]  /*8760*/  SGXT.U32 R4, R4, 0x1 ;  /* 0x000000010404781a */ /* 0x000fe40000000000 */
[C---:B------:R-:W-:Y:S01]  /*8770*/  ISETP.GE.AND P0, PT, R6.reuse, UR4, PT ;  /* 0x0000000406007c0c */ /* 0x040fe2000bf06270 */
[----:B------:R-:W-:Y:S01]  /*8780*/  IMAD R5, R6, c[0x0][0x188], RZ ;  /* 0x0000620006057a24 */ /* 0x000fe200078e02ff */
[----:B------:R-:W-:Y:S01]  /*8790*/  LOP3.LUT R4, R4, 0x2, RZ, 0xfc, !PT ;  /* 0x0000000204047812 */ /* 0x000fe200078efcff */
[----:B------:R-:W-:Y:S01]  /*87a0*/  STL [R1+0xff8], R26 ;  /* 0x000ff81a01007387 */ /* 0x000fe20000100800 */
[----:B------:R-:W-:Y:S02]  /*87b0*/  LOP3.LUT R0, R6, 0x4, RZ, 0xfc, !PT ;  /* 0x0000000406007812 */ /* 0x000fe400078efcff */
[----:B------:R-:W-:Y:S01]  /*87c0*/  ISETP.GE.AND P1, PT, R4, UR4, PT ;  /* 0x0000000404007c0c */ /* 0x000fe2000bf26270 */
[----:B------:R-:W-:Y:S01]  /*87d0*/  STL [R1+0xfb4], R3 ;  /* 0x000fb40301007387 */ /* 0x000fe20000100800 */
[----:B------:R-:W-:-:S02]  /*87e0*/  LOP3.LUT R4, R6, 0x2, RZ, 0xfc, !PT ;  /* 0x0000000206047812 */ /* 0x000fc400078efcff */
[----:B------:R-:W-:Y:S01]  /*87f0*/  LOP3.LUT R16, R6, 0x6, RZ, 0xfc, !PT ;  /* 0x0000000606107812 */ /* 0x000fe200078efcff */
[--C-:B------:R-:W-:Y:S01]  /*8800*/  IMAD.WIDE R6, R5, 0x2, R28.reuse ;  /* 0x0000000205067825 */ /* 0x100fe200078e021c */
[----:B------:R-:W-:Y:S01]  /*8810*/  ISETP.GE.AND P2, PT, R0, UR4, PT ;  /* 0x0000000400007c0c */ /* 0x000fe2000bf46270 */
[----:B------:R-:W-:Y:S02]  /*8820*/  STL [R1+0xfb8], R3 ;  /* 0x000fb80301007387 */ /* 0x000fe40000100800 */
[----:B------:R-:W-:Y:S02]  /*8830*/  IMAD R4, R4, c[0x0][0x188], RZ ;  /* 0x0000620004047a24 */ /* 0x000fe400078e02ff */
[----:B------:R4:W3:Y:S02]  /*8840*/  @!P0 LDG.E.U16 R25, [R6.64] ;  /* 0x0000000606198981 */ /* 0x0008e4000c1e1500 */
[----:B------:R-:W-:Y:S01]  /*8850*/  IMAD.WIDE R4, R4, 0x2, R28 ;  /* 0x0000000204047825 */ /* 0x000fe200078e021c */
[----:B--2---:R-:W-:Y:S01]  /*8860*/  PRMT R14, RZ, 0x7610, R14 ;  /* 0x00007610ff0e7816 */ /* 0x004fe2000000000e */
[----:B------:R-:W-:Y:S04]  /*8870*/  STL [R1+0xfbc], R3 ;  /* 0x000fbc0301007387 */ /* 0x000fe80000100800 */
[----:B------:R2:W3:Y:S04]  /*8880*/  @!P1 LDG.E.U16 R15, [R4.64] ;  /* 0x00000006040f9981 */ /* 0x0004e8000c1e1500 */
[----:B----4-:R-:W4:Y:S01]  /*8890*/  S2R R6, SR_TID.X ;  /* 0x0000000000067919 */ /* 0x010f220000002100 */
[----:B------:R-:W-:-:S02]  /*88a0*/  PRMT R18, RZ, 0x7610, R18 ;  /* 0x00007610ff127816 */ /* 0x000fc40000000012 */
[----:B------:R-:W-:Y:S01]  /*88b0*/  ISETP.GE.AND P3, PT, R16, UR4, PT ;  /* 0x0000000410007c0c */ /* 0x000fe2000bf66270 */
[----:B------:R-:W-:Y:S01]  /*88c0*/  STL [R1+0xfc0], R3 ;  /* 0x000fc00301007387 */ /* 0x000fe20000100800 */
[----:B------:R-:W-:Y:S02]  /*88d0*/  PRMT R13, RZ, 0x7610, R13 ;  /* 0x00007610ff0d7816 */ /* 0x000fe4000000000d */
[----:B------:R-:W-:Y:S01]  /*88e0*/  PRMT R27, RZ, 0x7610, R27 ;  /* 0x00007610ff1b7816 */ /* 0x000fe2000000001b */
[----:B------:R-:W-:Y:S01]  /*88f0*/  STL [R1+0xfec], R3 ;  /* 0x000fec0301007387 */ /* 0x000fe20000100800 */
[----:B0-----:R-:W-:Y:S02]  /*8900*/  PRMT R12, RZ, 0x7610, R12 ;  /* 0x00007610ff0c7816 */ /* 0x001fe4000000000c */
[----:B------:R-:W-:Y:S01]  /*8910*/  PRMT R8, RZ, 0x7610, R8 ;  /* 0x00007610ff087816 */ /* 0x000fe20000000008 */
[----:B------:R-:W-:Y:S01]  /*8920*/  STL.64 [R1+0xc68], R22 ;  /* 0x000c681601007387 */ /* 0x000fe20000100a00 */
[----:B------:R-:W-:-:S02]  /*8930*/  PRMT R17, RZ, 0x7610, R17 ;  /* 0x00007610ff117816 */ /* 0x000fc40000000011 */
[----:B-1----:R-:W-:Y:S01]  /*8940*/  PRMT R19, RZ, 0x7610, R19 ;  /* 0x00007610ff137816 */ /* 0x002fe20000000013 */
[----:B------:R-:W-:Y:S01]  /*8950*/  STL [R1+0xf94], R23 ;  /* 0x000f941701007387 */ /* 0x000fe20000100800 */
[----:B------:R-:W-:Y:S02]  /*8960*/  PRMT R9, RZ, 0x7610, R9 ;  /* 0x00007610ff097816 */ /* 0x000fe40000000009 */
[----:B------:R-:W-:Y:S01]  /*8970*/  PRMT R24, RZ, 0x7610, R24 ;  /* 0x00007610ff187816 */ /* 0x000fe20000000018 */
[----:B------:R-:W-:Y:S01]  /*8980*/  STL [R1+0xf90], R22 ;  /* 0x000f901601007387 */ /* 0x000fe20000100800 */
[----:B----4-:R-:W-:-:S03]  /*8990*/  SHF.R.U32.HI R7, RZ, 0x7, R6 ;  /* 0x00000007ff077819 */ /* 0x010fc60000011606 */
[----:B------:R-:W-:Y:S01]  /*89a0*/  STL.64 [R1+0xc60], R20 ;  /* 0x000c601401007387 */ /* 0x000fe20000100a00 */
[----:B------:R-:W-:Y:S02]  /*89b0*/  SHF.R.U32.HI R6, RZ, 0x7, R6 ;  /* 0x00000007ff067819 */ /* 0x000fe40000011606 */
[----:B------:R-:W-:Y:S01]  /*89c0*/  SGXT.U32 R7, R7, 0x1 ;  /* 0x000000010707781a */ /* 0x000fe20000000000 */
[----:B------:R-:W-:Y:S01]  /*89d0*/  STL [R1+0xf8c], R21 ;  /* 0x000f8c1501007387 */ /* 0x000fe20000100800 */
[----:B------:R-:W-:Y:S02]  /*89e0*/  SGXT.U32 R6, R6, 0x1 ;  /* 0x000000010606781a */ /* 0x000fe40000000000 */
[----:B------:R-:W-:Y:S01]  /*89f0*/  LOP3.LUT R7, R7, 0x8, RZ, 0xfc, !PT ;  /* 0x0000000807077812 */ /* 0x000fe200078efcff */
[----:B------:R-:W-:Y:S03]  /*8a00*/  STL [R1+0xf88], R20 ;  /* 0x000f881401007387 */ /* 0x000fe60000100800 */
[----:B------:R-:W-:Y:S01]  /*8a10*/  ISETP.GE.AND P0, PT, R7, UR4, PT ;  /* 0x0000000407007c0c */ /* 0x000fe2000bf06270 */
[----:B------:R-:W4:Y:S01]  /*8a20*/  LDL.LU R0, [R1+0x1014] ;  /* 0x0010140001007983 */ /* 0x000f220000300800 */
[----:B------:R-:W-:-:S02]  /*8a30*/  LOP3.LUT R7, R6, 0x6, RZ, 0xfc, !PT ;  /* 0x0000000606077812 */ /* 0x000fc400078efcff */
[----:B------:R-:W-:Y:S01]  /*8a40*/  LOP3.LUT R6, R6, 0x4, RZ, 0xfc, !PT ;  /* 0x0000000406067812 */ /* 0x000fe200078efcff */
[----:B------:R-:W3:Y:S04]  /*8a50*/  LDL.LU R16, [R1+0x1010] ;  /* 0x0010100001107983 */ /* 0x000ee80000300800 */
[----:B------:R-:W-:-:S04]  /*8a60*/  IMAD R6, R6, c[0x0][0x188], RZ ;  /* 0x0000620006067a24 */ /* 0x000fc800078e02ff */
[----:B--2---:R-:W-:-:S05]  /*8a70*/  IMAD.WIDE R4, R6, 0x2, R28 ;  /* 0x0000000206047825 */ /* 0x004fca00078e021c */
[----:B------:R0:W2:Y:S04]  /*8a80*/  @!P2 LDG.E.U16 R14, [R4.64] ;  /* 0x00000006040ea981 */ /* 0x0000a8000c1e1500 */
[----:B0-----:R-:W0:Y:S02]  /*8a90*/  S2R R5, SR_TID.X ;  /* 0x0000000000057919 */ /* 0x001e240000002100 */
[----:B0-----:R-:W-:-:S04]  /*8aa0*/  SHF.R.U32.HI R5, RZ, 0x7, R5 ;  /* 0x00000007ff057819 */ /* 0x001fc80000011605 */
[----:B------:R-:W-:-:S04]  /*8ab0*/  SGXT.U32 R5, R5, 0x1 ;  /* 0x000000010505781a */ /* 0x000fc80000000000 */
[C---:B------:R-:W-:Y:S02]  /*8ac0*/  LOP3.LUT R4, R5.reuse, 0x10, RZ, 0xfc, !PT ;  /* 0x0000001005047812 */ /* 0x040fe400078efcff */
[----:B------:R-:W-:Y:S02]  /*8ad0*/  LOP3.LUT R5, R5, 0x8, RZ, 0xfc, !PT ;  /* 0x0000000805057812 */ /* 0x000fe400078efcff */
[----:B------:R-:W-:-:S03]  /*8ae0*/  ISETP.GE.AND P1, PT, R4, UR4, PT ;  /* 0x0000000404007c0c */ /* 0x000fc6000bf26270 */
[----:B------:R-:W-:-:S04]  /*8af0*/  IMAD R5, R5, c[0x0][0x188], RZ ;  /* 0x0000620005057a24 */ /* 0x000fc800078e02ff */
[----:B------:R-:W-:-:S05]  /*8b00*/  IMAD.WIDE R4, R5, 0x2, R28 ;  /* 0x0000000205047825 */ /* 0x000fca00078e021c */
        /* <DEDUP_REMOVED lines=19> */
[----:B0-----:R-:W0:Y:S01]  /*8c40*/  S2R R5, SR_TID.X ;  /* 0x0000000000057919 */ /* 0x001e220000002100 */
[----:B------:R-:W-:-:S04]  /*8c50*/  IMAD R7, R7, c[0x0][0x188], RZ ;  /* 0x0000620007077a24 */ /* 0x000fc800078e02ff */
[----:B------:R-:W-:-:S05]  /*8c60*/  IMAD.WIDE R6, R7, 0x2, R28 ;  /* 0x0000000207067825 */ /* 0x000fca00078e021c */
[----:B------:R1:W2:Y:S01]  /*8c70*/  @!P3 LDG.E.U16 R13, [R6.64] ;  /* 0x00000006060db981 */ /* 0x0002a2000c1e1500 */
[----:B0-----:R-:W-:-:S04]  /*8c80*/  SHF.R.U32.HI R5, RZ, 0x7, R5 ;  /* 0x00000007ff057819 */ /* 0x001fc80000011605 */
[----:B------:R-:W-:-:S04]  /*8c90*/  SGXT.U32 R5, R5, 0x1 ;  /* 0x000000010505781a */ /* 0x000fc80000000000 */
[C---:B------:R-:W-:Y:S02]  /*8ca0*/  LOP3.LUT R4, R5.reuse, 0xc, RZ, 0xfc, !PT ;  /* 0x0000000c05047812 */ /* 0x040fe400078efcff */
[----:B------:R-:W-:Y:S02]  /*8cb0*/  LOP3.LUT R5, R5, 0x18, RZ, 0xfc, !PT ;  /* 0x0000001805057812 */ /* 0x000fe400078efcff */
[----:B------:R-:W-:-:S03]  /*8cc0*/  ISETP.GE.AND P0, PT, R4, UR4, PT ;  /* 0x0000000404007c0c */ /* 0x000fc6000bf06270 */
[----:B------:R-:W-:Y:S01]  /*8cd0*/  IMAD R5, R5, c[0x0][0x188], RZ ;  /* 0x0000620005057a24 */ /* 0x000fe200078e02ff */
[----:B-1----:R-:W-:-:S03]  /*8ce0*/  PRMT R7, RZ, 0x7610, R7 ;  /* 0x00007610ff077816 */ /* 0x002fc60000000007 */
        /* <DEDUP_REMOVED lines=37> */
[----:B------:R0:W4:Y:S04]  /*8f40*/  @!P1 LDG.E.U16 R17, [R4.64] ;  /* 0x0000000604119981 */ /* 0x000128000c1e1500 */
        /* <DEDUP_REMOVED lines=9> */
[----:B0-----:R-:W0:Y:S01]  /*8fe0*/  S2R R5, SR_TID.X ;  /* 0x0000000000057919 */ /* 0x001e220000002100 */
[----:B------:R-:W-:Y:S02]  /*8ff0*/  PRMT R6, RZ, 0x7610, R6 ;  /* 0x00007610ff067816 */ /* 0x000fe40000000006 */
        /* <DEDUP_REMOVED lines=20> */
[----:B------:R-:W-:-:S05]  /*9140*/  LOP3.LUT R5, R5, 0x1e, RZ, 0xfc, !PT ;  /* 0x0000001e05057812 */ /* 0x000fca00078efcff */
[----:B------:R-:W-:-:S04]  /*9150*/  IMAD R5, R5, c[0x0][0x188], RZ ;  /* 0x0000620005057a24 */ /* 0x000fc800078e02ff */
[----:B------:R-:W-:Y:S01]  /*9160*/  IMAD.WIDE R4, R5, 0x2, R28 ;  /* 0x0000000205047825 */ /* 0x000fe200078e021c */
[----:B---3--:R-:W-:Y:S04]  /*9170*/  STL [R1+0xff0], R25 ;  /* 0x000ff01901007387 */ /* 0x008fe80000100800 */
[----:B------:R0:W3:Y:S04]  /*9180*/  @!P1 LDG.E.U16 R24, [R4.64] ;  /* 0x0000000604189981 */ /* 0x0000e8000c1e1500 */
[----:B------:R-:W-:Y:S04]  /*9190*/  STL [R1+0xff4], R25 ;  /* 0x000ff41901007387 */ /* 0x000fe80000100800 */
[----:B0-----:R-:W0:Y:S04]  /*91a0*/  S2R R5, SR_TID.X ;  /* 0x0000000000057919 */ /* 0x001e280000002100 */
[----:B------:R1:W-:Y:S04]  /*91b0*/  STL [R1+0x10], R15 ;  /* 0x0000100f01007387 */ /* 0x0003e80000100800 */
[----:B-1----:R-:W3:Y:S04]  /*91c0*/  LDL.LU R15, [R1+0x100c] ;  /* 0x00100c00010f7983 */ /* 0x002ee80000300800 */
[----:B--2---:R1:W-:Y:S04]  /*91d0*/  STL [R1+0x14], R14 ;  /* 0x0000140e01007387 */ /* 0x0043e80000100800 */
[----:B-1----:R-:W2:Y:S04]  /*91e0*/  LDL.LU R14, [R1+0x1008] ;  /* 0x00100800010e7983 */ /* 0x002ea80000300800 */
[----:B------:R1:W-:Y:S04]  /*91f0*/  STL [R1+0x18], R13 ;  /* 0x0000180d01007387 */ /* 0x0003e80000100800 */
[----:B-1----:R-:W2:Y:S04]  /*9200*/  LDL.LU R13, [R1+0x1004] ;  /* 0x00100400010d7983 */ /* 0x002ea80000300800 */
[----:B------:R-:W-:Y:S04]  /*9210*/  STL [R1+0xfe8], R10 ;  /* 0x000fe80a01007387 */ /* 0x000fe80000100800 */
[----:B------:R-:W-:Y:S04]  /*9220*/  STL [R1+0xfd4], R18 ;  /* 0x000fd41201007387 */ /* 0x000fe80000100800 */
[----:B------:R-:W-:Y:S04]  /*9230*/  STL [R1+0xfd8], R18 ;  /* 0x000fd81201007387 */ /* 0x000fe80000100800 */
[----:B------:R-:W-:Y:S04]  /*9240*/  STL [R1+0xfe4], R7 ;  /* 0x000fe40701007387 */ /* 0x000fe80000100800 */
[----:B------:R-:W-:Y:S04]  /*9250*/  STL [R1+0xfcc], R27 ;  /* 0x000fcc1b01007387 */ /* 0x000fe80000100800 */
[----:B------:R-:W-:Y:S04]  /*9260*/  STL [R1+0xfd0], R27 ;  /* 0x000fd01b01007387 */ /* 0x000fe80000100800 */
[----:B------:R-:W-:Y:S04]  /*9270*/  STL [R1+0xfdc], R27 ;  /* 0x000fdc1b01007387 */ /* 0x000fe80000100800 */
[----:B------:R1:W-:Y:S01]  /*9280*/  STL [R1+0xc], R12 ;  /* 0x00000c0c01007387 */ /* 0x0003e20000100800 */
[----:B0-----:R-:W-:-:S03]  /*9290*/  LOP3.LUT R4, R5, 0x1f, RZ, 0xc0, !PT ;  /* 0x0000001f05047812 */ /* 0x001fc600078ec0ff */
[----:B-1----:R-:W2:Y:S04]  /*92a0*/  LDL.LU R12, [R1+0x1000] ;  /* 0x00100000010c7983 */ /* 0x002ea80000300800 */
[----:B------:R-:W-:Y:S04]  /*92b0*/  STL [R1+0xfe0], R8 ;  /* 0x000fe00801007387 */ /* 0x000fe80000100800 */
[----:B----4-:R0:W-:Y:S04]  /*92c0*/  STL [R1+0x4], R19 ;  /* 0x0000041301007387 */ /* 0x0101e80000100800 */
[----:B0-----:R-:W4:Y:S04]  /*92d0*/  LDL.LU R19, [R1+0xffc] ;  /* 0x000ffc0001137983 */ /* 0x001f280000300800 */
[----:B------:R0:W-:Y:S04]  /*92e0*/  STL [R1+0x73c], R28 ;  /* 0x00073c1c01007387 */ /* 0x0001e80000100800 */
[----:B0-----:R-:W2:Y:S04]  /*92f0*/  LDL.LU R28, [R1+0x62c] ;  /* 0x00062c00011c7983 */ /* 0x001ea80000300800 */
[----:B------:R0:W-:Y:S04]  /*9300*/  STL [R1+0x738], R29 ;  /* 0x0007381d01007387 */ /* 0x0001e80000100800 */
[----:B0-----:R-:W2:Y:S04]  /*9310*/  LDL.LU R29, [R1+0x688] ;  /* 0x00068800011d7983 */ /* 0x001ea80000300800 */
[----:B------:R-:W2:Y:S01]  /*9320*/  LDL R5, [R1+0x4dc] ;  /* 0x0004dc0001057983 */ /* 0x000ea20000100800 */
[----:B------:R-:W-:-:S03]  /*9330*/  ISETP.GE.AND P0, PT, R4, UR4, PT ;  /* 0x0000000404007c0c */ /* 0x000fc6000bf06270 */
[----:B---3--:R-:W-:Y:S04]  /*9340*/  STL [R1+0xfc4], R24 ;  /* 0x000fc41801007387 */ /* 0x008fe80000100800 */
[----:B------:R-:W-:Y:S01]  /*9350*/  STL [R1+0xfc8], R24 ;  /* 0x000fc81801007387 */ /* 0x000fe20000100800 */
[----:B--2---:R-:W-:-:S03]  /*9360*/  IADD3 R4, P1, R5, R2, RZ ;  /* 0x0000000205047210 */ /* 0x004fc60007f3e0ff */
[----:B------:R-:W2:Y:S01]  /*9370*/  LDL R5, [R1+0x488] ;  /* 0x0004880001057983 */ /* 0x000ea20000100800 */
[----:B------:R-:W-:-:S03]  /*9380*/  PRMT R26, RZ, 0x7610, R26 ;  /* 0x00007610ff1a7816 */ /* 0x000fc6000000001a */
[----:B------:R-:W-:Y:S01]  /*9390*/  BAR.SYNC.DEFER_BLOCKING 0x0 ;  /* 0x0000000000007b1d */ /* 0x000fe20000010000 */
[----:B--2---:R-:W-:-:S05]  /*93a0*/  IMAD.X R5, R5, 0x1, R0, P1 ;  /* 0x0000000105057824 */ /* 0x004fca00008e0600 */
[----:B------:R-:W2:Y:S04]  /*93b0*/  @!P0 LDG.E.U16 R26, [R4.64] ;  /* 0x00000006041a8981 */ /* 0x000ea8000c1e1500 */
[----:B--2---:R0:W-:Y:S04]  /*93c0*/  STL [R1+0x47c], R26 ;  /* 0x00047c1a01007387 */ /* 0x0041e80000100800 */
[----:B0-----:R-:W2:Y:S04]  /*93d0*/  LDL.LU R26, [R1+0xff8] ;  /* 0x000ff800011a7983 */ /* 0x001ea80000300800 */
[----:B------:R-:W3:Y:S02]  /*93e0*/  LDL R5, [R1+0x634] ;  /* 0x0006340001057983 */ /* 0x000ee40000100800 */
[----:B---3--:R-:W-:-:S02]  /*93f0*/  IADD3 R4, P1, R5, R2, RZ ;  /* 0x0000000205047210 */ /* 0x008fc40007f3e0ff */
[----:B------:R-:W3:Y:S01]  /*9400*/  LDL R5, [R1+0x584] ;  /* 0x0005840001057983 */ /* 0x000ee20000100800 */
[----:B------:R-:W-:Y:S02]  /*9410*/  PRMT R16, RZ, 0x7610, R16 ;  /* 0x00007610ff107816 */ /* 0x000fe40000000010 */
[----:B---3--:R-:W-:-:S05]  /*9420*/  IMAD.X R5, R5, 0x1, R0, P1 ;  /* 0x0000000105057824 */ /* 0x008fca00008e0600 */
[----:B------:R0:W3:Y:S04]  /*9430*/  @!P0 LDG.E.U16 R16, [R4.64] ;  /* 0x0000000604108981 */ /* 0x0000e8000c1e1500 */
[----:B0-----:R-:W2:Y:S02]  /*9440*/  LDL R5, [R1+0x630] ;  /* 0x0006300001057983 */ /* 0x001ea40000100800 */
[----:B--2---:R-:W-:Y:S02]  /*9450*/  IADD3 R4, P1, R5, R2, RZ ;  /* 0x0000000205047210 */ /* 0x004fe40007f3e0ff */
[----:B------:R-:W2:Y:S01]  /*9460*/  LDL R5, [R1+0x580] ;  /* 0x0005800001057983 */ /* 0x000ea20000100800 */
[----:B------:R-:W-:Y:S02]  /*9470*/  PRMT R15, RZ, 0x7610, R15 ;  /* 0x00007610ff0f7816 */ /* 0x000fe4000000000f */
[----:B--2---:R-:W-:-:S05]  /*9480*/  IMAD.X R5, R5, 0x1, R0, P1 ;  /* 0x0000000105057824 */ /* 0x004fca00008e0600 */
[----:B------:R0:W2:Y:S01]  /*9490*/  @!P0 LDG.E.U16 R15, [R4.64] ;  /* 0x00000006040f8981 */ /* 0x0000a2000c1e1500 */
[----:B------:R-:W-:Y:S02]  /*94a0*/  PRMT R14, RZ, 0x7610, R14 ;  /* 0x00007610ff0e7816 */ /* 0x000fe4000000000e */
[----:B0-----:R-:W-:-:S05]  /*94b0*/  IADD3 R4, P1, R29, R2, RZ ;  /* 0x000000021d047210 */ /* 0x001fca0007f3e0ff */
[----:B------:R-:W-:-:S05]  /*94c0*/  IMAD.X R5, R28, 0x1, R0, P1 ;  /* 0x000000011c057824 */ /* 0x000fca00008e0600 */
[----:B------:R0:W3:Y:S04]  /*94d0*/  @!P0 LDG.E.U16 R14, [R4.64] ;  /* 0x00000006040e8981 */ /* 0x0000e8000c1e1500 */
[----:B--2---:R-:W-:Y:S04]  /*94e0*/  STL [R1+0xfb0], R15 ;  /* 0x000fb00f01007387 */ /* 0x004fe80000100800 */
[----:B------:R1:W-:Y:S04]  /*94f0*/  STL [R1+0x740], R29 ;  /* 0x0007401d01007387 */ /* 0x0003e80000100800 */
[----:B-1----:R-:W2:Y:S04]  /*9500*/  LDL.LU R29, [R1+0x684] ;  /* 0x00068400011d7983 */ /* 0x002ea80000300800 */
[----:B------:R1:W-:Y:S04]  /*9510*/  STL [R1+0x744], R28 ;  /* 0x0007441c01007387 */ /* 0x0003e80000100800 */
[----:B-1----:R-:W2:Y:S04]  /*9520*/  LDL.LU R28, [R1+0x624] ;  /* 0x00062400011c7983 */ /* 0x002ea80000300800 */
[----:B0-----:R-:W2:Y:S04]  /*9530*/  LDL R5, [R1+0x628] ;  /* 0x0006280001057983 */ /* 0x001ea80000100800 */
[----:B---3--:R-:W-:Y:S01]  /*9540*/  STL [R1+0xfac], R14 ;  /* 0x000fac0e01007387 */ /* 0x008fe20000100800 */
[----:B--2---:R-:W-:-:S03]  /*9550*/  IADD3 R4, P1, R5, R2, RZ ;  /* 0x0000000205047210 */ /* 0x004fc60007f3e0ff */
[----:B------:R-:W2:Y:S01]  /*9560*/  LDL R5, [R1+0x57c] ;  /* 0x00057c0001057983 */ /* 0x000ea20000100800 */
[----:B------:R-:W-:Y:S01]  /*9570*/  PRMT R13, RZ, 0x7610, R13 ;  /* 0x00007610ff0d7816 */ /* 0x000fe2000000000d */
        /* <DEDUP_REMOVED lines=15> */
[----:B----4-:R-:W-:Y:S01]  /*9670*/  PRMT R19, RZ, 0x7610, R19 ;  /* 0x00007610ff137816 */ /* 0x010fe20000000013 */
[----:B--2---:R-:W-:-:S05]  /*9680*/  IMAD.X R5, R5, 0x1, R0, P1 ;  /* 0x0000000105057824 */ /* 0x004fca00008e0600 */
[----:B------:R0:W2:Y:S04]  /*9690*/  @!P0 LDG.E.U16 R19, [R4.64] ;  /* 0x0000000604138981 */ /* 0x0000a8000c1e1500 */
[----:B0-----:R-:W3:Y:S04]  /*96a0*/  LDL R5, [R1+0x574] ;  /* 0x0005740001057983 */ /* 0x001ee80000100800 */
[----:B--2---:R-:W-:Y:S01]  /*96b0*/  STL [R1+0xfa0], R19 ;  /* 0x000fa01301007387 */ /* 0x004fe20000100800 */
[----:B---3--:R-:W-:-:S03]  /*96c0*/  IADD3 R4, P1, R5, R2, RZ ;  /* 0x0000000205047210 */ /* 0x008fc60007f3e0ff */
        /* <DEDUP_REMOVED lines=9> */
[----:B------:R-:W-:Y:S04]  /*9760*/  STL [R1+0x75c], R29 ;  /* 0x00075c1d01007387 */ /* 0x000fe80000100800 */
[----:B------:R-:W-:Y:S04]  /*9770*/  STL [R1+0xf98], R29 ;  /* 0x000f981d01007387 */ /* 0x000fe80000100800 */
[----:B------:R1:W-:Y:S04]  /*9780*/  STL [R1+0x760], R28 ;  /* 0x0007601c01007387 */ /* 0x0003e80000100800 */
[----:B-1----:R-:W2:Y:S04]  /*9790*/  LDL.LU R28, [R1+0x67c] ;  /* 0x00067c00011c7983 */ /* 0x002ea80000300800 */
[----:B0-----:R-:W4:Y:S02]  /*97a0*/  LDL R5, [R1+0x618] ;  /* 0x0006180001057983 */ /* 0x001f240000100800 */
[----:B----4-:R-:W-:-:S02]  /*97b0*/  IADD3 R4, P1, R5, R2, RZ ;  /* 0x0000000205047210 */ /* 0x010fc40007f3e0ff */
[----:B------:R-:W4:Y:S01]  /*97c0*/  LDL R5, [R1+0x570] ;  /* 0x0005700001057983 */ /* 0x000f220000100800 */
[----:B------:R-:W-:Y:S02]  /*97d0*/  PRMT R22, RZ, 0x7610, R22 ;  /* 0x00007610ff167816 */ /* 0x000fe40000000016 */
[----:B----4-:R-:W-:-:S05]  /*97e0*/  IMAD.X R5, R5, 0x1, R0, P1 ;  /* 0x0000000105057824 */ /* 0x010fca00008e0600 */
[----:B------:R0:W4:Y:S04]  /*97f0*/  @!P0 LDG.E.U16 R22, [R4.64] ;  /* 0x0000000604168981 */ /* 0x000128000c1e1500 */
[----:B0-----:R-:W2:Y:S02]  /*9800*/  LDL R5, [R1+0x56c] ;  /* 0x00056c0001057983 */ /* 0x001ea40000100800 */
[----:B--2---:R-:W-:Y:S02]  /*9810*/  IADD3 R4, P1, R5, R2, RZ ;  /* 0x0000000205047210 */ /* 0x004fe40007f3e0ff */
[----:B------:R-:W2:Y:S01]  /*9820*/  LDL R5, [R1+0x4d4] ;  /* 0x0004d40001057983 */ /* 0x000ea20000100800 */
[----:B------:R-:W-:Y:S02]  /*9830*/  PRMT R21, RZ, 0x7610, R21 ;  /* 0x00007610ff157816 */ /* 0x000fe40000000015 */
[----:B--2---:R-:W-:-:S05]  /*9840*/  IMAD.X R5, R5, 0x1, R0, P1 ;  /* 0x0000000105057824 */ /* 0x004fca00008e0600 */
[----:B------:R0:W2:Y:S04]  /*9850*/  @!P0 LDG.E.U16 R21, [R4.64] ;  /* 0x0000000604158981 */ /* 0x0000a8000c1e1500 */
[----:B0-----:R-:W2:Y:S01]  /*9860*/  LDL R5, [R1+0x614] ;  /* 0x0006140001057983 */ /* 0x001ea20000100800 */
[----:B------:R-:W-:Y:S02]  /*9870*/  IADD3 R4, P1, R28, R2, RZ ;  /* 0x000000021c047210 */ /* 0x000fe40007f3e0ff */
[----:B------:R-:W-:Y:S01]  /*9880*/  PRMT R20, RZ, 0x7610, R20 ;  /* 0x00007610ff147816 */ /* 0x000fe20000000014 */
[----:B------:R0:W-:Y:S04]  /*9890*/  STL [R1+0x764], R28 ;  /* 0x0007641c01007387 */ /* 0x0001e80000100800 */
[----:B0-----:R-:W3:Y:S01]  /*98a0*/  LDL.LU R28, [R1+0x678] ;  /* 0x00067800011c7983 */ /* 0x001ee20000300800 */
[----:B--2---:R-:W-:-:S05]  /*98b0*/  IMAD.X R5, R5, 0x1, R0, P1 ;  /* 0x0000000105057824 */ /* 0x004fca00008e0600 */
[----:B------:R0:W2:Y:S04]  /*98c0*/  @!P0 LDG.E.U16 R20, [R4.64] ;  /* 0x0000000604148981 */ /* 0x0000a8000c1e1500 */
[----:B0-----:R-:W2:Y:S02]  /*98d0*/  LDL R5, [R1+0x610] ;  /* 0x0006100001057983 */ /* 0x001ea40000100800 */
[----:B--2---:R-:W-:Y:S02]  /*98e0*/  IADD3 R4, P1, R5, R2, RZ ;  /* 0x0000000205047210 */ /* 0x004fe40007f3e0ff */
[----:B------:R-:W2:Y:S01]  /*98f0*/  LDL R5, [R1+0x568] ;  /* 0x0005680001057983 */ /* 0x000ea20000100800 */
[----:B------:R-:W-:Y:S02]  /*9900*/  PRMT R3, RZ, 0x7610, R3 ;  /* 0x00007610ff037816 */ /* 0x000fe40000000003 */
[----:B--2---:R-:W-:-:S05]  /*9910*/  IMAD.X R5, R5, 0x1, R0, P1 ;  /* 0x0000000105057824 */ /* 0x004fca00008e0600 */
[----:B------:R0:W2:Y:S04]  /*9920*/  @!P0 LDG.E.U16 R3, [R4.64] ;  /* 0x0000000604038981 */ /* 0x0000a8000c1e1500 */
[----:B0-----:R-:W3:Y:S04]  /*9930*/  LDL R5, [R1+0x564] ;  /* 0x0005640001057983 */ /* 0x001ee80000100800 */
[----:B--2---:R0:W-:Y:S01]  /*9940*/  STL [R1+0x38], R3 ;  /* 0x0000380301007387 */ /* 0x0041e20000100800 */
[----:B---3--:R-:W-:-:S03]  /*9950*/  IADD3 R4, P1, R5, R2, RZ ;  /* 0x0000000205047210 */ /* 0x008fc60007f3e0ff */
[----:B0-----:R-:W2:Y:S04]  /*9960*/  LDL R3, [R1+0x4c8] ;  /* 0x0004c80001037983 */ /* 0x001ea80000100800 */
[----:B------:R-:W3:Y:S01]  /*9970*/  LDL R5, [R1+0x4cc] ;  /* 0x0004cc0001057983 */ /* 0x000ee20000100800 */
[----:B------:R-:W-:Y:S01]  /*9980*/  PRMT R25, RZ, 0x7610, R25 ;  /* 0x00007610ff197816 */ /* 0x000fe20000000019 */
[----:B---3--:R-:W-:-:S05]  /*9990*/  IMAD.X R5, R5, 0x1, R0, P1 ;  /* 0x0000000105057824 */ /* 0x008fca00008e0600 */
[----:B------:R-:W3:Y:S04]  /*99a0*/  @!P0 LDG.E.U16 R25, [R4.64] ;  /* 0x0000000604198981 */ /* 0x000ee8000c1e1500 */
[----:B---3--:R0:W-:Y:S04]  /*99b0*/  STL [R1+0x40], R25 ;  /* 0x0000401901007387 */ /* 0x0081e80000100800 */
[----:B0-----:R-:W3:Y:S04]  /*99c0*/  LDL.LU R25, [R1+0xff4] ;  /* 0x000ff40001197983 */ /* 0x001ee80000300800 */
[----:B------:R-:W2:Y:S01]  /*99d0*/  LDL R5, [R1+0x60c] ;  /* 0x00060c0001057983 */ /* 0x000ea20000100800 */
[----:B------:R-:W-:-:S02]  /*99e0*/  IADD3 R4, P1, R28, R2, RZ ;  /* 0x000000021c047210 */ /* 0x000fc40007f3e0ff */
[----:B---3--:R-:W-:-:S03]  /*99f0*/  PRMT R25, RZ, 0x7610, R25 ;  /* 0x00007610ff197816 */ /* 0x008fc60000000019 */
[----:B--2---:R-:W-:-:S05]  /*9a00*/  IMAD.X R5, R5, 0x1, R0, P1 ;  /* 0x0000000105057824 */ /* 0x004fca00008e0600 */
[----:B------:R-:W2:Y:S04]  /*9a10*/  @!P0 LDG.E.U16 R25, [R4.64] ;  /* 0x0000000604198981 */ /* 0x000ea8000c1e1500 */
[----:B------:R0:W-:Y:S04]  /*9a20*/  STL [R1+0x768], R28 ;  /* 0x0007681c01007387 */ /* 0x0001e80000100800 */
[----:B0-----:R-:W3:Y:S04]  /*9a30*/  LDL.LU R28, [R1+0x674] ;  /* 0x00067400011c7983 */ /* 0x001ee80000300800 */
[----:B--2---:R0:W-:Y:S04]  /*9a40*/  STL [R1+0x44], R25 ;  /* 0x0000441901007387 */ /* 0x0041e80000100800 */
[----:B0-----:R-:W2:Y:S04]  /*9a50*/  LDL.LU R25, [R1+0xff0] ;  /* 0x000ff00001197983 */ /* 0x001ea80000300800 */
[----:B------:R-:W2:Y:S02]  /*9a60*/  LDL R5, [R1+0x608] ;  /* 0x0006080001057983 */ /* 0x000ea40000100800 */
[----:B--2---:R-:W-:-:S02]  /*9a70*/  IADD3 R4, P1, R5, R2, RZ ;  /* 0x0000000205047210 */ /* 0x004fc40007f3e0ff */
[----:B------:R-:W2:Y:S01]  /*9a80*/  LDL R5, [R1+0x560] ;  /* 0x0005600001057983 */ /* 0x000ea20000100800 */
[----:B------:R-:W-:Y:S02]  /*9a90*/  PRMT R18, RZ, 0x7610, R18 ;  /* 0x00007610ff127816 */ /* 0x000fe40000000012 */
[----:B--2---:R-:W-:-:S05]  /*9aa0*/  IMAD.X R5, R5, 0x1, R0, P1 ;  /* 0x0000000105057824 */ /* 0x004fca00008e0600 */
[----:B------:R0:W2:Y:S04]  /*9ab0*/  @!P0 LDG.E.U16 R18, [R4.64] ;  /* 0x0000000604128981 */ /* 0x0000a8000c1e1500 */
[----:B0-----:R-:W2:Y:S01]  /*9ac0*/  LDL R5, [R1+0x55c] ;  /* 0x00055c0001057983 */ /* 0x001ea20000100800 */
[----:B------:R-:W-:Y:S02]  /*9ad0*/  PRMT R24, RZ, 0x7610, R24 ;  /* 0x00007610ff187816 */ /* 0x000fe40000000018 */
[----:B--2---:R-:W-:-:S05]  /*9ae0*/  IADD3 R4, P1, R5, R2, RZ ;  /* 0x0000000205047210 */ /* 0x004fca0007f3e0ff */
[----:B------:R-:W-:-:S05]  /*9af0*/  IMAD.X R5, R3, 0x1, R0, P1 ;  /* 0x0000000103057824 */ /* 0x000fca00008e0600 */
[----:B------:R0:W2:Y:S04]  /*9b00*/  @!P0 LDG.E.U16 R24, [R4.64] ;  /* 0x0000000604188981 */ /* 0x0000a8000c1e1500 */
[----:B------:R1:W-:Y:S04]  /*9b10*/  STL [R1+0x4c], R18 ;  /* 0x00004c1201007387 */ /* 0x0003e80000100800 */
[----:B------:R-:W4:Y:S04]  /*9b20*/  S2R R3, SR_TID.X ;  /* 0x0000000000037919 */ /* 0x000f280000002100 */
[----:B0-----:R-:W2:Y:S04]  /*9b30*/  LDL R5, [R1+0x604] ;  /* 0x0006040001057983 */ /* 0x001ea80000100800 */
[----:B-1----:R-:W2:Y:S04]  /*9b40*/  LDL R18, [R1+0x558] ;  /* 0x0005580001127983 */ /* 0x002ea80000100800 */
[----:B---3--:R0:W-:Y:S01]  /*9b50*/  STL [R1+0x76c], R28 ;  /* 0x00076c1c01007387 */ /* 0x0081e20000100800 */
[----:B------:R-:W-:-:S02]  /*9b60*/  IADD3 R4, P1, R28, R2, RZ ;  /* 0x000000021c047210 */ /* 0x000fc40007f3e0ff */
[----:B----4-:R-:W-:-:S05]  /*9b70*/  LOP3.LUT R3, R3, 0x7f, RZ, 0xc0, !PT ;  /* 0x0000007f03037812 */ /* 0x010fca00078ec0ff */
[----:B------:R-:W-:Y:S01]  /*9b80*/  IMAD.SHL.U32 R3, R3, 0x2, RZ ;  /* 0x0000000203037824 */ /* 0x000fe200078e00ff */
[----:B--2---:R1:W-:Y:S04]  /*9b90*/  STL [R1+0x180], R24 ;  /* 0x0001801801007387 */ /* 0x0043e80000100800 */
[----:B0-----:R-:W2:Y:S04]  /*9ba0*/  LDL.LU R28, [R1+0x670] ;  /* 0x00067000011c7983 */ /* 0x001ea80000300800 */
[----:B-1----:R-:W0:Y:S02]  /*9bb0*/  S2R R24, SR_TID.X ;  /* 0x0000000000187919 */ /* 0x002e240000002100 */
[----:B0-----:R-:W-:-:S04]  /*9bc0*/  LOP3.LUT P2, RZ, R24, 0x80, RZ, 0xc0, !PT ;  /* 0x0000008018ff7812 */ /* 0x001fc8000784c0ff */
[----:B------:R-:W-:-:S04]  /*9bd0*/  SEL R24, RZ, 0x110, !P2 ;  /* 0x00000110ff187807 */ /* 0x000fc80005000000 */
[----:B------:R-:W-:Y:S02]  /*9be0*/  LOP3.LUT R24, R24, R3, RZ, 0x3c, !PT ;  /* 0x0000000318187212 */ /* 0x000fe400078e3cff */
[----:B------:R-:W3:Y:S01]  /*9bf0*/  LDL.LU R3, [R1+0xfec] ;  /* 0x000fec0001037983 */ /* 0x000ee20000300800 */
[----:B------:R-:W-:Y:S01]  /*9c00*/  IMAD.X R5, R5, 0x1, R0, P1 ;  /* 0x0000000105057824 */ /* 0x000fe200008e0600 */
[----:B---3--:R-:W-:-:S06]  /*9c10*/  PRMT R3, RZ, 0x7610, R3 ;  /* 0x00007610ff037816 */ /* 0x008fcc0000000003 */
[----:B------:R0:W3:Y:S04]  /*9c20*/  @!P0 LDG.E.U16 R3, [R4.64] ;  /* 0x0000000604038981 */ /* 0x0000e8000c1e1500 */
[----:B0-----:R-:W4:Y:S01]  /*9c30*/  LDL R5, [R1+0x600] ;  /* 0x0006000001057983 */ /* 0x001f220000100800 */
[----:B------:R-:W-:-:S03]  /*9c40*/  PRMT R8, RZ, 0x7610, R8 ;  /* 0x00007610ff087816 */ /* 0x000fc60000000008 */
[----:B---3--:R0:W-:Y:S01]  /*9c50*/  STL [R1+0x464], R3 ;  /* 0x0004640301007387 */ /* 0x0081e20000100800 */
[----:B----4-:R-:W-:-:S03]  /*9c60*/  IADD3 R4, P1, R5, R2, RZ ;  /* 0x0000000205047210 */ /* 0x010fc60007f3e0ff */
[----:B0-----:R-:W3:Y:S02]  /*9c70*/  LDL R3, [R1+0x5fc] ;  /* 0x0005fc0001037983 */ /* 0x001ee40000100800 */
[----:B------:R-:W-:Y:S02]  /*9c80*/  IMAD.X R5, R18, 0x1, R0, P1 ;  /* 0x0000000112057824 */ /* 0x000fe400008e0600 */
[----:B------:R-:W4:Y:S04]  /*9c90*/  LDL R18, [R1+0x5f8] ;  /* 0x0005f80001127983 */ /* 0x000f280000100800 */
        /* <DEDUP_REMOVED lines=8> */
[----:B------:R0:W3:Y:S01]  /*9d20*/  @!P0 LDG.E.U16 R10, [R4.64] ;  /* 0x00000006040a8981 */ /* 0x0000e2000c1e1500 */
[----:B------:R-:W-:Y:S02]  /*9d30*/  PRMT R7, RZ, 0x7610, R7 ;  /* 0x00007610ff077816 */ /* 0x000fe40000000007 */
[----:B0-----:R-:W-:-:S05]  /*9d40*/  IADD3 R4, P1, R28, R2, RZ ;  /* 0x000000021c047210 */ /* 0x001fca0007f3e0ff */
[----:B------:R-:W-:-:S05]  /*9d50*/  IMAD.X R5, R3, 0x1, R0, P1 ;  /* 0x0000000103057824 */ /* 0x000fca00008e0600 */
[----:B------:R0:W2:Y:S04]  /*9d60*/  @!P0 LDG.E.U16 R7, [R4.64] ;  /* 0x0000000604078981 */ /* 0x0000a8000c1e1500 */
[----:B---3--:R1:W-:Y:S04]  /*9d70*/  STL [R1+0x45c], R10 ;  /* 0x00045c0a01007387 */ /* 0x0083e80000100800 */
[----:B-1----:R-:W3:Y:S04]  /*9d80*/  LDL.LU R10, [R1+0xfe8] ;  /* 0x000fe800010a7983 */ /* 0x002ee80000300800 */
[----:B------:R-:W-:Y:S04]  /*9d90*/  STS.U16 [R24+0x8000], R25 ;  /* 0x0080001918007388 */ /* 0x000fe80000000400 */
[----:B------:R-:W-:Y:S04]  /*9da0*/  STS.U16 [R24+0x8800], R11 ;  /* 0x0088000b18007388 */ /* 0x000fe80000000400 */
[----:B------:R1:W-:Y:S04]  /*9db0*/  STL [R1+0x770], R28 ;  /* 0x0007701c01007387 */ /* 0x0003e80000100800 */
[----:B-1----:R-:W4:Y:S04]  /*9dc0*/  LDL.LU R28, [R1+0x66c] ;  /* 0x00066c00011c7983 */ /* 0x002f280000300800 */
[----:B0-----:R-:W0:Y:S04]  /*9dd0*/  S2R R5, SR_TID.X ;  /* 0x0000000000057919 */ /* 0x001e280000002100 */
[----:B---3--:R1:W-:Y:S04]  /*9de0*/  STS.U16 [R24+0x9000], R10 ;  /* 0x0090000a18007388 */ /* 0x0083e80000000400 */
[----:B-1----:R-:W3:Y:S04]  /*9df0*/  LDL R24, [R1+0x5f4] ;  /* 0x0005f40001187983 */ /* 0x002ee80000100800 */
[----:B--2---:R1:W-:Y:S04]  /*9e00*/  STL [R1+0x458], R7 ;  /* 0x0004580701007387 */ /* 0x0043e80000100800 */
[----:B-1----:R-:W2:Y:S01]  /*9e10*/  LDL.LU R7, [R1+0xfe4] ;  /* 0x000fe40001077983 */ /* 0x002ea20000300800 */
[----:B0-----:R-:W-:-:S02]  /*9e20*/  LOP3.LUT R4, R5, 0x7f, RZ, 0xc0, !PT ;  /* 0x0000007f05047812 */ /* 0x001fc400078ec0ff */
[----:B------:R-:W-:-:S03]  /*9e30*/  LOP3.LUT P1, RZ, R5, 0x80, RZ, 0xc0, !PT ;  /* 0x0000008005ff7812 */ /* 0x000fc6000782c0ff */
[----:B------:R-:W-:Y:S01]  /*9e40*/  IMAD.SHL.U32 R4, R4, 0x2, RZ ;  /* 0x0000000204047824 */ /* 0x000fe200078e00ff */
[----:B------:R-:W-:-:S04]  /*9e50*/  SEL R5, RZ, 0x110, !P1 ;  /* 0x00000110ff057807 */ /* 0x000fc80004800000 */
[----:B------:R-:W-:Y:S02]  /*9e60*/  LOP3.LUT R5, R5, R4, RZ, 0x3c, !PT ;  /* 0x0000000405057212 */ /* 0x000fe400078e3cff */
[----:B----4-:R-:W-:Y:S02]  /*9e70*/  IADD3 R4, P1, R18, R2, RZ ;  /* 0x0000000212047210 */ /* 0x010fe40007f3e0ff */
[----:B------:R-:W-:Y:S01]  /*9e80*/  PRMT R27, RZ, 0x7610, R27 ;  /* 0x00007610ff1b7816 */ /* 0x000fe2000000001b */
[----:B------:R-:W0:Y:S04]  /*9e90*/  S2R R3, SR_TID.X ;  /* 0x0000000000037919 */ /* 0x000e280000002100 */
[----:B------:R-:W1:Y:S04]  /*9ea0*/  S2R R18, SR_TID.X ;  /* 0x0000000000127919 */ /* 0x000e680000002100 */
[----:B--2---:R2:W-:Y:S02]  /*9eb0*/  STS.U16 [R5+0x9800], R7 ;  /* 0x0098000705007388 */ /* 0x0045e40000000400 */
[----:B--2---:R-:W-:-:S05]  /*9ec0*/  IMAD.X R5, R8, 0x1, R0, P1 ;  /* 0x0000000108057824 */ /* 0x004fca00008e0600 */
[----:B------:R-:W2:Y:S01]  /*9ed0*/  @!P0 LDG.E.U16 R27, [R4.64] ;  /* 0x00000006041b8981 */ /* 0x000ea2000c1e1500 */
[----:B0-----:R-:W-:Y:S02]  /*9ee0*/  LOP3.LUT R3, R3, 0x7f, RZ, 0xc0, !PT ;  /* 0x0000007f03037812 */ /* 0x001fe400078ec0ff */
[----:B-1----:R-:W-:-:S03]  /*9ef0*/  LOP3.LUT P2, RZ, R18, 0x80, RZ, 0xc0, !PT ;  /* 0x0000008012ff7812 */ /* 0x002fc6000784c0ff */
[----:B------:R-:W-:Y:S01]  /*9f00*/  IMAD.SHL.U32 R8, R3, 0x2, RZ ;  /* 0x0000000203087824 */ /* 0x000fe200078e00ff */
[----:B------:R-:W-:-:S04]  /*9f10*/  SEL R18, RZ, 0x110, !P2 ;  /* 0x00000110ff127807 */ /* 0x000fc80005000000 */
[----:B------:R-:W-:Y:S02]  /*9f20*/  LOP3.LUT R18, R18, R8, RZ, 0x3c, !PT ;  /* 0x0000000812127212 */ /* 0x000fe400078e3cff */
[----:B------:R-:W4:Y:S04]  /*9f30*/  LDL.LU R8, [R1+0xfe0] ;  /* 0x000fe00001087983 */ /* 0x000f280000300800 */
[----:B--2---:R0:W-:Y:S04]  /*9f40*/  STL [R1+0x454], R27 ;  /* 0x0004541b01007387 */ /* 0x0041e80000100800 */
[----:B0-----:R-:W2:Y:S04]  /*9f50*/  LDL.LU R27, [R1+0xfdc] ;  /* 0x000fdc00011b7983 */ /* 0x001ea80000300800 */
[----:B------:R-:W2:Y:S04]  /*9f60*/  LDL.LU R4, [R1+0x10] ;  /* 0x0000100001047983 */ /* 0x000ea80000300800 */
[----:B------:R-:W3:Y:S01]  /*9f70*/  LDL R5, [R1+0x54c] ;  /* 0x00054c0001057983 */ /* 0x000ee20000100800 */
[----:B------:R-:W-:-:S05]  /*9f80*/  LOP3.LUT R18, R18, 0x20, RZ, 0x3c, !PT ;  /* 0x0000002012127812 */ /* 0x000fca00078e3cff */
[----:B--2---:R0:W-:Y:S04]  /*9f90*/  STS.U16 [R18+0x8200], R4 ;  /* 0x0082000412007388 */ /* 0x0041e80000000400 */
[----:B0-----:R-:W2:Y:S01]  /*9fa0*/  LDL.LU R18, [R1+0xfd8] ;  /* 0x000fd80001127983 */ /* 0x001ea20000300800 */
[----:B---3--:R-:W-:-:S03]  /*9fb0*/  IADD3 R4, P1, R5, R2, RZ ;  /* 0x0000000205047210 */ /* 0x008fc60007f3e0ff */
[----:B------:R-:W3:Y:S01]  /*9fc0*/  LDL R5, [R1+0x4c0] ;  /* 0x0004c00001057983 */ /* 0x000ee20000100800 */
[----:B--2---:R-:W-:Y:S01]  /*9fd0*/  PRMT R18, RZ, 0x7610, R18 ;  /* 0x00007610ff127816 */ /* 0x004fe20000000012 */
[----:B---3--:R-:W-:-:S05]  /*9fe0*/  IMAD.X R5, R5, 0x1, R0, P1 ;  /* 0x0000000105057824 */ /* 0x008fca00008e0600 */
[----:B------:R0:W2:Y:S04]  /*9ff0*/  @!P0 LDG.E.U16 R18, [R4.64] ;  /* 0x0000000604128981 */ /* 0x0000a8000c1e1500 */
[----:B------:R-:W1:Y:S04]  /*a000*/  S2R R3, SR_TID.X ;  /* 0x0000000000037919 */ /* 0x000e680000002100 */
[----:B0-----:R-:W0:Y:S04]  /*a010*/  S2R R5, SR_TID.X ;  /* 0x0000000000057919 */ /* 0x001e280000002100 */
[----:B--2---:R2:W-:Y:S04]  /*a020*/  STL [R1+0x18c], R18 ;  /* 0x00018c1201007387 */ /* 0x0045e80000100800 */
[----:B--2---:R-:W2:Y:S01]  /*a030*/  LDL.LU R18, [R1+0xfd4] ;  /* 0x000fd40001127983 */ /* 0x004ea20000300800 */
[----:B-1----:R-:W-:-:S02]  /*a040*/  LOP3.LUT R3, R3, 0x7f, RZ, 0xc0, !PT ;  /* 0x0000007f03037812 */ /* 0x002fc400078ec0ff */
[----:B0-----:R-:W-:-:S03]  /*a050*/  LOP3.LUT P1, RZ, R5, 0x80, RZ, 0xc0, !PT ;  /* 0x0000008005ff7812 */ /* 0x001fc6000782c0ff */
[----:B------:R-:W-:Y:S01]  /*a060*/  IMAD.SHL.U32 R3, R3, 0x2, RZ ;  /* 0x0000000203037824 */ /* 0x000fe200078e00ff */
[----:B------:R-:W-:-:S04]  /*a070*/  SEL R5, RZ, 0x110, !P1 ;  /* 0x00000110ff057807 */ /* 0x000fc80004800000 */
[----:B------:R-:W-:Y:S02]  /*a080*/  LOP3.LUT R5, R5, R3, RZ, 0x3c, !PT ;  /* 0x0000000305057212 */ /* 0x000fe400078e3cff */
[----:B------:R-:W-:Y:S01]  /*a090*/  IADD3 R4, P1, R28, R2, RZ ;  /* 0x000000021c047210 */ /* 0x000fe20007f3e0ff */
[----:B------:R-:W3:Y:S01]  /*a0a0*/  LDL R3, [R1+0x4bc] ;  /* 0x0004bc0001037983 */ /* 0x000ee20000100800 */
[----:B------:R-:W-:Y:S02]  /*a0b0*/  LOP3.LUT R5, R5, 0x20, RZ, 0x3c, !PT ;  /* 0x0000002005057812 */ /* 0x000fe400078e3cff */
[----:B------:R-:W-:-:S03]  /*a0c0*/  PRMT R27, RZ, 0x7610, R27 ;  /* 0x00007610ff1b7816 */ /* 0x000fc6000000001b */
[----:B--2---:R0:W-:Y:S02]  /*a0d0*/  STS.U16 [R5+0x8a00], R18 ;  /* 0x008a001205007388 */ /* 0x0041e40000000400 */
[----:B0-----:R-:W-:-:S05]  /*a0e0*/  IMAD.X R5, R24, 0x1, R0, P1 ;  /* 0x0000000118057824 */ /* 0x001fca00008e0600 */
[----:B------:R0:W2:Y:S04]  /*a0f0*/  @!P0 LDG.E.U16 R27, [R4.64] ;  /* 0x00000006041b8981 */ /* 0x0000a8000c1e1500 */
[----:B0-----:R-:W0:Y:S04]  /*a100*/  S2R R5, SR_TID.X ;  /* 0x0000000000057919 */ /* 0x001e280000002100 */
[----:B------:R-:W1:Y:S04]  /*a110*/  S2R R4, SR_TID.X ;  /* 0x0000000000047919 */ /* 0x000e680000002100 */
[----:B------:R3:W-:Y:S04]  /*a120*/  STL [R1+0x774], R28 ;  /* 0x0007741c01007387 */ /* 0x0007e80000100800 */
[----:B---3--:R-:W3:Y:S01]  /*a130*/  LDL.LU R28, [R1+0x668] ;  /* 0x00066800011c7983 */ /* 0x008ee20000300800 */
[----:B0-----:R-:W-:-:S02]  /*a140*/  LOP3.LUT R5, R5, 0x7f, RZ, 0xc0, !PT ;  /* 0x0000007f05057812 */ /* 0x001fc400078ec0ff */
[----:B-1----:R-:W-:-:S03]  /*a150*/  LOP3.LUT P1, RZ, R4, 0x80, RZ, 0xc0, !PT ;  /* 0x0000008004ff7812 */ /* 0x002fc6000782c0ff */
[----:B------:R-:W-:Y:S01]  /*a160*/  IMAD.SHL.U32 R5, R5, 0x2, RZ ;  /* 0x0000000205057824 */ /* 0x000fe200078e00ff */
[----:B------:R-:W-:-:S04]  /*a170*/  SEL R4, RZ, 0x110, !P1 ;  /* 0x00000110ff047807 */ /* 0x000fc80004800000 */
[----:B------:R-:W-:Y:S01]  /*a180*/  LOP3.LUT R4, R4, R5, RZ, 0x3c, !PT ;  /* 0x0000000504047212 */ /* 0x000fe200078e3cff */
[----:B--2---:R0:W-:Y:S04]  /*a190*/  STL [R1+0x188], R27 ;  /* 0x0001881b01007387 */ /* 0x0041e80000100800 */
[----:B0-----:R-:W2:Y:S04]  /*a1a0*/  LDL.LU R27, [R1+0xfd0] ;  /* 0x000fd000011b7983 */ /* 0x001ea80000300800 */
[----:B------:R-:W2:Y:S01]  /*a1b0*/  LDL R5, [R1+0x5f0] ;  /* 0x0005f00001057983 */ /* 0x000ea20000100800 */
[----:B------:R-:W-:-:S05]  /*a1c0*/  LOP3.LUT R4, R4, 0x20, RZ, 0x3c, !PT ;  /* 0x0000002004047812 */ /* 0x000fca00078e3cff */
[----:B----4-:R2:W-:Y:S02]  /*a1d0*/  STS.U16 [R4+0x9200], R8 ;  /* 0x0092000804007388 */ /* 0x0105e40000000400 */
[----:B--2---:R-:W-:Y:S02]  /*a1e0*/  IADD3 R4, P1, R5, R2, RZ ;  /* 0x0000000205047210 */ /* 0x004fe40007f3e0ff */
[----:B------:R-:W2:Y:S01]  /*a1f0*/  LDL R5, [R1+0x548] ;  /* 0x0005480001057983 */ /* 0x000ea20000100800 */
[----:B------:R-:W-:Y:S02]  /*a200*/  PRMT R27, RZ, 0x7610, R27 ;  /* 0x00007610ff1b7816 */ /* 0x000fe4000000001b */
[----:B--2---:R-:W-:-:S05]  /*a210*/  IMAD.X R5, R5, 0x1, R0, P1 ;  /* 0x0000000105057824 */ /* 0x004fca00008e0600 */
[----:B------:R0:W2:Y:S04]  /*a220*/  @!P0 LDG.E.U16 R27, [R4.64] ;  /* 0x00000006041b8981 */ /* 0x0000a8000c1e1500 */
[----:B0-----:R-:W0:Y:S02]  /*a230*/  S2R R5, SR_TID.X ;  /* 0x0000000000057919 */ /* 0x001e240000002100 */
[----:B0-----:R-:W-:Y:S02]  /*a240*/  LOP3.LUT P1, RZ, R5, 0x80, RZ, 0xc0, !PT ;  /* 0x0000008005ff7812 */ /* 0x001fe4000782c0ff */
[----:B------:R-:W0:Y:S04]  /*a250*/  S2R R24, SR_TID.X ;  /* 0x0000000000187919 */ /* 0x000e280000002100 */
[----:B--2---:R1:W-:Y:S04]  /*a260*/  STL [R1+0x184], R27 ;  /* 0x0001841b01007387 */ /* 0x0043e80000100800 */
[----:B-1----:R-:W2:Y:S04]  /*a270*/  LDL.LU R27, [R1+0xfcc] ;  /* 0x000fcc00011b7983 */ /* 0x002ea80000300800 */
[----:B------:R-:W4:Y:S01]  /*a280*/  LDL R5, [R1+0x544] ;  /* 0x0005440001057983 */ /* 0x000f220000100800 */
[----:B0-----:R-:W-:-:S02]  /*a290*/  LOP3.LUT R24, R24, 0x7f, RZ, 0xc0, !PT ;  /* 0x0000007f18187812 */ /* 0x001fc400078ec0ff */
[----:B------:R-:W-:-:S03]  /*a2a0*/  SEL R4, RZ, 0x110, !P1 ;  /* 0x00000110ff047807 */ /* 0x000fc60004800000 */
[----:B------:R-:W-:-:S05]  /*a2b0*/  IMAD.SHL.U32 R24, R24, 0x2, RZ ;  /* 0x0000000218187824 */ /* 0x000fca00078e00ff */
[----:B------:R-:W-:-:S04]  /*a2c0*/  LOP3.LUT R4, R4, R24, RZ, 0x3c, !PT ;  /* 0x0000001804047212 */ /* 0x000fc800078e3cff */
[----:B------:R-:W-:Y:S01]  /*a2d0*/  LOP3.LUT R4, R4, 0x20, RZ, 0x3c, !PT ;  /* 0x0000002004047812 */ /* 0x000fe200078e3cff */
[----:B------:R-:W0:Y:S04]  /*a2e0*/  S2R R24, SR_TID.X ;  /* 0x0000000000187919 */ /* 0x000e280000002100 */
[----:B------:R4:W-:Y:S01]  /*a2f0*/  STS.U16 [R4+0x9a00], R6 ;  /* 0x009a000604007388 */ /* 0x0009e20000000400 */
[----:B------:R-:W-:Y:S02]  /*a300*/  PRMT R11, RZ, 0x7610, R11 ;  /* 0x00007610ff0b7816 */ /* 0x000fe4000000000b */
[----:B0-----:R-:W-:-:S04]  /*a310*/  LOP3.LUT P2, RZ, R24, 0x80, RZ, 0xc0, !PT ;  /* 0x0000008018ff7812 */ /* 0x001fc8000784c0ff */
[----:B------:R-:W-:Y:S02]  /*a320*/  SEL R24, RZ, 0x110, !P2 ;  /* 0x00000110ff187807 */ /* 0x000fe40005000000 */
[----:B----4-:R-:W-:Y:S02]  /*a330*/  IADD3 R4, P1, R5, R2, RZ ;  /* 0x0000000205047210 */ /* 0x010fe40007f3e0ff */
[----:B------:R-:W0:Y:S02]  /*a340*/  S2R R5, SR_TID.X ;  /* 0x0000000000057919 */ /* 0x000e240000002100 */
[----:B0-----:R-:W-:-:S05]  /*a350*/  LOP3.LUT R5, R5, 0x7f, RZ, 0xc0, !PT ;  /* 0x0000007f05057812 */ /* 0x001fca00078ec0ff */
[----:B------:R-:W-:-:S05]  /*a360*/  IMAD.SHL.U32 R5, R5, 0x2, RZ ;  /* 0x0000000205057824 */ /* 0x000fca00078e00ff */
[----:B------:R-:W-:Y:S01]  /*a370*/  LOP3.LUT R24, R24, R5, RZ, 0x3c, !PT ;  /* 0x0000000518187212 */ /* 0x000fe200078e3cff */
[----:B------:R-:W-:Y:S02]  /*a380*/  IMAD.X R5, R3, 0x1, R0, P1 ;  /* 0x0000000103057824 */ /* 0x000fe400008e0600 */
[----:B------:R-:W4:Y:S04]  /*a390*/  LDL R3, [R1+0x4b8] ;  /* 0x0004b80001037983 */ /* 0x000f280000100800 */
[----:B------:R0:W2:Y:S04]  /*a3a0*/  @!P0 LDG.E.U16 R11, [R4.64] ;  /* 0x00000006040b8981 */ /* 0x0000a8000c1e1500 */
[----:B0-----:R-:W2:Y:S01]  /*a3b0*/  LDL.LU R5, [R1+0x14] ;  /* 0x0000140001057983 */ /* 0x001ea20000300800 */
[----:B------:R-:W-:-:S02]  /*a3c0*/  LOP3.LUT R24, R24, 0x40, RZ, 0x3c, !PT ;  /* 0x0000004018187812 */ /* 0x000fc400078e3cff */
[----:B---3--:R-:W-:-:S03]  /*a3d0*/  IADD3 R4, P1, R28, R2, RZ ;  /* 0x000000021c047210 */ /* 0x008fc60007f3e0ff */
[----:B--2---:R0:W-:Y:S04]  /*a3e0*/  STS.U16 [R24+0x8400], R5 ;  /* 0x0084000518007388 */ /* 0x0041e80000000400 */
[----:B0-----:R-:W2:Y:S01]  /*a3f0*/  LDL R5, [R1+0x5ec] ;  /* 0x0005ec0001057983 */ /* 0x001ea20000100800 */
[----:B------:R-:W-:-:S03]  /*a400*/  PRMT R10, RZ, 0x7610, R10 ;  /* 0x00007610ff0a7816 */ /* 0x000fc6000000000a */
        /* <DEDUP_REMOVED lines=10> */
[----:B0-----:R-:W2:Y:S01]  /*a4b0*/  LDL R5, [R1+0x53c] ;  /* 0x00053c0001057983 */ /* 0x001ea20000100800 */
[----:B------:R-:W-:Y:S02]  /*a4c0*/  PRMT R7, RZ, 0x7610, R7 ;  /* 0x00007610ff077816 */ /* 0x000fe40000000007 */
[----:B--2---:R-:W-:-:S05]  /*a4d0*/  IADD3 R4, P1, R5, R2, RZ ;  /* 0x0000000205047210 */ /* 0x004fca0007f3e0ff */
[----:B----4-:R-:W-:-:S05]  /*a4e0*/  IMAD.X R5, R3, 0x1, R0, P1 ;  /* 0x0000000103057824 */ /* 0x010fca00008e0600 */
[----:B------:R0:W2:Y:S04]  /*a4f0*/  @!P0 LDG.E.U16 R7, [R4.64] ;  /* 0x0000000604078981 */ /* 0x0000a8000c1e1500 */
[----:B0-----:R-:W4:Y:S04]  /*a500*/  LDL R5, [R1+0x5e4] ;  /* 0x0005e40001057983 */ /* 0x001f280000100800 */
[----:B------:R-:W0:Y:S04]  /*a510*/  S2R R3, SR_TID.X ;  /* 0x0000000000037919 */ /* 0x000e280000002100 */
[----:B------:R-:W-:Y:S01]  /*a520*/  STS.U16 [R24+0x8c00], R27 ;  /* 0x008c001b18007388 */ /* 0x000fe20000000400 */
[----:B---3--:R-:W-:-:S03]  /*a530*/  IADD3 R4, P1, R28, R2, RZ ;  /* 0x000000021c047210 */ /* 0x008fc60007f3e0ff */
[----:B------:R-:W-:Y:S04]  /*a540*/  STS.U16 [R24+0x9400], R17 ;  /* 0x0094001118007388 */ /* 0x000fe80000000400 */
[----:B------:R0:W-:Y:S01]  /*a550*/  STS.U16 [R24+0x9c00], R9 ;  /* 0x009c000918007388 */ /* 0x0001e20000000400 */
[----:B------:R-:W-:Y:S02]  /*a560*/  PRMT R6, RZ, 0x7610, R6 ;  /* 0x00007610ff067816 */ /* 0x000fe40000000006 */
[C---:B0-----:R-:W-:Y:S02]  /*a570*/  LOP3.LUT R24, R3.reuse, 0x7f, RZ, 0xc0, !PT ;  /* 0x0000007f03187812 */ /* 0x041fe400078ec0ff */
[----:B------:R-:W-:-:S03]  /*a580*/  LOP3.LUT P4, RZ, R3, 0x80, RZ, 0xc0, !PT ;  /* 0x0000008003ff7812 */ /* 0x000fc6000788c0ff */
[----:B------:R-:W-:Y:S01]  /*a590*/  IMAD.SHL.U32 R24, R24, 0x2, RZ ;  /* 0x0000000218187824 */ /* 0x000fe200078e00ff */
[----:B------:R-:W-:Y:S01]  /*a5a0*/  SEL R3, RZ, 0x110, !P4 ;  /* 0x00000110ff037807 */ /* 0x000fe20006000000 */
[----:B------:R0:W-:Y:S03]  /*a5b0*/  STL [R1+0x77c], R28 ;  /* 0x00077c1c01007387 */ /* 0x0001e60000100800 */
[----:B------:R-:W-:Y:S01]  /*a5c0*/  LOP3.LUT R3, R3, R24, RZ, 0x3c, !PT ;  /* 0x0000001803037212 */ /* 0x000fe200078e3cff */
[----:B0-----:R-:W3:Y:S04]  /*a5d0*/  LDL.LU R28, [R1+0x660] ;  /* 0x00066000011c7983 */ /* 0x001ee80000300800 */
[----:B------:R-:W2:Y:S01]  /*a5e0*/  LDL.LU R24, [R1+0xfc8] ;  /* 0x000fc80001187983 */ /* 0x000ea20000300800 */
[----:B----4-:R-:W-:-:S05]  /*a5f0*/  IMAD.X R5, R5, 0x1, R0, P1 ;  /* 0x0000000105057824 */ /* 0x010fca00008e0600 */
[----:B------:R0:W4:Y:S04]  /*a600*/  @!P0 LDG.E.U16 R6, [R4.64] ;  /* 0x0000000604068981 */ /* 0x000128000c1e1500 */
[----:B0-----:R-:W2:Y:S04]  /*a610*/  LDL.LU R4, [R1+0x18] ;  /* 0x0000180001047983 */ /* 0x001ea80000300800 */
[----:B------:R-:W3:Y:S01]  /*a620*/  LDL R5, [R1+0x5e0] ;  /* 0x0005e00001057983 */ /* 0x000ee20000100800 */
[----:B------:R-:W-:-:S05]  /*a630*/  LOP3.LUT R3, R3, 0x60, RZ, 0x3c, !PT ;  /* 0x0000006003037812 */ /* 0x000fca00078e3cff */
[----:B--2---:R3:W-:Y:S02]  /*a640*/  STS.U16 [R3+0x8600], R4 ;  /* 0x0086000403007388 */ /* 0x0047e40000000400 */
[----:B---3--:R-:W-:Y:S02]  /*a650*/  IADD3 R4, P1, R5, R2, RZ ;  /* 0x0000000205047210 */ /* 0x008fe40007f3e0ff */
[----:B------:R-:W2:Y:S01]  /*a660*/  LDL R5, [R1+0x538] ;  /* 0x0005380001057983 */ /* 0x000ea20000100800 */
[----:B------:R-:W-:Y:S02]  /*a670*/  PRMT R24, RZ, 0x7610, R24 ;  /* 0x00007610ff187816 */ /* 0x000fe40000000018 */
[----:B--2---:R-:W-:-:S05]  /*a680*/  IMAD.X R5, R5, 0x1, R0, P1 ;  /* 0x0000000105057824 */ /* 0x004fca00008e0600 */
[----:B------:R-:W2:Y:S04]  /*a690*/  @!P0 LDG.E.U16 R24, [R4.64] ;  /* 0x0000000604188981 */ /* 0x000ea8000c1e1500 */
[----:B--2---:R0:W-:Y:S04]  /*a6a0*/  STL [R1+0x46c], R24 ;  /* 0x00046c1801007387 */ /* 0x0041e80000100800 */
[----:B0-----:R-:W2:Y:S04]  /*a6b0*/  LDL.LU R24, [R1+0xfc4] ;  /* 0x000fc40001187983 */ /* 0x001ea80000300800 */
[----:B------:R-:W3:Y:S04]  /*a6c0*/  LDL.LU R4, [R1+0xc] ;  /* 0x00000c0001047983 */ /* 0x000ee80000300800 */
[----:B------:R-:W2:Y:S04]  /*a6d0*/  LDL R5, [R1+0x534] ;  /* 0x0005340001057983 */ /* 0x000ea80000100800 */
[----:B---3--:R0:W-:Y:S04]  /*a6e0*/  STS.U16 [R3+0x8e00], R4 ;  /* 0x008e000403007388 */ /* 0x0081e80000000400 */
[----:B0-----:R-:W3:Y:S01]  /*a6f0*/  LDL.LU R3, [R1+0xfc0] ;  /* 0x000fc00001037983 */ /* 0x001ee20000300800 */
[----:B--2---:R-:W-:-:S03]  /*a700*/  IADD3 R4, P1, R5, R2, RZ ;  /* 0x0000000205047210 */ /* 0x004fc60007f3e0ff */
[----:B------:R-:W2:Y:S01]  /*a710*/  LDL R5, [R1+0x4b4] ;  /* 0x0004b40001057983 */ /* 0x000ea20000100800 */
[----:B---3--:R-:W-:Y:S01]  /*a720*/  PRMT R3, RZ, 0x7610, R3 ;  /* 0x00007610ff037816 */ /* 0x008fe20000000003 */
[----:B--2---:R-:W-:-:S05]  /*a730*/  IMAD.X R5, R5, 0x1, R0, P1 ;  /* 0x0000000105057824 */ /* 0x004fca00008e0600 */
[----:B------:R0:W2:Y:S04]  /*a740*/  @!P0 LDG.E.U16 R3, [R4.64] ;  /* 0x0000000604038981 */ /* 0x0000a8000c1e1500 */
[----:B0-----:R-:W0:Y:S04]  /*a750*/  S2R R5, SR_TID.X ;  /* 0x0000000000057919 */ /* 0x001e280000002100 */
[----:B------:R-:W1:Y:S01]  /*a760*/  S2R R4, SR_TID.X ;  /* 0x0000000000047919 */ /* 0x000e620000002100 */
[----:B0-----:R-:W-:Y:S02]  /*a770*/  LOP3.LUT R5, R5, 0x7f, RZ, 0xc0, !PT ;  /* 0x0000007f05057812 */ /* 0x001fe400078ec0ff */
[----:B-1----:R-:W-:-:S03]  /*a780*/  LOP3.LUT P1, RZ, R4, 0x80, RZ, 0xc0, !PT ;  /* 0x0000008004ff7812 */ /* 0x002fc6000782c0ff */
[----:B------:R-:W-:Y:S01]  /*a790*/  IMAD.SHL.U32 R5, R5, 0x2, RZ ;  /* 0x0000000205057824 */ /* 0x000fe200078e00ff */
[----:B------:R-:W-:-:S04]  /*a7a0*/  SEL R4, RZ, 0x110, !P1 ;  /* 0x00000110ff047807 */ /* 0x000fc80004800000 */
[----:B------:R-:W-:Y:S01]  /*a7b0*/  LOP3.LUT R4, R4, R5, RZ, 0x3c, !PT ;  /* 0x0000000504047212 */ /* 0x000fe200078e3cff */
[----:B--2---:R0:W-:Y:S04]  /*a7c0*/  STL [R1+0x468], R3 ;  /* 0x0004680301007387 */ /* 0x0041e80000100800 */
[----:B0-----:R-:W2:Y:S04]  /*a7d0*/  LDL.LU R3, [R1+0xfbc] ;  /* 0x000fbc0001037983 */ /* 0x001ea80000300800 */
[----:B------:R-:W3:Y:S01]  /*a7e0*/  LDL.LU R5, [R1+0x4] ;  /* 0x0000040001057983 */ /* 0x000ee20000300800 */
[----:B------:R-:W-:-:S05]  /*a7f0*/  LOP3.LUT R4, R4, 0x60, RZ, 0x3c, !PT ;  /* 0x0000006004047812 */ /* 0x000fca00078e3cff */
[----:B---3--:R0:W-:Y:S04]  /*a800*/  STS.U16 [R4+0x9600], R5 ;  /* 0x0096000504007388 */ /* 0x0081e80000000400 */
[----:B0-----:R-:W3:Y:S01]  /*a810*/  LDL R5, [R1+0x5dc] ;  /* 0x0005dc0001057983 */ /* 0x001ee20000100800 */
[----:B------:R-:W-:Y:S02]  /*a820*/  IADD3 R4, P1, R28, R2, RZ ;  /* 0x000000021c047210 */ /* 0x000fe40007f3e0ff */
[----:B--2---:R-:W-:-:S03]  /*a830*/  PRMT R3, RZ, 0x7610, R3 ;  /* 0x00007610ff037816 */ /* 0x004fc60000000003 */
[----:B---3--:R-:W-:-:S05]  /*a840*/  IMAD.X R5, R5, 0x1, R0, P1 ;  /* 0x0000000105057824 */ /* 0x008fca00008e0600 */
        /* <DEDUP_REMOVED lines=14> */
[----:B------:R2:W-:Y:S02]  /*a930*/  STS.U16 [R4+0x9e00], R24 ;  /* 0x009e001804007388 */ /* 0x0005e40000000400 */
[----:B--2---:R-:W-:Y:S02]  /*a940*/  IADD3 R4, P1, R5, R2, RZ ;  /* 0x0000000205047210 */ /* 0x004fe40007f3e0ff */
[----:B------:R-:W2:Y:S01]  /*a950*/  LDL R5, [R1+0x530] ;  /* 0x0005300001057983 */ /* 0x000ea20000100800 */
[----:B------:R-:W-:Y:S02]  /*a960*/  PRMT R3, RZ, 0x7610, R3 ;  /* 0x00007610ff037816 */ /* 0x000fe40000000003 */
[----:B--2---:R-:W-:-:S05]  /*a970*/  IMAD.X R5, R5, 0x1, R0, P1 ;  /* 0x0000000105057824 */ /* 0x004fca00008e0600 */
[----:B------:R-:W2:Y:S04]  /*a980*/  @!P0 LDG.E.U16 R3, [R4.64] ;  /* 0x0000000604038981 */ /* 0x000ea8000c1e1500 */
[----:B--2---:R0:W-:Y:S04]  /*a990*/  STL [R1+0x3c], R3 ;  /* 0x00003c0301007387 */ /* 0x0041e80000100800 */
[----:B0-----:R-:W2:Y:S04]  /*a9a0*/  LDL.LU R3, [R1+0xfb4] ;  /* 0x000fb40001037983 */ /* 0x001ea80000300800 */
[----:B------:R-:W2:Y:S02]  /*a9b0*/  LDL R5, [R1+0x52c] ;  /* 0x00052c0001057983 */ /* 0x000ea40000100800 */
[----:B--2---:R-:W-:-:S02]  /*a9c0*/  IADD3 R4, P1, R5, R2, RZ ;  /* 0x0000000205047210 */ /* 0x004fc40007f3e0ff */
[----:B------:R-:W2:Y:S01]  /*a9d0*/  LDL R5, [R1+0x4b0] ;  /* 0x0004b00001057983 */ /* 0x000ea20000100800 */
[----:B------:R-:W-:Y:S02]  /*a9e0*/  PRMT R15, RZ, 0x7610, R15 ;  /* 0x00007610ff0f7816 */ /* 0x000fe4000000000f */
[----:B--2---:R-:W-:-:S05]  /*a9f0*/  IMAD.X R5, R5, 0x1, R0, P1 ;  /* 0x0000000105057824 */ /* 0x004fca00008e0600 */
[----:B------:R-:W2:Y:S04]  /*aa00*/  @!P0 LDG.E.U16 R15, [R4.64] ;  /* 0x00000006040f8981 */ /* 0x000ea8000c1e1500 */
[----:B--2---:R0:W-:Y:S04]  /*aa10*/  STL [R1+0x34], R15 ;  /* 0x0000340f01007387 */ /* 0x0041e80000100800 */
[----:B0-----:R-:W2:Y:S04]  /*aa20*/  LDL.LU R15, [R1+0xfb0] ;  /* 0x000fb000010f7983 */ /* 0x001ea80000300800 */
[----:B------:R-:W2:Y:S01]  /*aa30*/  LDL R5, [R1+0x5d4] ;  /* 0x0005d40001057983 */ /* 0x000ea20000100800 */
[----:B---3--:R-:W-:-:S02]  /*aa40*/  IADD3 R4, P1, R28, R2, RZ ;  /* 0x000000021c047210 */ /* 0x008fc40007f3e0ff */
[----:B------:R-:W-:-:S03]  /*aa50*/  PRMT R14, RZ, 0x7610, R14 ;  /* 0x00007610ff0e7816 */ /* 0x000fc6000000000e */
        /* <DEDUP_REMOVED lines=45> */
[----:B------:R-:W-:Y:S04]  /*ad30*/  STS.U16 [R3+0xe00], R23 ;  /* 0x000e001703007388 */ /* 0x000fe80000000400 */
[----:B--2---:R0:W-:Y:S04]  /*ad40*/  STL [R1+0x14], R29 ;  /* 0x0000141d01007387 */ /* 0x0041e80000100800 */
[----:B0-----:R-:W2:Y:S04]  /*ad50*/  LDL.LU R29, [R1+0xf98] ;  /* 0x000f9800011d7983 */ /* 0x001ea80000300800 */
[----:B------:R-:W4:Y:S04]  /*ad60*/  LDL.LU R23, [R1+0xf94] ;  /* 0x000f940001177983 */ /* 0x000f280000300800 */
[----:B------:R-:W4:Y:S01]  /*ad70*/  LDL R5, [R1+0x5c4] ;  /* 0x0005c40001057983 */ /* 0x000f220000100800 */
[----:B---3--:R-:W-:-:S02]  /*ad80*/  IADD3 R4, P1, R28, R2, RZ ;  /* 0x000000021c047210 */ /* 0x008fc40007f3e0ff */
[----:B--2---:R-:W-:-:S03]  /*ad90*/  PRMT R29, RZ, 0x7610, R29 ;  /* 0x00007610ff1d7816 */ /* 0x004fc6000000001d */
[----:B----4-:R-:W-:-:S05]  /*ada0*/  IMAD.X R5, R5, 0x1, R0, P1 ;  /* 0x0000000105057824 */ /* 0x010fca00008e0600 */
[----:B------:R0:W2:Y:S04]  /*adb0*/  @!P0 LDG.E.U16 R29, [R4.64] ;  /* 0x00000006041d8981 */ /* 0x0000a8000c1e1500 */
[----:B------:R1:W-:Y:S04]  /*adc0*/  STL [R1+0x78c], R28 ;  /* 0x00078c1c01007387 */ /* 0x0003e80000100800 */
[----:B-1----:R-:W3:Y:S04]  /*add0*/  LDL.LU R28, [R1+0x650] ;  /* 0x00065000011c7983 */ /* 0x002ee80000300800 */
[----:B0-----:R-:W4:Y:S04]  /*ade0*/  LDL R5, [R1+0x5c0] ;  /* 0x0005c00001057983 */ /* 0x001f280000100800 */
[----:B--2---:R0:W-:Y:S04]  /*adf0*/  STL [R1+0xf70], R29 ;  /* 0x000f701d01007387 */ /* 0x0041e80000100800 */
[----:B0-----:R-:W2:Y:S01]  /*ae00*/  LDL R29, [R1+0x518] ;  /* 0x00051800011d7983 */ /* 0x001ea20000100800 */
[----:B------:R-:W-:-:S02]  /*ae10*/  PRMT R23, RZ, 0x7610, R23 ;  /* 0x00007610ff177816 */ /* 0x000fc40000000017 */
[----:B----4-:R-:W-:-:S05]  /*ae20*/  IADD3 R4, P1, R5, R2, RZ ;  /* 0x0000000205047210 */ /* 0x010fca0007f3e0ff */
[----:B--2---:R-:W-:-:S05]  /*ae30*/  IMAD.X R5, R29, 0x1, R0, P1 ;  /* 0x000000011d057824 */ /* 0x004fca00008e0600 */
[----:B------:R0:W2:Y:S04]  /*ae40*/  @!P0 LDG.E.U16 R23, [R4.64] ;  /* 0x0000000604178981 */ /* 0x0000a8000c1e1500 */
[----:B------:R1:W-:Y:S04]  /*ae50*/  STS.U16 [R3+0x1000], R22 ;  /* 0x0010001603007388 */ /* 0x0003e80000000400 */
[----:B-1----:R-:W4:Y:S04]  /*ae60*/  LDL.LU R22, [R1+0xf90] ;  /* 0x000f900001167983 */ /* 0x002f280000300800 */
[----:B0-----:R-:W3:Y:S04]  /*ae70*/  LDL R5, [R1+0x514] ;  /* 0x0005140001057983 */ /* 0x001ee80000100800 */
[----:B--2---:R0:W-:Y:S04]  /*ae80*/  STL [R1+0xf74], R23 ;  /* 0x000f741701007387 */ /* 0x0041e80000100800 */
[----:B0-----:R-:W2:Y:S01]  /*ae90*/  LDL R23, [R1+0x4a4] ;  /* 0x0004a40001177983 */ /* 0x001ea20000100800 */
[----:B----4-:R-:W-:-:S02]  /*aea0*/  PRMT R22, RZ, 0x7610, R22 ;  /* 0x00007610ff167816 */ /* 0x010fc40000000016 */
[----:B---3--:R-:W-:-:S05]  /*aeb0*/  IADD3 R4, P1, R5, R2, RZ ;  /* 0x0000000205047210 */ /* 0x008fca0007f3e0ff */
[----:B--2---:R-:W-:-:S05]  /*aec0*/  IMAD.X R5, R23, 0x1, R0, P1 ;  /* 0x0000000117057824 */ /* 0x004fca00008e0600 */
[----:B------:R-:W2:Y:S04]  /*aed0*/  @!P0 LDG.E.U16 R22, [R4.64] ;  /* 0x0000000604168981 */ /* 0x000ea8000c1e1500 */
[----:B------:R0:W-:Y:S04]  /*aee0*/  STS.U16 [R3+0x1200], R21 ;  /* 0x0012001503007388 */ /* 0x0001e80000000400 */
[----:B------:R1:W-:Y:S04]  /*aef0*/  STS.U16 [R3+0x1400], R20 ;  /* 0x0014001403007388 */ /* 0x0003e80000000400 */
[----:B0-----:R-:W3:Y:S04]  /*af00*/  LDL.LU R21, [R1+0xf8c] ;  /* 0x000f8c0001157983 */ /* 0x001ee80000300800 */
[----:B------:R-:W4:Y:S04]  /*af10*/  LDL.LU R29, [R1+0x44] ;  /* 0x00004400011d7983 */ /* 0x000f280000300800 */
[----:B--2---:R0:W-:Y:S04]  /*af20*/  STL [R1+0xf78], R22 ;  /* 0x000f781601007387 */ /* 0x0041e80000100800 */
[----:B-1----:R-:W2:Y:S04]  /*af30*/  LDL.LU R20, [R1+0xf88] ;  /* 0x000f880001147983 */ /* 0x002ea80000300800 */
[----:B------:R-:W2:Y:S01]  /*af40*/  LDL R5, [R1+0x5bc] ;  /* 0x0005bc0001057983 */ /* 0x000ea20000100800 */
[----:B------:R-:W-:-:S03]  /*af50*/  IADD3 R4, P1, R28, R2, RZ ;  /* 0x000000021c047210 */ /* 0x000fc60007f3e0ff */
[----:B------:R-:W4:Y:S01]  /*af60*/  LDL R23, [R1+0x50c] ;  /* 0x00050c0001177983 */ /* 0x000f220000100800 */
[----:B---3--:R-:W-:-:S03]  /*af70*/  PRMT R21, RZ, 0x7610, R21 ;  /* 0x00007610ff157816 */ /* 0x008fc60000000015 */
[----:B0-----:R-:W3:Y:S04]  /*af80*/  LDL R22, [R1+0x4a0] ;  /* 0x0004a00001167983 */ /* 0x001ee80000100800 */
[----:B------:R0:W-:Y:S04]  /*af90*/  STL [R1+0x790], R28 ;  /* 0x0007901c01007387 */ /* 0x0001e80000100800 */
[----:B0-----:R-:W3:Y:S01]  /*afa0*/  LDL.LU R28, [R1+0x64c] ;  /* 0x00064c00011c7983 */ /* 0x001ee20000300800 */
[----:B--2---:R-:W-:-:S05]  /*afb0*/  IMAD.X R5, R5, 0x1, R0, P1 ;  /* 0x0000000105057824 */ /* 0x004fca00008e0600 */
[----:B------:R0:W2:Y:S04]  /*afc0*/  @!P0 LDG.E.U16 R21, [R4.64] ;  /* 0x0000000604158981 */ /* 0x0000a8000c1e1500 */
[----:B0-----:R-:W3:Y:S04]  /*afd0*/  LDL.LU R4, [R1+0x38] ;  /* 0x0000380001047983 */ /* 0x001ee80000300800 */
[----:B------:R-:W4:Y:S04]  /*afe0*/  LDL R5, [R1+0x5b8] ;  /* 0x0005b80001057983 */ /* 0x000f280000100800 */
[----:B--2---:R-:W-:Y:S04]  /*aff0*/  STL [R1+0xf7c], R21 ;  /* 0x000f7c1501007387 */ /* 0x004fe80000100800 */
[----:B---3--:R4:W-:Y:S02]  /*b000*/  STS.U16 [R3+0x1600], R4 ;  /* 0x0016000403007388 */ /* 0x0089e40000000400 */
[----:B----4-:R-:W-:-:S02]  /*b010*/  IADD3 R4, P1, R5, R2, RZ ;  /* 0x0000000205047210 */ /* 0x010fc40007f3e0ff */
[----:B------:R-:W2:Y:S01]  /*b020*/  LDL R5, [R1+0x510] ;  /* 0x0005100001057983 */ /* 0x000ea20000100800 */
[----:B------:R-:W-:-:S03]  /*b030*/  PRMT R20, RZ, 0x7610, R20 ;  /* 0x00007610ff147816 */ /* 0x000fc60000000014 */
[----:B------:R-:W3:Y:S01]  /*b040*/  LDL.LU R21, [R1+0x464] ;  /* 0x0004640001157983 */ /* 0x000ee20000300800 */
[----:B--2---:R-:W-:-:S05]  /*b050*/  IMAD.X R5, R5, 0x1, R0, P1 ;  /* 0x0000000105057824 */ /* 0x004fca00008e0600 */
[----:B------:R0:W2:Y:S04]  /*b060*/  @!P0 LDG.E.U16 R20, [R4.64] ;  /* 0x0000000604148981 */ /* 0x0000a8000c1e1500 */
[----:B0-----:R-:W4:Y:S01]  /*b070*/  LDL.LU R5, [R1+0x40] ;  /* 0x0000400001057983 */ /* 0x001f220000300800 */
[----:B------:R-:W-:Y:S02]  /*b080*/  IADD3 R4, P1, R23, R2, RZ ;  /* 0x0000000217047210 */ /* 0x000fe40007f3e0ff */
[----:B------:R-:W-:Y:S01]  /*b090*/  PRMT R27, RZ, 0x7610, R27 ;  /* 0x00007610ff1b7816 */ /* 0x000fe2000000001b */
[----:B----4-:R0:W-:Y:S02]  /*b0a0*/  STS.U16 [R3+0x1800], R5 ;  /* 0x0018000503007388 */ /* 0x0101e40000000400 */
[----:B0-----:R-:W-:-:S05]  /*b0b0*/  IMAD.X R5, R22, 0x1, R0, P1 ;  /* 0x0000000116057824 */ /* 0x001fca00008e0600 */
[----:B------:R-:W4:Y:S04]  /*b0c0*/  @!P0 LDG.E.U16 R27, [R4.64] ;  /* 0x00000006041b8981 */ /* 0x000f28000c1e1500 */
[----:B--2---:R0:W-:Y:S04]  /*b0d0*/  STL [R1+0xf80], R20 ;  /* 0x000f801401007387 */ /* 0x0041e80000100800 */
[----:B------:R-:W2:Y:S04]  /*b0e0*/  LDL R22, [R1+0x504] ;  /* 0x0005040001167983 */ /* 0x000ea80000100800 */
[----:B0-----:R-:W2:Y:S04]  /*b0f0*/  LDL R20, [R1+0x49c] ;  /* 0x00049c0001147983 */ /* 0x001ea80000100800 */
[----:B------:R-:W2:Y:S04]  /*b100*/  LDL.LU R23, [R1+0x460] ;  /* 0x0004600001177983 */ /* 0x000ea80000300800 */
[----:B------:R-:W-:Y:S04]  /*b110*/  STS.U16 [R3+0x1a00], R29 ;  /* 0x001a001d03007388 */ /* 0x000fe80000000400 */
[----:B----4-:R0:W-:Y:S04]  /*b120*/  STL [R1+0xf84], R27 ;  /* 0x000f841b01007387 */ /* 0x0101e80000100800 */
[----:B0-----:R-:W4:Y:S04]  /*b130*/  LDL.LU R27, [R1+0x180] ;  /* 0x00018000011b7983 */ /* 0x001f280000300800 */
[----:B------:R-:W2:Y:S04]  /*b140*/  LDL.LU R29, [R1+0x45c] ;  /* 0x00045c00011d7983 */ /* 0x000ea80000300800 */
[----:B------:R-:W2:Y:S01]  /*b150*/  LDL R5, [R1+0x5b4] ;  /* 0x0005b40001057983 */ /* 0x000ea20000100800 */
[----:B------:R-:W-:-:S03]  /*b160*/  IADD3 R4, P1, R28, R2, RZ ;  /* 0x000000021c047210 */ /* 0x000fc60007f3e0ff */
[----:B------:R0:W-:Y:S04]  /*b170*/  STS.U16 [R3+0xc00], R26 ;  /* 0x000c001a03007388 */ /* 0x0001e80000000400 */
[----:B------:R1:W-:Y:S01]  /*b180*/  STL [R1+0x794], R28 ;  /* 0x0007941c01007387 */ /* 0x0003e20000100800 */
[----:B0-----:R-:W-:-:S03]  /*b190*/  PRMT R26, RZ, 0x7610, R26 ;  /* 0x00007610ff1a7816 */ /* 0x001fc6000000001a */
[----:B-1----:R-:W3:Y:S01]  /*b1a0*/  LDL.LU R28, [R1+0x648] ;  /* 0x00064800011c7983 */ /* 0x002ee20000300800 */
[----:B--2---:R-:W-:-:S05]  /*b1b0*/  IMAD.X R5, R5, 0x1, R0, P1 ;  /* 0x0000000105057824 */ /* 0x004fca00008e0600 */
[----:B------:R0:W2:Y:S04]  /*b1c0*/  @!P0 LDG.E.U16 R26, [R4.64] ;  /* 0x00000006041a8981 */ /* 0x0000a8000c1e1500 */
[----:B0-----:R-:W2:Y:S04]  /*b1d0*/  LDL.LU R4, [R1+0x4c] ;  /* 0x00004c0001047983 */ /* 0x001ea80000300800 */
[----:B------:R-:W3:Y:S04]  /*b1e0*/  LDL R5, [R1+0x5b0] ;  /* 0x0005b00001057983 */ /* 0x000ee80000100800 */
[----:B--2---:R3:W-:Y:S02]  /*b1f0*/  STS.U16 [R3+0x1c00], R4 ;  /* 0x001c000403007388 */ /* 0x0047e40000000400 */
[----:B---3--:R-:W-:-:S02]  /*b200*/  IADD3 R4, P1, R5, R2, RZ ;  /* 0x0000000205047210 */ /* 0x008fc40007f3e0ff */
[----:B------:R-:W2:Y:S01]  /*b210*/  LDL R5, [R1+0x508] ;  /* 0x0005080001057983 */ /* 0x000ea20000100800 */
[----:B------:R-:W-:Y:S02]  /*b220*/  PRMT R25, RZ, 0x7610, R25 ;  /* 0x00007610ff197816 */ /* 0x000fe40000000019 */
[----:B------:R-:W-:Y:S01]  /*b230*/  PRMT R24, RZ, 0x7610, R24 ;  /* 0x00007610ff187816 */ /* 0x000fe20000000018 */
[----:B----4-:R0:W-:Y:S04]  /*b240*/  STS.U16 [R3+0x1e00], R27 ;  /* 0x001e001b03007388 */ /* 0x0101e80000000400 */
[----:B------:R1:W-:Y:S04]  /*b250*/  STS.U16 [R3+0x2000], R21 ;  /* 0x0020001503007388 */ /* 0x0003e80000000400 */
[----:B0-----:R-:W3:Y:S04]  /*b260*/  LDL R27, [R1+0x4fc] ;  /* 0x0004fc00011b7983 */ /* 0x001ee80000100800 */
[----:B-1----:R-:W4:Y:S01]  /*b270*/  LDL R21, [R1+0x498] ;  /* 0x0004980001157983 */ /* 0x002f220000100800 */
[----:B--2---:R-:W-:-:S05]  /*b280*/  IMAD.X R5, R5, 0x1, R0, P1 ;  /* 0x0000000105057824 */ /* 0x004fca00008e0600 */
[----:B------:R0:W2:Y:S02]  /*b290*/  @!P0 LDG.E.U16 R25, [R4.64] ;  /* 0x0000000604198981 */ /* 0x0000a4000c1e1500 */
[-C--:B0-----:R-:W-:Y:S02]  /*b2a0*/  IADD3 R4, P1, R22, R2.reuse, RZ ;  /* 0x0000000216047210 */ /* 0x081fe40007f3e0ff */
[----:B------:R-:W2:Y:S03]  /*b2b0*/  LDL R22, [R1+0x500] ;  /* 0x0005000001167983 */ /* 0x000ea60000100800 */
[----:B------:R-:W-:Y:S02]  /*b2c0*/  IMAD.X R5, R20, 0x1, R0, P1 ;  /* 0x0000000114057824 */ /* 0x000fe400008e0600 */
[----:B------:R-:W2:Y:S04]  /*b2d0*/  LDL.LU R20, [R1+0x18c] ;  /* 0x00018c0001147983 */ /* 0x000ea80000300800 */
[----:B------:R0:W2:Y:S04]  /*b2e0*/  @!P0 LDG.E.U16 R24, [R4.64] ;  /* 0x0000000604188981 */ /* 0x0000a8000c1e1500 */
[----:B0-----:R-:W2:Y:S01]  /*b2f0*/  LDL R5, [R1+0x5ac] ;  /* 0x0005ac0001057983 */ /* 0x001ea20000100800 */
[----:B------:R-:W-:-:S03]  /*b300*/  IADD3 R4, P1, R28, R2, RZ ;  /* 0x000000021c047210 */ /* 0x000fc60007f3e0ff */
[----:B------:R0:W-:Y:S04]  /*b310*/  STS.U16 [R3+0xa00], R19 ;  /* 0x000a001303007388 */ /* 0x0001e80000000400 */
[----:B------:R1:W-:Y:S01]  /*b320*/  STL [R1+0x798], R28 ;  /* 0x0007981c01007387 */ /* 0x0003e20000100800 */
[----:B0-----:R-:W-:-:S03]  /*b330*/  PRMT R19, RZ, 0x7610, R19 ;  /* 0x00007610ff137816 */ /* 0x001fc60000000013 */
[----:B-1----:R-:W3:Y:S01]  /*b340*/  LDL.LU R28, [R1+0x644] ;  /* 0x00064400011c7983 */ /* 0x002ee20000300800 */
[----:B--2---:R-:W-:-:S05]  /*b350*/  IMAD.X R5, R5, 0x1, R0, P1 ;  /* 0x0000000105057824 */ /* 0x004fca00008e0600 */
[----:B------:R0:W2:Y:S04]  /*b360*/  @!P0 LDG.E.U16 R19, [R4.64] ;  /* 0x0000000604138981 */ /* 0x0000a8000c1e1500 */
[----:B0-----:R-:W2:Y:S01]  /*b370*/  LDL R5, [R1+0x5a8] ;  /* 0x0005a80001057983 */ /* 0x001ea20000100800 */
[----:B------:R-:W-:Y:S02]  /*b380*/  PRMT R18, RZ, 0x7610, R18 ;  /* 0x00007610ff127816 */ /* 0x000fe40000000012 */
[----:B------:R-:W-:Y:S01]  /*b390*/  PRMT R17, RZ, 0x7610, R17 ;  /* 0x00007610ff117816 */ /* 0x000fe20000000011 */
[----:B------:R0:W-:Y:S04]  /*b3a0*/  STS.U16 [R3+0x2200], R23 ;  /* 0x0022001703007388 */ /* 0x0001e80000000400 */
[----:B------:R1:W-:Y:S04]  /*b3b0*/  STS.U16 [R3+0x2400], R29 ;  /* 0x0024001d03007388 */ /* 0x0003e80000000400 */
[----:B0-----:R-:W3:Y:S04]  /*b3c0*/  LDL.LU R23, [R1+0x188] ;  /* 0x0001880001177983 */ /* 0x001ee80000300800 */
[----:B-1----:R-:W3:Y:S01]  /*b3d0*/  LDL R29, [R1+0x4f4] ;  /* 0x0004f400011d7983 */ /* 0x002ee20000100800 */
[----:B--2---:R-:W-:-:S05]  /*b3e0*/  IADD3 R4, P1, R5, R2, RZ ;  /* 0x0000000205047210 */ /* 0x004fca0007f3e0ff */
[--C-:B------:R-:W-:Y:S02]  /*b3f0*/  IMAD.X R5, R22, 0x1, R0.reuse, P1 ;  /* 0x0000000116057824 */ /* 0x100fe400008e0600 */
[----:B------:R-:W2:Y:S04]  /*b400*/  LDL R22, [R1+0x5a0] ;  /* 0x0005a00001167983 */ /* 0x000ea80000100800 */
[----:B------:R3:W2:Y:S02]  /*b410*/  @!P0 LDG.E.U16 R18, [R4.64] ;  /* 0x0000000604128981 */ /* 0x0006a4000c1e1500 */
[----:B---3--:R-:W-:Y:S02]  /*b420*/  IADD3 R4, P1, R27, R2, RZ ;  /* 0x000000021b047210 */ /* 0x008fe40007f3e0ff */
[----:B------:R-:W3:Y:S03]  /*b430*/  LDL R27, [R1+0x494] ;  /* 0x00049400011b7983 */ /* 0x000ee60000100800 */
[----:B----4-:R-:W-:-:S02]  /*b440*/  IMAD.X R5, R21, 0x1, R0, P1 ;  /* 0x0000000115057824 */ /* 0x010fc400008e0600 */
[----:B------:R-:W4:Y:S04]  /*b450*/  LDL.LU R21, [R1+0x184] ;  /* 0x0001840001157983 */ /* 0x000f280000300800 */
[----:B------:R0:W2:Y:S04]  /*b460*/  @!P0 LDG.E.U16 R17, [R4.64] ;  /* 0x0000000604118981 */ /* 0x0000a8000c1e1500 */
[----:B0-----:R-:W2:Y:S01]  /*b470*/  LDL.LU R5, [R1+0x458] ;  /* 0x0004580001057983 */ /* 0x001ea20000300800 */
[----:B------:R-:W-:-:S03]  /*b480*/  IADD3 R4, P1, R28, R2, RZ ;  /* 0x000000021c047210 */ /* 0x000fc60007f3e0ff */
[----:B--2---:R0:W-:Y:S04]  /*b490*/  STS.U16 [R3+0x2600], R5 ;  /* 0x0026000503007388 */ /* 0x0041e80000000400 */
[----:B0-----:R-:W2:Y:S04]  /*b4a0*/  LDL R5, [R1+0x5a4] ;  /* 0x0005a40001057983 */ /* 0x001ea80000100800 */
[----:B------:R0:W-:Y:S04]  /*b4b0*/  STS.U16 [R3], R16 ;  /* 0x0000001003007388 */ /* 0x0001e80000000400 */
[----:B------:R1:W-:Y:S01]  /*b4c0*/  STL [R1+0x79c], R28 ;  /* 0x00079c1c01007387 */ /* 0x0003e20000100800 */
[----:B0-----:R-:W-:-:S03]  /*b4d0*/  PRMT R16, RZ, 0x7610, R16 ;  /* 0x00007610ff107816 */ /* 0x001fc60000000010 */
[----:B-1----:R-:W3:Y:S01]  /*b4e0*/  LDL.LU R28, [R1+0x640] ;  /* 0x00064000011c7983 */ /* 0x002ee20000300800 */
[----:B--2---:R-:W-:-:S05]  /*b4f0*/  IMAD.X R5, R5, 0x1, R0, P1 ;  /* 0x0000000105057824 */ /* 0x004fca00008e0600 */
[----:B------:R0:W2:Y:S04]  /*b500*/  @!P0 LDG.E.U16 R16, [R4.64] ;  /* 0x0000000604108981 */ /* 0x0000a8000c1e1500 */
[----:B0-----:R-:W2:Y:S01]  /*b510*/  LDL.LU R5, [R1+0x454] ;  /* 0x0004540001057983 */ /* 0x001ea20000300800 */
[----:B------:R-:W-:-:S03]  /*b520*/  IADD3 R4, P1, R22, R2, RZ ;  /* 0x0000000216047210 */ /* 0x000fc60007f3e0ff */
[----:B------:R-:W3:Y:S04]  /*b530*/  LDL R22, [R1+0x59c] ;  /* 0x00059c0001167983 */ /* 0x000ee80000100800 */
[----:B------:R0:W-:Y:S04]  /*b540*/  STS.U16 [R3+0x2a00], R20 ;  /* 0x002a001403007388 */ /* 0x0001e80000000400 */
[----:B0-----:R-:W3:Y:S04]  /*b550*/  LDL R20, [R1+0x598] ;  /* 0x0005980001147983 */ /* 0x001ee80000100800 */
[----:B--2---:R0:W-:Y:S04]  /*b560*/  STS.U16 [R3+0x2800], R5 ;  /* 0x0028000503007388 */ /* 0x0041e80000000400 */
[----:B0-----:R-:W2:Y:S04]  /*b570*/  LDL R5, [R1+0x4f8] ;  /* 0x0004f80001057983 */ /* 0x001ea80000100800 */
[----:B------:R0:W-:Y:S02]  /*b580*/  STS.U16 [R3+0x200], R15 ;  /* 0x0002000f03007388 */ /* 0x0001e40000000400 */
[----:B0-----:R-:W-:-:S02]  /*b590*/  PRMT R15, RZ, 0x7610, R15 ;  /* 0x00007610ff0f7816 */ /* 0x001fc4000000000f */
[----:B------:R0:W-:Y:S04]  /*b5a0*/  STS.U16 [R3+0x400], R14 ;  /* 0x0004000e03007388 */ /* 0x0001e80000000400 */
[----:B------:R1:W-:Y:S01]  /*b5b0*/  STS.U16 [R3+0x2c00], R23 ;  /* 0x002c001703007388 */ /* 0x0003e20000000400 */
[----:B0-----:R-:W-:-:S03]  /*b5c0*/  PRMT R14, RZ, 0x7610, R14 ;  /* 0x00007610ff0e7816 */ /* 0x001fc6000000000e */
[----:B-1----:R-:W3:Y:S04]  /*b5d0*/  LDL R23, [R1+0x490] ;  /* 0x0004900001177983 */ /* 0x002ee80000100800 */
[----:B------:R0:W-:Y:S04]  /*b5e0*/  STS.U16 [R3+0x600], R13 ;  /* 0x0006000d03007388 */ /* 0x0001e80000000400 */
[----:B----4-:R-:W-:Y:S01]  /*b5f0*/  STS.U16 [R3+0x2e00], R21 ;  /* 0x002e001503007388 */ /* 0x010fe20000000400 */
[----:B0-----:R-:W-:Y:S01]  /*b600*/  PRMT R13, RZ, 0x7610, R13 ;  /* 0x00007610ff0d7816 */ /* 0x001fe2000000000d */
[----:B--2---:R-:W-:-:S05]  /*b610*/  IMAD.X R5, R5, 0x1, R0, P1 ;  /* 0x0000000105057824 */ /* 0x004fca00008e0600 */
[----:B------:R0:W2:Y:S02]  /*b620*/  @!P0 LDG.E.U16 R15, [R4.64] ;  /* 0x00000006040f8981 */ /* 0x0000a4000c1e1500 */
[-C--:B0-----:R-:W-:Y:S02]  /*b630*/  IADD3 R4, P1, R29, R2.reuse, RZ ;  /* 0x000000021d047210 */ /* 0x081fe40007f3e0ff */
[----:B------:R-:W4:Y:S03]  /*b640*/  LDL R29, [R1+0x4f0] ;  /* 0x0004f000011d7983 */ /* 0x000f260000100800 */
[----:B---3--:R-:W-:Y:S02]  /*b650*/  IMAD.X R5, R27, 0x1, R0, P1 ;  /* 0x000000011b057824 */ /* 0x008fe400008e0600 */
[----:B------:R-:W3:Y:S04]  /*b660*/  LDL R27, [R1+0x4ec] ;  /* 0x0004ec00011b7983 */ /* 0x000ee80000100800 */
[----:B------:R0:W2:Y:S04]  /*b670*/  @!P0 LDG.E.U16 R14, [R4.64] ;  /* 0x00000006040e8981 */ /* 0x0000a8000c1e1500 */
[----:B------:R1:W-:Y:S01]  /*b680*/  STL [R1+0x7a0], R28 ;  /* 0x0007a01c01007387 */ /* 0x0003e20000100800 */
[----:B0-----:R-:W-:-:S03]  /*b690*/  IADD3 R4, P1, R28, R2, RZ ;  /* 0x000000021c047210 */ /* 0x001fc60007f3e0ff */
[----:B-1----:R-:W2:Y:S02]  /*b6a0*/  LDL.LU R28, [R1+0x63c] ;  /* 0x00063c00011c7983 */ /* 0x002ea40000300800 */
[----:B------:R-:W-:Y:S02]  /*b6b0*/  IMAD.X R5, R22, 0x1, R0, P1 ;  /* 0x0000000116057824 */ /* 0x000fe400008e0600 */
[----:B------:R-:W2:Y:S04]  /*b6c0*/  LDL R22, [R1+0x594] ;  /* 0x0005940001167983 */ /* 0x000ea80000100800 */
[----:B------:R-:W2:Y:S04]  /*b6d0*/  LDL R21, [R1+0x590] ;  /* 0x0005900001157983 */ /* 0x000ea80000100800 */
[----:B------:R0:W2:Y:S02]  /*b6e0*/  @!P0 LDG.E.U16 R13, [R4.64] ;  /* 0x00000006040d8981 */ /* 0x0000a4000c1e1500 */
[----:B0-----:R-:W-:-:S02]  /*b6f0*/  IADD3 R4, P1, R20, R2, RZ ;  /* 0x0000000214047210 */ /* 0x001fc40007f3e0ff */
[----:B------:R-:W2:Y:S04]  /*b700*/  LDL R20, [R1+0x4e8] ;  /* 0x0004e80001147983 */ /* 0x000ea80000100800 */
[----:B------:R0:W-:Y:S02]  /*b710*/  STS.U16 [R3+0x800], R12 ;  /* 0x0008000c03007388 */ /* 0x0001e40000000400 */
[----:B0-----:R-:W-:Y:S02]  /*b720*/  PRMT R12, RZ, 0x7610, R12 ;  /* 0x00007610ff0c7816 */ /* 0x001fe4000000000c */
[----:B------:R0:W-:Y:S02]  /*b730*/  STS.U16 [R3+0x3000], R11 ;  /* 0x0030000b03007388 */ /* 0x0001e40000000400 */
[----:B0-----:R-:W-:-:S02]  /*b740*/  PRMT R11, RZ, 0x7610, R11 ;  /* 0x00007610ff0b7816 */ /* 0x001fc4000000000b */
[----:B------:R0:W-:Y:S02]  /*b750*/  STS.U16 [R3+0x3200], R10 ;  /* 0x0032000a03007388 */ /* 0x0001e40000000400 */
[----:B0-----:R-:W-:Y:S02]  /*b760*/  PRMT R10, RZ, 0x7610, R10 ;  /* 0x00007610ff0a7816 */ /* 0x001fe4000000000a */
[----:B------:R-:W-:Y:S01]  /*b770*/  PRMT R9, RZ, 0x7610, R9 ;  /* 0x00007610ff097816 */ /* 0x000fe20000000009 */
[----:B----4-:R-:W-:-:S05]  /*b780*/  IMAD.X R5, R29, 0x1, R0, P1 ;  /* 0x000000011d057824 */ /* 0x010fca00008e0600 */
[----:B------:R3:W4:Y:S02]  /*b790*/  @!P0 LDG.E.U16 R12, [R4.64] ;  /* 0x00000006040c8981 */ /* 0x000724000c1e1500 */
[----:B---3--:R-:W-:-:S05]  /*b7a0*/  IADD3 R4, P1, R27, R2, RZ ;  /* 0x000000021b047210 */ /* 0x008fca0007f3e0ff */
[----:B------:R-:W-:-:S05]  /*b7b0*/  IMAD.X R5, R23, 0x1, R0, P1 ;  /* 0x0000000117057824 */ /* 0x000fca00008e0600 */
[----:B------:R2:W3:Y:S02]  /*b7c0*/  @!P0 LDG.E.U16 R11, [R4.64] ;  /* 0x00000006040b8981 */ /* 0x0004e4000c1e1500 */
[----:B--2---:R-:W-:-:S05]  /*b7d0*/  IADD3 R4, P1, R28, R2, RZ ;  /* 0x000000021c047210 */ /* 0x004fca0007f3e0ff */
[----:B------:R-:W-:Y:S01]  /*b7e0*/  IMAD.X R5, R22, 0x1, R0, P1 ;  /* 0x0000000116057824 */ /* 0x000fe200008e0600 */
[----:B------:R0:W-:Y:S04]  /*b7f0*/  STL [R1+0x7a4], R28 ;  /* 0x0007a41c01007387 */ /* 0x0001e80000100800 */
[----:B------:R1:W2:Y:S04]  /*b800*/  @!P0 LDG.E.U16 R10, [R4.64] ;  /* 0x00000006040a8981 */ /* 0x0002a8000c1e1500 */
[----:B0-----:R-:W2:Y:S01]  /*b810*/  LDL.LU R28, [R1+0x638] ;  /* 0x00063800011c7983 */ /* 0x001ea20000300800 */
[----:B-1----:R-:W-:-:S03]  /*b820*/  IADD3 R4, P1, R21, R2, RZ ;  /* 0x0000000215047210 */ /* 0x002fc60007f3e0ff */
[----:B------:R-:W2:Y:S02]  /*b830*/  LDL.LU R27, [R1+0x47c] ;  /* 0x00047c00011b7983 */ /* 0x000ea40000300800 */
[----:B------:R-:W-:Y:S02]  /*b840*/  IMAD.X R5, R20, 0x1, R0, P1 ;  /* 0x0000000114057824 */ /* 0x000fe400008e0600 */
[----:B------:R-:W2:Y:S04]  /*b850*/  LDL.LU R20, [R1+0x468] ;  /* 0x0004680001147983 */ /* 0x000ea80000300800 */
[----:B------:R-:W2:Y:S04]  /*b860*/  LDL.LU R21, [R1+0x48] ;  /* 0x0000480001157983 */ /* 0x000ea80000300800 */
[----:B------:R-:W2:Y:S04]  /*b870*/  LDL.LU R22, [R1+0x3c] ;  /* 0x00003c0001167983 */ /* 0x000ea80000300800 */
[----:B------:R-:W2:Y:S04]  /*b880*/  LDL.LU R23, [R1+0x34] ;  /* 0x0000340001177983 */ /* 0x000ea80000300800 */
[----:B------:R-:W2:Y:S04]  /*b890*/  LDL.LU R29, [R1+0x28] ;  /* 0x00002800011d7983 */ /* 0x000ea80000300800 */
[----:B------:R0:W2:Y:S04]  /*b8a0*/  @!P0 LDG.E.U16 R9, [R4.64] ;  /* 0x0000000604098981 */ /* 0x0000a8000c1e1500 */
[----:B0-----:R-:W2:Y:S02]  /*b8b0*/  LDL R5, [R1+0x4e4] ;  /* 0x0004e40001057983 */ /* 0x001ea40000100800 */
[----:B--2---:R-:W-:-:S02]  /*b8c0*/  IADD3 R4, P1, R5, R2, RZ ;  /* 0x0000000205047210 */ /* 0x004fc40007f3e0ff */
[----:B------:R-:W2:Y:S04]  /*b8d0*/  LDL R5, [R1+0x48c] ;  /* 0x00048c0001057983 */ /* 0x000ea80000100800 */
[----:B------:R0:W-:Y:S02]  /*b8e0*/  STS.U16 [R3+0x3400], R8 ;  /* 0x0034000803007388 */ /* 0x0001e40000000400 */
[----:B0-----:R-:W-:Y:S01]  /*b8f0*/  PRMT R8, RZ, 0x7610, R8 ;  /* 0x00007610ff087816 */ /* 0x001fe20000000008 */
[----:B--2---:R-:W-:-:S05]  /*b900*/  IMAD.X R5, R5, 0x1, R0, P1 ;  /* 0x0000000105057824 */ /* 0x004fca00008e0600 */
        /* <DEDUP_REMOVED lines=13> */
[----:B------:R-:W2:Y:S04]  /*b9e0*/  LDL R5, [R1+0x4e0] ;  /* 0x0004e00001057983 */ /* 0x000ea80000100800 */
[----:B------:R0:W-:Y:S04]  /*b9f0*/  STS.U16 [R3+0x3800], R6 ;  /* 0x0038000603007388 */ /* 0x0001e80000000400 */
[----:B------:R1:W-:Y:S01]  /*ba00*/  STL [R1+0x750], R2 ;  /* 0x0007500201007387 */ /* 0x0003e20000100800 */
[----:B0-----:R-:W-:-:S03]  /*ba10*/  PRMT R6, RZ, 0x7610, R6 ;  /* 0x00007610ff067816 */ /* 0x001fc60000000006 */
[----:B-1----:R-:W3:Y:S04]  /*ba20*/  LDL.LU R2, [R1+0x18] ;  /* 0x0000180001027983 */ /* 0x002ee80000300800 */
[----:B------:R0:W-:Y:S04]  /*ba30*/  STL [R1+0x754], R0 ;  /* 0x0007540001007387 */ /* 0x0001e80000100800 */
[----:B------:R1:W-:Y:S04]  /*ba40*/  STS.U16 [R3+0x7e00], R27 ;  /* 0x007e001b03007388 */ /* 0x0003e80000000400 */
[----:B------:R0:W-:Y:S04]  /*ba50*/  STS.U16 [R3+0x3c00], R20 ;  /* 0x003c001403007388 */ /* 0x0001e80000000400 */
[----:B------:R0:W-:Y:S04]  /*ba60*/  STS.U16 [R3+0x3e00], R21 ;  /* 0x003e001503007388 */ /* 0x0001e80000000400 */
[----:B------:R0:W-:Y:S04]  /*ba70*/  STS.U16 [R3+0x4000], R22 ;  /* 0x0040001603007388 */ /* 0x0001e80000000400 */
[----:B------:R0:W-:Y:S04]  /*ba80*/  STS.U16 [R3+0x4200], R23 ;  /* 0x0042001703007388 */ /* 0x0001e80000000400 */
[----:B------:R0:W-:Y:S01]  /*ba90*/  STS.U16 [R3+0x4400], R29 ;  /* 0x0044001d03007388 */ /* 0x0001e20000000400 */
[----:B--2---:R-:W-:-:S03]  /*baa0*/  IMAD.X R5, R5, 0x1, R0, P1 ;  /* 0x0000000105057824 */ /* 0x004fc600008e0600 */
[----:B0-----:R-:W2:Y:S04]  /*bab0*/  LDL.LU R0, [R1+0x1c] ;  /* 0x00001c0001007983 */ /* 0x001ea80000300800 */
[----:B------:R0:W2:Y:S04]  /*bac0*/  @!P0 LDG.E.U16 R6, [R4.64] ;  /* 0x0000000604068981 */ /* 0x0000a8000c1e1500 */
[----:B0-----:R-:W2:Y:S04]  /*bad0*/  LDL.LU R4, [R1+0x24] ;  /* 0x0000240001047983 */ /* 0x001ea80000300800 */
[----:B------:R-:W2:Y:S04]  /*bae0*/  LDL.LU R5, [R1+0x20] ;  /* 0x0000200001057983 */ /* 0x000ea80000300800 */
[----:B-1----:R-:W2:Y:S04]  /*baf0*/  LDL.LU R27, [R1+0xf84] ;  /* 0x000f8400011b7983 */ /* 0x002ea80000300800 */
[----:B------:R-:W2:Y:S04]  /*bb00*/  LDL.LU R20, [R1+0xf80] ;  /* 0x000f800001147983 */ /* 0x000ea80000300800 */
[----:B------:R-:W2:Y:S04]  /*bb10*/  LDL.LU R21, [R1+0xf7c] ;  /* 0x000f7c0001157983 */ /* 0x000ea80000300800 */
[----:B------:R-:W2:Y:S04]  /*bb20*/  LDL.LU R22, [R1+0xf78] ;  /* 0x000f780001167983 */ /* 0x000ea80000300800 */
[----:B------:R-:W2:Y:S04]  /*bb30*/  LDL.LU R23, [R1+0xf74] ;  /* 0x000f740001177983 */ /* 0x000ea80000300800 */
[----:B------:R-:W2:Y:S04]  /*bb40*/  LDL.LU R29, [R1+0xf70] ;  /* 0x000f7000011d7983 */ /* 0x000ea80000300800 */
[----:B---3--:R-:W-:Y:S04]  /*bb50*/  STS.U16 [R3+0x4c00], R2 ;  /* 0x004c000203007388 */ /* 0x008fe80000000400 */
[----:B------:R-:W-:Y:S04]  /*bb60*/  STS.U16 [R3+0x4e00], R28 ;  /* 0x004e001c03007388 */ /* 0x000fe80000000400 */
        /* <DEDUP_REMOVED lines=10> */
[----:B----4-:R-:W-:Y:S04]  /*bc10*/  STS.U16 [R3+0x7000], R12 ;  /* 0x0070000c03007388 */ /* 0x010fe80000000400 */
[----:B------:R-:W-:Y:S04]  /*bc20*/  STS.U16 [R3+0x7200], R11 ;  /* 0x0072000b03007388 */ /* 0x000fe80000000400 */
[----:B------:R-:W-:Y:S04]  /*bc30*/  STS.U16 [R3+0x7400], R10 ;  /* 0x0074000a03007388 */ /* 0x000fe80000000400 */
[----:B------:R-:W-:Y:S04]  /*bc40*/  STS.U16 [R3+0x7600], R9 ;  /* 0x0076000903007388 */ /* 0x000fe80000000400 */
[----:B------:R-:W-:Y:S04]  /*bc50*/  STS.U16 [R3+0x7800], R8 ;  /* 0x0078000803007388 */ /* 0x000fe80000000400 */
[----:B------:R-:W-:Y:S04]  /*bc60*/  STS.U16 [R3+0x7a00], R7 ;  /* 0x007a000703007388 */ /* 0x000fe80000000400 */
[----:B--2---:R-:W-:Y:S04]  /*bc70*/  STS.U16 [R3+0x4a00], R0 ;  /* 0x004a000003007388 */ /* 0x004fe80000000400 */
[----:B------:R-:W-:Y:S04]  /*bc80*/  STS.U16 [R3+0x7c00], R6 ;  /* 0x007c000603007388 */ /* 0x000fe80000000400 */
[----:B------:R-:W-:Y:S04]  /*bc90*/  STS.U16 [R3+0x4600], R4 ;  /* 0x0046000403007388 */ /* 0x000fe80000000400 */
[----:B------:R-:W-:Y:S04]  /*bca0*/  STS.U16 [R3+0x4800], R5 ;  /* 0x0048000503007388 */ /* 0x000fe80000000400 */
[----:B------:R0:W-:Y:S04]  /*bcb0*/  STS.U16 [R3+0x5400], R22 ;  /* 0x0054001603007388 */ /* 0x0001e80000000400 */
[----:B------:R1:W-:Y:S04]  /*bcc0*/  STS.U16 [R3+0x5200], R23 ;  /* 0x0052001703007388 */ /* 0x0003e80000000400 */
[----:B0-----:R-:W0:Y:S04]  /*bcd0*/  S2R R22, SR_TID.X ;  /* 0x0000000000167919 */ /* 0x001e280000002100 */
[----:B-1----:R-:W1:Y:S04]  /*bce0*/  S2R R23, SR_TID.X ;  /* 0x0000000000177919 */ /* 0x002e680000002100 */
[----:B------:R-:W-:Y:S04]  /*bcf0*/  STS.U16 [R3+0x5000], R29 ;  /* 0x0050001d03007388 */ /* 0x000fe80000000400 */
[----:B------:R1:W-:Y:S04]  /*bd00*/  STS.U16 [R3+0x5600], R21 ;  /* 0x0056001503007388 */ /* 0x0003e80000000400 */
[----:B------:R-:W-:Y:S04]  /*bd10*/  STS.U16 [R3+0x5800], R20 ;  /* 0x0058001403007388 */ /* 0x000fe80000000400 */
[----:B------:R-:W-:Y:S01]  /*bd20*/  STS.U16 [R3+0x5a00], R27 ;  /* 0x005a001b03007388 */ /* 0x000fe20000000400 */
[C---:B0-----:R-:W-:Y:S01]  /*bd30*/  IMAD.SHL.U32 R5, R22.reuse, 0x8, RZ ;  /* 0x0000000816057824 */ /* 0x041fe200078e00ff */
[C---:B------:R-:W-:Y:S01]  /*bd40*/  LOP3.LUT R4, R22.reuse, 0x7, RZ, 0xc0, !PT ;  /* 0x0000000716047812 */ /* 0x040fe200078ec0ff */
[----:B-1----:R-:W-:Y:S01]  /*bd50*/  IMAD.SHL.U32 R21, R23, 0x2, RZ ;  /* 0x0000000217157824 */ /* 0x002fe200078e00ff */
[----:B------:R-:W-:-:S04]  /*bd60*/  LOP3.LUT R23, R22, 0xe0, RZ, 0xc0, !PT ;  /* 0x000000e016177812 */ /* 0x000fc800078ec0ff */
[----:B------:R-:W-:Y:S01]  /*bd70*/  LOP3.LUT R5, R5, 0x30, R21, 0x48, !PT ;  /* 0x0000003005057812 */ /* 0x000fe200078e4815 */
[----:B------:R-:W-:-:S04]  /*bd80*/  IMAD R4, R4, 0x4, R23 ;  /* 0x0000000404047824 */ /* 0x000fc800078e0217 */
[----:B------:R-:W-:Y:S01]  /*bd90*/  IMAD.U32 R4, R4, 0x10, R5 ;  /* 0x0000001004047824 */ /* 0x000fe200078e0005 */
[----:B------:R-:W-:Y:S01]  /*bda0*/  BAR.SYNC.DEFER_BLOCKING 0x0 ;  /* 0x0000000000007b1d */ /* 0x000fe20000010000 */
[C---:B------:R-:W-:Y:S01]  /*bdb0*/  LOP3.LUT R28, R22.reuse, 0x7, RZ, 0xc0, !PT ;  /* 0x00000007161c7812 */ /* 0x040fe200078ec0ff */
[C---:B------:R-:W-:Y:S02]  /*bdc0*/  IMAD.SHL.U32 R2, R22.reuse, 0x2, RZ ;  /* 0x0000000216027824 */ /* 0x040fe400078e00ff */
[----:B------:R-:W-:Y:S02]  /*bdd0*/  IMAD.SHL.U32 R29, R22, 0x80, RZ ;  /* 0x00000080161d7824 */ /* 0x000fe400078e00ff */
[----:B------:R-:W0:Y:S04]  /*bde0*/  LDSM.16.M88.4 R20, [R4] ;  /* 0x000000000414783b */ /* 0x000e280000000200 */
[----:B------:R-:W1:Y:S01]  /*bdf0*/  LDSM.16.M88.4 R12, [R4+0x1000] ;  /* 0x00100000040c783b */ /* 0x000e620000000200 */
[----:B------:R-:W-:-:S03]  /*be00*/  IMAD R28, R28, 0x110, RZ ;  /* 0x000001101c1c7824 */ /* 0x000fc600078e02ff */
[----:B------:R-:W2:Y:S04]  /*be10*/  LDSM.16.M88.4 R8, [R4+0x2000] ;  /* 0x002000000408783b */ /* 0x000ea80000000200 */
[----:B------:R-:W-:Y:S04]  /*be20*/  STL [R1+0xe24], R28 ;  /* 0x000e241c01007387 */ /* 0x000fe80000100800 */
[----:B------:R-:W-:Y:S04]  /*be30*/  STL [R1+0xe20], R2 ;  /* 0x000e200201007387 */ /* 0x000fe80000100800 */
[----:B------:R-:W-:Y:S04]  /*be40*/  STL [R1+0x758], R3 ;  /* 0x0007580301007387 */ /* 0x000fe80000100800 */
[----:B------:R-:W-:Y:S04]  /*be50*/  LDSM.16.M88.4 R24, [R4+0x3000] ;  /* 0x003000000418783b */ /* 0x000fe80000000200 */
[----:B0-----:R-:W-:Y:S04]  /*be60*/  STL.64 [R1+0x40], R20 ;  /* 0x0000401401007387 */ /* 0x001fe80000100a00 */
[----:B------:R-:W-:Y:S04]  /*be70*/  STL.64 [R1+0x48], R22 ;  /* 0x0000481601007387 */ /* 0x000fe80000100a00 */
[----:B-1----:R-:W-:Y:S04]  /*be80*/  STL.64 [R1+0x30], R12 ;  /* 0x0000300c01007387 */ /* 0x002fe80000100a00 */
[----:B------:R-:W-:Y:S04]  /*be90*/  STL.64 [R1+0x38], R14 ;  /* 0x0000380e01007387 */ /* 0x000fe80000100a00 */
[----:B------:R-:W0:Y:S04]  /*bea0*/  LDSM.16.M88.4 R12, [R4+0x5000] ;  /* 0x00500000040c783b */ /* 0x000e280000000200 */
[----:B--2---:R-:W-:Y:S04]  /*beb0*/  STL.64 [R1+0x20], R8 ;  /* 0x0000200801007387 */ /* 0x004fe80000100a00 */
[----:B------:R-:W-:Y:S04]  /*bec0*/  STL.64 [R1+0x28], R10 ;  /* 0x0000280a01007387 */ /* 0x000fe80000100a00 */
[----:B------:R-:W1:Y:S01]  /*bed0*/  LDSM.16.M88.4 R8, [R4+0x6000] ;  /* 0x006000000408783b */ /* 0x000e620000000200 */
[----:B------:R-:W-:-:S03]  /*bee0*/  LOP3.LUT R0, R28, 0x10, R2, 0x78, !PT ;  /* 0x000000101c007812 */ /* 0x000fc600078e7802 */
[----:B------:R-:W2:Y:S04]  /*bef0*/  LDSM.16.M88.4 R20, [R4+0x4000] ;  /* 0x004000000414783b */ /* 0x000ea80000000200 */
[----:B0-----:R-:W-:Y:S04]  /*bf00*/  STL.64 [R1+0xf30], R14 ;  /* 0x000f300e01007387 */ /* 0x001fe80000100a00 */
[----:B------:R0:W-:Y:S01]  /*bf10*/  STL.64 [R1+0xf28], R12 ;  /* 0x000f280c01007387 */ /* 0x0001e20000100a00 */
[----:B------:R-:W-:-:S03]  /*bf20*/  LOP3.LUT R0, R0, 0x800, R29, 0xf8, !PT ;  /* 0x0000080000007812 */ /* 0x000fc600078ef81d */
[----:B------:R-:W3:Y:S04]  /*bf30*/  LDSM.16.M88.4 R4, [R4+0x7000] ;  /* 0x007000000404783b */ /* 0x000ee80000000200 */
[----:B------:R-:W4:Y:S04]  /*bf40*/  LDSM.16.MT88.4 R16, [R0+0x8000] ;  /* 0x008000000010783b */ /* 0x000f280000004200 */
[----:B0-----:R-:W2:Y:S04]  /*bf50*/  LDL.LU.64 R12, [R1+0x330] ;  /* 0x00033000010c7983 */ /* 0x001ea80000300a00 */
[----:B------:R-:W2:Y:S04]  /*bf60*/  LDL.LU.64 R14, [R1+0x338] ;  /* 0x00033800010e7983 */ /* 0x000ea80000300a00 */
[----:B--2---:R-:W-:Y:S04]  /*bf70*/  STL.64 [R1+0xf40], R14 ;  /* 0x000f400e01007387 */ /* 0x004fe80000100a00 */
[----:B------:R0:W-:Y:S04]  /*bf80*/  STL.64 [R1+0xf38], R12 ;  /* 0x000f380c01007387 */ /* 0x0001e80000100a00 */
[----:B0-----:R-:W2:Y:S04]  /*bf90*/  LDL.64 R12, [R1+0x20] ;  /* 0x00002000010c7983 */ /* 0x001ea80000100a00 */
[----:B--2---:R0:W-:Y:S04]  /*bfa0*/  STL.64 [R1+0xf50], R12 ;  /* 0x000f500c01007387 */ /* 0x0041e80000100a00 */
[----:B0-----:R-:W2:Y:S04]  /*bfb0*/  LDL.64 R12, [R1+0x30] ;  /* 0x00003000010c7983 */ /* 0x001ea80000100a00 */
[----:B--2---:R0:W-:Y:S04]  /*bfc0*/  STL.64 [R1+0xf58], R12 ;  /* 0x000f580c01007387 */ /* 0x0041e80000100a00 */
[----:B0-----:R-:W2:Y:S04]  /*bfd0*/  LDL.64 R12, [R1+0x40] ;  /* 0x00004000010c7983 */ /* 0x001ea80000100a00 */
[----:B-1----:R-:W-:Y:S04]  /*bfe0*/  STL.64 [R1+0xf20], R10 ;  /* 0x000f200a01007387 */ /* 0x002fe80000100a00 */
[----:B------:R-:W-:Y:S04]  /*bff0*/  STL.64 [R1+0xf18], R8 ;  /* 0x000f180801007387 */ /* 0x000fe80000100a00 */
[----:B------:R-:W-:Y:S04]  /*c000*/  STL.64 [R1+0x18], R26 ;  /* 0x0000181a01007387 */ /* 0x000fe80000100a00 */
[----:B------:R0:W-:Y:S04]  /*c010*/  STL.64 [R1+0xf48], R24 ;  /* 0x000f481801007387 */ /* 0x0001e80000100a00 */
[----:B0-----:R-:W2:Y:S04]  /*c020*/  LDL.LU.64 R24, [R1+0x340] ;  /* 0x0003400001187983 */ /* 0x001ea80000300a00 */
[----:B------:R-:W2:Y:S04]  /*c030*/  LDL.LU.64 R26, [R1+0x348] ;  /* 0x00034800011a7983 */ /* 0x000ea80000300a00 */
[----:B--2---:R-:W-:Y:S04]  /*c040*/  STL.64 [R1+0xf68], R26 ;  /* 0x000f681a01007387 */ /* 0x004fe80000100a00 */
[----:B------:R0:W-:Y:S04]  /*c050*/  STL.64 [R1+0xf60], R24 ;  /* 0x000f601801007387 */ /* 0x0001e80000100a00 */
[----:B0-----:R-:W4:Y:S04]  /*c060*/  LDL.LU.64 R24, [R1+0x360] ;  /* 0x0003600001187983 */ /* 0x001f280000300a00 */
[----:B------:R-:W4:Y:S04]  /*c070*/  LDL.LU.64 R26, [R1+0x368] ;  /* 0x00036800011a7983 */ /* 0x000f280000300a00 */
[----:B------:R-:W-:Y:S04]  /*c080*/  STL.64 [R1+0x8], R22 ;  /* 0x0000081601007387 */ /* 0x000fe80000100a00 */
[----:B------:R-:W2:Y:S04]  /*c090*/  LDL.LU.64 R8, [R1+0x320] ;  /* 0x0003200001087983 */ /* 0x000ea80000300a00 */
[----:B------:R-:W2:Y:S04]  /*c0a0*/  LDL.LU.64 R10, [R1+0x328] ;  /* 0x00032800010a7983 */ /* 0x000ea80000300a00 */
[----:B---3--:R-:W-:Y:S04]  /*c0b0*/  STL [R1+0xb74], R6 ;  /* 0x000b740601007387 */ /* 0x008fe80000100800 */
[----:B------:R-:W-:Y:S04]  /*c0c0*/  STL [R1+0xb70], R7 ;  /* 0x000b700701007387 */ /* 0x000fe80000100800 */
[----:B------:R0:W-:Y:S01]  /*c0d0*/  STL.64 [R1+0xf10], R4 ;  /* 0x000f100401007387 */ /* 0x0001e20000100a00 */
[----:B------:R-:W-:-:S02]  /*c0e0*/  IMAD.MOV.U32 R3, RZ, RZ, R12 ;  /* 0x000000ffff037224 */ /* 0x000fc400078e000c */
[----:B------:R-:W-:Y:S01]  /*c0f0*/  IMAD.MOV.U32 R2, RZ, RZ, R13 ;  /* 0x000000ffff027224 */ /* 0x000fe200078e000d */
[----:B0-----:R-:W3:Y:S04]  /*c100*/  LDL.LU.64 R4, [R1+0x350] ;  /* 0x0003500001047983 */ /* 0x001ee80000300a00 */
[----:B------:R-:W3:Y:S01]  /*c110*/  LDL.LU.64 R6, [R1+0x358] ;  /* 0x0003580001067983 */ /* 0x000ee20000300a00 */
[C---:B----4-:R-:W-:Y:S11]  /*c120*/  HMMA.16816.F32.BF16 R24, R16.reuse, R12, R24 ;  /* 0x0000000c1018723c */ /* 0x050ff60000041818 */
[----:B------:R-:W-:Y:S11]  /*c130*/  @!UPT UIADD3 URZ, URZ, URZ, URZ ;  /* 0x0000003f3f3ff290 */ /* 0x000ff6000fffe03f */
[----:B------:R-:W-:Y:S01]  /*c140*/  @!UPT UIADD3 URZ, URZ, URZ, URZ ;  /* 0x0000003f3f3ff290 */ /* 0x000fe2000fffe03f */
[----:B------:R-:W-:Y:S04]  /*c150*/  STL.64 [R1+0x360], R24 ;  /* 0x0003601801007387 */ /* 0x000fe80000100a00 */
[----:B------:R0:W-:Y:S04]  /*c160*/  STL.64 [R1+0x368], R26 ;  /* 0x0003681a01007387 */ /* 0x0001e80000100a00 */
[----:B0-----:R-:W4:Y:S04]  /*c170*/  LDL.LU.64 R26, [R1+0xf68] ;  /* 0x000f6800011a7983 */ /* 0x001f280000300a00 */
[----:B------:R-:W4:Y:S04]  /*c180*/  LDL.LU.64 R24, [R1+0xf60] ;  /* 0x000f600001187983 */ /* 0x000f280000300a00 */
[----:B------:R-:W3:Y:S02]  /*c190*/  LDL.LU.64 R12, [R1+0xf58] ;  /* 0x000f5800010c7983 */ /* 0x000ee40000300a00 */
[C---:B---3--:R-:W-:Y:S11]  /*c1a0*/  HMMA.16816.F32.BF16 R4, R16.reuse, R12, R4 ;  /* 0x0000000c1004723c */ /* 0x048ff60000041804 */
[----:B------:R-:W-:Y:S11]  /*c1b0*/  @!UPT UIADD3 URZ, URZ, URZ, URZ ;  /* 0x0000003f3f3ff290 */ /* 0x000ff6000fffe03f */
[----:B------:R-:W-:Y:S01]  /*c1c0*/  @!UPT UIADD3 URZ, URZ, URZ, URZ ;  /* 0x0000003f3f3ff290 */ /* 0x000fe2000fffe03f */
[----:B------:R0:W-:Y:S04]  /*c1d0*/  STL.64 [R1+0x350], R4 ;  /* 0x0003500401007387 */ /* 0x0001e80000100a00 */
[----:B------:R1:W-:Y:S01]  /*c1e0*/  STL.64 [R1+0x358], R6 ;  /* 0x0003580601007387 */ /* 0x0003e20000100a00 */
[----:B0-----:R-:W-:Y:S02]  /*c1f0*/  IMAD.MOV.U32 R5, RZ, RZ, R12 ;  /* 0x000000ffff057224 */ /* 0x001fe400078e000c */
[----:B------:R-:W-:Y:S02]  /*c200*/  IMAD.MOV.U32 R4, RZ, RZ, R13 ;  /* 0x000000ffff047224 */ /* 0x000fe400078e000d */
[----:B------:R-:W4:Y:S02]  /*c210*/  LDL.LU.64 R12, [R1+0xf50] ;  /* 0x000f5000010c7983 */ /* 0x000f240000300a00 */
[----:B----4-:R-:W-:Y:S01]  /*c220*/  HMMA.16816.F32.BF16 R24, R16, R12, R24 ;  /* 0x0000000c1018723c */ /* 0x010fe20000041818 */
[----:B-1----:R-:W-:-:S02]  /*c230*/  IMAD.MOV.U32 R7, RZ, RZ, R12 ;  /* 0x000000ffff077224 */ /* 0x002fc400078e000c */
[----:B------:R-:W-:Y:S11]  /*c240*/  IMAD.MOV.U32 R6, RZ, RZ, R13 ;  /* 0x000000ffff067224 */ /* 0x000ff600078e000d */
[----:B------:R-:W-:Y:S09]  /*c250*/  @!UPT UIADD3 URZ, URZ, URZ, URZ ;  /* 0x0000003f3f3ff290 */ /* 0x000ff2000fffe03f */
[----:B------:R0:W-:Y:S04]  /*c260*/  STL.64 [R1+0x340], R24 ;  /* 0x0003401801007387 */ /* 0x0001e80000100a00 */
[----:B------:R-:W-:Y:S04]  /*c270*/  STL.64 [R1+0x348], R26 ;  /* 0x0003481a01007387 */ /* 0x000fe80000100a00 */
[----:B0-----:R-:W3:Y:S04]  /*c280*/  LDL.LU.64 R24, [R1+0xf48] ;  /* 0x000f480001187983 */ /* 0x001ee80000300a00 */
[----:B------:R-:W3:Y:S04]  /*c290*/  LDL.LU.64 R14, [R1+0xf40] ;  /* 0x000f4000010e7983 */ /* 0x000ee80000300a00 */
[----:B------:R-:W3:Y:S02]  /*c2a0*/  LDL.LU.64 R12, [R1+0xf38] ;  /* 0x000f3800010c7983 */ /* 0x000ee40000300a00 */
[----:B---3--:R-:W-:Y:S11]  /*c2b0*/  HMMA.16816.F32.BF16 R12, R16, R24, R12 ;  /* 0x00000018100c723c */ /* 0x008ff6000004180c */
[----:B------:R-:W-:Y:S11]  /*c2c0*/  @!UPT UIADD3 URZ, URZ, URZ, URZ ;  /* 0x0000003f3f3ff290 */ /* 0x000ff6000fffe03f */
[----:B------:R-:W-:Y:S01]  /*c2d0*/  @!UPT UIADD3 URZ, URZ, URZ, URZ ;  /* 0x0000003f3f3ff290 */ /* 0x000fe2000fffe03f */
[----:B------:R-:W-:Y:S04]  /*c2e0*/  STL.64 [R1+0x330], R12 ;  /* 0x0003300c01007387 */ /* 0x000fe80000100a00 */
[----:B------:R0:W-:Y:S04]  /*c2f0*/  STL.64 [R1+0x338], R14 ;  /* 0x0003380e01007387 */ /* 0x0001e80000100a00 */
[----:B0-----:R-:W3:Y:S04]  /*c300*/  LDL.LU.64 R14, [R1+0xf30] ;  /* 0x000f3000010e7983 */ /* 0x001ee80000300a00 */
[----:B------:R-:W4:Y:S04]  /*c310*/  LDL.LU.64 R12, [R1+0xf28] ;  /* 0x000f2800010c7983 */ /* 0x000f280000300a00 */
[----:B------:R0:W-:Y:S02]  /*c320*/  STL.64 [R1+0xec0], R24 ;  /* 0x000ec01801007387 */ /* 0x0001e40000100a00 */
[----:B0-----:R-:W-:-:S02]  /*c330*/  IMAD.MOV.U32 R24, RZ, RZ, R7 ;  /* 0x000000ffff187224 */ /* 0x001fc400078e0007 */
[----:B------:R-:W-:-:S05]  /*c340*/  IMAD.MOV.U32 R25, RZ, RZ, R6 ;  /* 0x000000ffff197224 */ /* 0x000fca00078e0006 */
[----:B------:R0:W-:Y:S02]  /*c350*/  STL.64 [R1+0xed8], R24 ;  /* 0x000ed81801007387 */ /* 0x0001e40000100a00 */
[----:B0-----:R-:W-:Y:S02]  /*c360*/  IMAD.MOV.U32 R24, RZ, RZ, R5 ;  /* 0x000000ffff187224 */ /* 0x001fe400078e0005 */
[----:B------:R-:W-:Y:S02]  /*c370*/  IMAD.MOV.U32 R25, RZ, RZ, R4 ;  /* 0x000000ffff197224 */ /* 0x000fe400078e0004 */
[----:B--2---:R-:W-:Y:S03]  /*c380*/  HMMA.16816.F32.BF16 R4, R16, R20, R8 ;  /* 0x000000141004723c */ /* 0x004fe60000041808 */
[----:B------:R0:W-:Y:S02]  /*c390*/  STL.64 [R1+0xef0], R24 ;  /* 0x000ef01801007387 */ /* 0x0001e40000100a00 */
[----:B0-----:R-:W-:-:S02]  /*c3a0*/  IMAD.MOV.U32 R24, RZ, RZ, R3 ;  /* 0x000000ffff187224 */ /* 0x001fc400078e0003 */
[----:B------:R-:W-:-:S05]  /*c3b0*/  IMAD.MOV.U32 R25, RZ, RZ, R2 ;  /* 0x000000ffff197224 */ /* 0x000fca00078e0002 */
[----:B------:R-:W-:Y:S04]  /*c3c0*/  STL.64 [R1+0xf08], R24 ;  /* 0x000f081801007387 */ /* 0x000fe80000100a00 */
[----:B------:R-:W4:Y:S04]  /*c3d0*/  LDL.LU.64 R8, [R1+0x310] ;  /* 0x0003100001087983 */ /* 0x000f280000300a00 */
[----:B------:R-:W4:Y:S04]  /*c3e0*/  LDL.LU.64 R10, [R1+0x318] ;  /* 0x00031800010a7983 */ /* 0x000f280000300a00 */
[----:B------:R0:W-:Y:S04]  /*c3f0*/  STL.64 [R1+0x320], R4 ;  /* 0x0003200401007387 */ /* 0x0001e80000100a00 */
[----:B------:R1:W-:Y:S04]  /*c400*/  STL.64 [R1+0x328], R6 ;  /* 0x0003280601007387 */ /* 0x0003e80000100a00 */
[----:B0-----:R-:W2:Y:S04]  /*c410*/  LDL.LU.64 R4, [R1+0x300] ;  /* 0x0003000001047983 */ /* 0x001ea80000300a00 */
[----:B-1----:R-:W2:Y:S04]  /*c420*/  LDL.LU.64 R6, [R1+0x308] ;  /* 0x0003080001067983 */ /* 0x002ea80000300a00 */
[----:B------:R-:W2:Y:S04]  /*c430*/  LDL.LU.64 R24, [R1+0x200] ;  /* 0x0002000001187983 */ /* 0x000ea80000300a00 */
[----:B------:R-:W2:Y:S04]  /*c440*/  LDL.LU.64 R26, [R1+0x208] ;  /* 0x00020800011a7983 */ /* 0x000ea80000300a00 */
[----:B------:R0:W-:Y:S04]  /*c450*/  STL.64 [R1+0xeb8], R20 ;  /* 0x000eb81401007387 */ /* 0x0001e80000100a00 */
[----:B0-----:R-:W2:Y:S04]  /*c460*/  LDL.LU.64 R20, [R1+0x140] ;  /* 0x0001400001147983 */ /* 0x001ea80000300a00 */
[----:B------:R-:W2:Y:S04]  /*c470*/  LDL.LU.64 R22, [R1+0x148] ;  /* 0x0001480001167983 */ /* 0x000ea80000300a00 */
[----:B--2---:R-:W-:Y:S04]  /*c480*/  STL.64 [R1+0xed0], R22 ;  /* 0x000ed01601007387 */ /* 0x004fe80000100a00 */
[----:B------:R0:W-:Y:S04]  /*c490*/  STL.64 [R1+0xec8], R20 ;  /* 0x000ec81401007387 */ /* 0x0001e80000100a00 */
[----:B0-----:R-:W2:Y:S04]  /*c4a0*/  LDL.LU.64 R20, [R1+0x150] ;  /* 0x0001500001147983 */ /* 0x001ea80000300a00 */
[----:B------:R-:W2:Y:S01]  /*c4b0*/  LDL.LU.64 R22, [R1+0x158] ;  /* 0x0001580001167983 */ /* 0x000ea20000300a00 */
[C---:B----4-:R-:W-:Y:S03]  /*c4c0*/  HMMA.16816.F32.BF16 R8, R16.reuse, R12, R8 ;  /* 0x0000000c1008723c */ /* 0x050fe60000041808 */
[----:B--2---:R-:W-:Y:S04]  /*c4d0*/  STL.64 [R1+0xee8], R22 ;  /* 0x000ee81601007387 */ /* 0x004fe80000100a00 */
[----:B------:R0:W-:Y:S04]  /*c4e0*/  STL.64 [R1+0xee0], R20 ;  /* 0x000ee01401007387 */ /* 0x0001e80000100a00 */
[----:B0-----:R-:W2:Y:S04]  /*c4f0*/  LDL.LU.64 R20, [R1+0x160] ;  /* 0x0001600001147983 */ /* 0x001ea80000300a00 */
[----:B------:R-:W4:Y:S04]  /*c500*/  LDL.LU.64 R22, [R1+0x168] ;  /* 0x0001680001167983 */ /* 0x000f280000300a00 */
[----:B----4-:R-:W-:Y:S04]  /*c510*/  STL.64 [R1+0xf00], R22 ;  /* 0x000f001601007387 */ /* 0x010fe80000100a00 */
[----:B--2---:R0:W-:Y:S04]  /*c520*/  STL.64 [R1+0xef8], R20 ;  /* 0x000ef81401007387 */ /* 0x0041e80000100a00 */
[----:B0-----:R-:W2:Y:S04]  /*c530*/  LDL.LU.64 R20, [R1+0x170] ;  /* 0x0001700001147983 */ /* 0x001ea80000300a00 */
[----:B------:R-:W2:Y:S04]  /*c540*/  LDL.LU.64 R22, [R1+0x178] ;  /* 0x0001780001167983 */ /* 0x000ea80000300a00 */
[----:B------:R-:W-:Y:S04]  /*c550*/  STL.64 [R1+0x310], R8 ;  /* 0x0003100801007387 */ /* 0x000fe80000100a00 */
[----:B------:R0:W-:Y:S04]  /*c560*/  STL.64 [R1+0x318], R10 ;  /* 0x0003180a01007387 */ /* 0x0001e80000100a00 */
[----:B0-----:R-:W4:Y:S04]  /*c570*/  LDL.LU.64 R10, [R1+0xf20] ;  /* 0x000f2000010a7983 */ /* 0x001f280000300a00 */
[----:B------:R-:W2:Y:S04]  /*c580*/  LDL.LU.64 R8, [R1+0xf18] ;  /* 0x000f180001087983 */ /* 0x000ea80000300a00 */
[----:B---3--:R-:W-:Y:S04]  /*c590*/  STL.64 [R1+0xeb0], R14 ;  /* 0x000eb00e01007387 */ /* 0x008fe80000100a00 */
[----:B------:R0:W-:Y:S04]  /*c5a0*/  STL.64 [R1+0xea8], R12 ;  /* 0x000ea80c01007387 */ /* 0x0001e80000100a00 */
[----:B0-----:R-:W3:Y:S04]  /*c5b0*/  LDL.LU.64 R12, [R1+0x130] ;  /* 0x00013000010c7983 */ /* 0x001ee80000300a00 */
[----:B------:R-:W3:Y:S01]  /*c5c0*/  LDL.LU.64 R14, [R1+0x138] ;  /* 0x00013800010e7983 */ /* 0x000ee20000300a00 */
[C---:B--2---:R-:W-:Y:S11]  /*c5d0*/  HMMA.16816.F32.BF16 R4, R16.reuse, R8, R4 ;  /* 0x000000081004723c */ /* 0x044ff60000041804 */
[----:B------:R-:W-:Y:S11]  /*c5e0*/  @!UPT UIADD3 URZ, URZ, URZ, URZ ;  /* 0x0000003f3f3ff290 */ /* 0x000ff6000fffe03f */
[----:B------:R-:W-:Y:S01]  /*c5f0*/  @!UPT UIADD3 URZ, URZ, URZ, URZ ;  /* 0x0000003f3f3ff290 */ /* 0x000fe2000fffe03f */
[----:B------:R0:W-:Y:S04]  /*c600*/  STL.64 [R1+0x300], R4 ;  /* 0x0003000401007387 */ /* 0x0001e80000100a00 */
[----:B------:R-:W-:Y:S04]  /*c610*/  STL.64 [R1+0x308], R6 ;  /* 0x0003080601007387 */ /* 0x000fe80000100a00 */
[----:B0-----:R-:W2:Y:S02]  /*c620*/  LDL.LU.64 R4, [R1+0xf10] ;  /* 0x000f100001047983 */ /* 0x001ea40000300a00 */
[----:B--2---:R-:W-:Y:S02]  /*c630*/  HMMA.16816.F32.BF16 R16, R16, R4, R24 ;  /* 0x000000041010723c */ /* 0x004fe40000041818 */
[----:B------:R-:W2:Y:S11]  /*c640*/  LDL.LU.64 R24, [R1+0xf08] ;  /* 0x000f080001187983 */ /* 0x000eb60000300a00 */
[----:B------:R-:W-:Y:S10]  /*c650*/  @!UPT UIADD3 URZ, URZ, URZ, URZ ;  /* 0x0000003f3f3ff290 */ /* 0x000ff4000fffe03f */
[----:B------:R-:W-:Y:S04]  /*c660*/  STL.64 [R1+0x200], R16 ;  /* 0x0002001001007387 */ /* 0x000fe80000100a00 */
[----:B------:R-:W-:Y:S04]  /*c670*/  STL.64 [R1+0x208], R18 ;  /* 0x0002081201007387 */ /* 0x000fe80000100a00 */
[----:B------:R-:W2:Y:S02]  /*c680*/  LDSM.16.MT88.4 R16, [R0+0x8080] ;  /* 0x008080000010783b */ /* 0x000ea40000004200 */
[C---:B--2---:R-:W-:Y:S02]  /*c690*/  HMMA.16816.F32.BF16 R24, R16.reuse, R24, R20 ;  /* 0x000000181018723c */ /* 0x044fe40000041814 */
[----:B------:R-:W2:Y:S04]  /*c6a0*/  LDL.LU.64 R22, [R1+0xf00] ;  /* 0x000f000001167983 */ /* 0x000ea80000300a00 */
[----:B------:R-:W2:Y:S11]  /*c6b0*/  LDL.LU.64 R20, [R1+0xef8] ;  /* 0x000ef80001147983 */ /* 0x000eb60000300a00 */
[----:B------:R-:W-:Y:S06]  /*c6c0*/  @!UPT UIADD3 URZ, URZ, URZ, URZ ;  /* 0x0000003f3f3ff290 */ /* 0x000fec000fffe03f */
[----:B------:R0:W-:Y:S04]  /*c6d0*/  STL.64 [R1+0x170], R24 ;  /* 0x0001701801007387 */ /* 0x0001e80000100a00 */
[----:B------:R2:W-:Y:S04]  /*c6e0*/  STL.64 [R1+0x178], R26 ;  /* 0x0001781a01007387 */ /* 0x0005e80000100a00 */
[----:B0-----:R-:W2:Y:S02]  /*c6f0*/  LDL.LU.64 R24, [R1+0xef0] ;  /* 0x000ef00001187983 */ /* 0x001ea40000300a00 */
[C---:B--2---:R-:W-:Y:S02]  /*c700*/  HMMA.16816.F32.BF16 R24, R16.reuse, R24, R20 ;  /* 0x000000181018723c */ /* 0x044fe40000041814 */
[----:B------:R-:W2:Y:S04]  /*c710*/  LDL.LU.64 R22, [R1+0xee8] ;  /* 0x000ee80001167983 */ /* 0x000ea80000300a00 */
[----:B------:R-:W2:Y:S11]  /*c720*/  LDL.LU.64 R20, [R1+0xee0] ;  /* 0x000ee00001147983 */ /* 0x000eb60000300a00 */
[----:B------:R-:W-:Y:S06]  /*c730*/  @!UPT UIADD3 URZ, URZ, URZ, URZ ;  /* 0x0000003f3f3ff290 */ /* 0x000fec000fffe03f */
[----:B------:R0:W-:Y:S04]  /*c740*/  STL.64 [R1+0x160], R24 ;  /* 0x0001601801007387 */ /* 0x0001e80000100a00 */
[----:B------:R2:W-:Y:S04]  /*c750*/  STL.64 [R1+0x168], R26 ;  /* 0x0001681a01007387 */ /* 0x0005e80000100a00 */
[----:B0-----:R-:W2:Y:S02]  /*c760*/  LDL.LU.64 R24, [R1+0xed8] ;  /* 0x000ed80001187983 */ /* 0x001ea40000300a00 */
[----:B--2---:R-:W-:Y:S02]  /*c770*/  HMMA.16816.F32.BF16 R24, R16, R24, R20 ;  /* 0x000000181018723c */ /* 0x004fe40000041814 */
[----:B------:R-:W2:Y:S04]  /*c780*/  LDL.LU.64 R22, [R1+0xed0] ;  /* 0x000ed00001167983 */ /* 0x000ea80000300a00 */
[----:B------:R-:W2:Y:S11]  /*c790*/  LDL.LU.64 R20, [R1+0xec8] ;  /* 0x000ec80001147983 */ /* 0x000eb60000300a00 */
[----:B------:R-:W-:Y:S06]  /*c7a0*/  @!UPT UIADD3 URZ, URZ, URZ, URZ ;  /* 0x0000003f3f3ff290 */ /* 0x000fec000fffe03f */
[----:B------:R0:W-:Y:S04]  /*c7b0*/  STL.64 [R1+0x150], R24 ;  /* 0x0001501801007387 */ /* 0x0001e80000100a00 */
[----:B0-----:R-:W2:Y:S01]  /*c7c0*/  LDL.LU.64 R24, [R1+0xec0] ;  /* 0x000ec00001187983 */ /* 0x001ea20000300a00 */
[----:B------:R-:W-:Y:S02]  /*c7d0*/  IMAD.MOV.U32 R7, RZ, RZ, R27 ;  /* 0x000000ffff077224 */ /* 0x000fe400078e001b */
[----:B------:R-:W-:-:S03]  /*c7e0*/  IMAD.MOV.U32 R6, RZ, RZ, R26 ;  /* 0x000000ffff067224 */ /* 0x000fc600078e001a */
[----:B------:R-:W-:Y:S04]  /*c7f0*/  STL [R1+0xb7c], R7 ;  /* 0x000b7c0701007387 */ /* 0x000fe80000100800 */
[----:B------:R-:W-:Y:S01]  /*c800*/  STL [R1+0xb78], R6 ;  /* 0x000b780601007387 */ /* 0x000fe20000100800 */
[C---:B--2---:R-:W-:Y:S11]  /*c810*/  HMMA.16816.F32.BF16 R20, R16.reuse, R24, R20 ;  /* 0x000000181014723c */ /* 0x044ff60000041814 */
[----:B------:R-:W-:Y:S11]  /*c820*/  @!UPT UIADD3 URZ, URZ, URZ, URZ ;  /* 0x0000003f3f3ff290 */ /* 0x000ff6000fffe03f */
[----:B------:R-:W-:Y:S01]  /*c830*/  @!UPT UIADD3 URZ, URZ, URZ, URZ ;  /* 0x0000003f3f3ff290 */ /* 0x000fe2000fffe03f */
[----:B------:R0:W-:Y:S04]  /*c840*/  STL.64 [R1+0x140], R20 ;  /* 0x0001401401007387 */ /* 0x0001e80000100a00 */
[----:B------:R-:W-:Y:S04]  /*c850*/  STL.64 [R1+0x148], R22 ;  /* 0x0001481601007387 */ /* 0x000fe80000100a00 */
[----:B0-----:R-:W3:Y:S04]  /*c860*/  LDL.LU.64 R20, [R1+0xeb8] ;  /* 0x000eb80001147983 */ /* 0x001ee80000300a00 */
[----:B------:R0:W-:Y:S04]  /*c870*/  STL.64 [R1+0xe58], R24 ;  /* 0x000e581801007387 */ /* 0x0001e80000100a00 */
[----:B0-----:R-:W2:Y:S04]  /*c880*/  LDL.LU.64 R24, [R1+0x120] ;  /* 0x0001200001187983 */ /* 0x001ea80000300a00 */
[----:B------:R-:W2:Y:S01]  /*c890*/  LDL.LU.64 R26, [R1+0x128] ;  /* 0x00012800011a7983 */ /* 0x000ea20000300a00 */
[C---:B---3--:R-:W-:Y:S11]  /*c8a0*/  HMMA.16816.F32.BF16 R12, R16.reuse, R20, R12 ;  /* 0x00000014100c723c */ /* 0x048ff6000004180c */
[----:B------:R-:W-:Y:S11]  /*c8b0*/  @!UPT UIADD3 URZ, URZ, URZ, URZ ;  /* 0x0000003f3f3ff290 */ /* 0x000ff6000fffe03f */
[----:B------:R-:W-:Y:S01]  /*c8c0*/  @!UPT UIADD3 URZ, URZ, URZ, URZ ;  /* 0x0000003f3f3ff290 */ /* 0x000fe2000fffe03f */
[----:B------:R0:W-:Y:S01]  /*c8d0*/  STL.64 [R1+0x130], R12 ;  /* 0x0001300c01007387 */ /* 0x0001e20000100a00 */
[----:B------:R-:W-:Y:S02]  /*c8e0*/  IMAD.MOV.U32 R7, RZ, RZ, R14 ;  /* 0x000000ffff077224 */ /* 0x000fe400078e000e */
[----:B------:R-:W-:Y:S02]  /*c8f0*/  IMAD.MOV.U32 R6, RZ, RZ, R15 ;  /* 0x000000ffff067224 */ /* 0x000fe400078e000f */
[----:B------:R-:W3:Y:S04]  /*c900*/  LDL.LU.64 R14, [R1+0xeb0] ;  /* 0x000eb000010e7983 */ /* 0x000ee80000300a00 */
[----:B0-----:R-:W2:Y:S04]  /*c910*/  LDL.LU.64 R12, [R1+0xea8] ;  /* 0x000ea800010c7983 */ /* 0x001ea80000300a00 */
[----:B------:R-:W-:Y:S04]  /*c920*/  STL.64 [R1+0xea0], R6 ;  /* 0x000ea00601007387 */ /* 0x000fe80000100a00 */
[----:B------:R0:W-:Y:S04]  /*c930*/  STL.64 [R1+0xe98], R4 ;  /* 0x000e980401007387 */ /* 0x0001e80000100a00 */
[----:B------:R2:W-:Y:S04]  /*c940*/  STL.64 [R1+0xe70], R20 ;  /* 0x000e701401007387 */ /* 0x0005e80000100a00 */
[----:B0-----:R-:W3:Y:S04]  /*c950*/  LDL.LU.64 R4, [R1+0x110] ;  /* 0x0001100001047983 */ /* 0x001ee80000300a00 */
[----:B------:R-:W3:Y:S01]  /*c960*/  LDL.LU.64 R6, [R1+0x118] ;  /* 0x0001180001067983 */ /* 0x000ee20000300a00 */
[C---:B--2---:R-:W-:Y:S11]  /*c970*/  HMMA.16816.F32.BF16 R20, R16.reuse, R12, R24 ;  /* 0x0000000c1014723c */ /* 0x044ff60000041818 */
[----:B------:R-:W-:Y:S11]  /*c980*/  @!UPT UIADD3 URZ, URZ, URZ, URZ ;  /* 0x0000003f3f3ff290 */ /* 0x000ff6000fffe03f */
[----:B------:R-:W-:Y:S01]  /*c990*/  @!UPT UIADD3 URZ, URZ, URZ, URZ ;  /* 0x0000003f3f3ff290 */ /* 0x000fe2000fffe03f */
[----:B------:R0:W-:Y:S04]  /*c9a0*/  STL.64 [R1+0x120], R20 ;  /* 0x0001201401007387 */ /* 0x0001e80000100a00 */
[----:B------:R1:W-:Y:S04]  /*c9b0*/  STL.64 [R1+0x128], R22 ;  /* 0x0001281601007387 */ /* 0x0003e80000100a00 */
[----:B0-----:R-:W2:Y:S04]  /*c9c0*/  LDL.LU.64 R20, [R1+0x430] ;  /* 0x0004300001147983 */ /* 0x001ea80000300a00 */
[----:B-1----:R-:W2:Y:S04]  /*c9d0*/  LDL.LU.64 R22, [R1+0x438] ;  /* 0x0004380001167983 */ /* 0x002ea80000300a00 */
[----:B--2---:R-:W-:Y:S04]  /*c9e0*/  STL.64 [R1+0xe80], R22 ;  /* 0x000e801601007387 */ /* 0x004fe80000100a00 */
[----:B------:R0:W-:Y:S04]  /*c9f0*/  STL.64 [R1+0xe78], R20 ;  /* 0x000e781401007387 */ /* 0x0001e80000100a00 */
[----:B0-----:R-:W2:Y:S04]  /*ca00*/  LDL.64 R20, [R1+0x40] ;  /* 0x0000400001147983 */ /* 0x001ea80000100a00 */
[----:B--2---:R0:W-:Y:S04]  /*ca10*/  STL.64 [R1+0xe90], R20 ;  /* 0x000e901401007387 */ /* 0x0041e80000100a00 */
[----:B0-----:R-:W2:Y:S04]  /*ca20*/  LDL.LU.64 R20, [R1+0x60] ;  /* 0x0000600001147983 */ /* 0x001ea80000300a00 */
[----:B------:R-:W2:Y:S04]  /*ca30*/  LDL.LU.64 R22, [R1+0x68] ;  /* 0x0000680001167983 */ /* 0x000ea80000300a00 */
[----:B------:R-:W2:Y:S04]  /*ca40*/  LDL.LU.64 R24, [R1+0x420] ;  /* 0x0004200001187983 */ /* 0x000ea80000300a00 */
[----:B------:R-:W2:Y:S04]  /*ca50*/  LDL.LU.64 R26, [R1+0x428] ;  /* 0x00042800011a7983 */ /* 0x000ea80000300a00 */
[----:B--2---:R-:W-:Y:S04]  /*ca60*/  STL.64 [R1+0xe68], R26 ;  /* 0x000e681a01007387 */ /* 0x004fe80000100a00 */
[----:B------:R0:W-:Y:S04]  /*ca70*/  STL.64 [R1+0xe60], R24 ;  /* 0x000e601801007387 */ /* 0x0001e80000100a00 */
[----:B0-----:R-:W2:Y:S01]  /*ca80*/  LDL.64 R24, [R1+0x30] ;  /* 0x0000300001187983 */ /* 0x001ea20000100a00 */
[----:B---3--:R-:W-:Y:S03]  /*ca90*/  HMMA.16816.F32.BF16 R4, R16, R8, R4 ;  /* 0x000000081004723c */ /* 0x008fe60000041804 */
[----:B--2---:R0:W-:Y:S04]  /*caa0*/  STL.64 [R1+0xe88], R24 ;  /* 0x000e881801007387 */ /* 0x0041e80000100a00 */
[----:B0-----:R-:W2:Y:S04]  /*cab0*/  LDL.LU.64 R24, [R1+0x440] ;  /* 0x0004400001187983 */ /* 0x001ea80000300a00 */
[----:B------:R-:W2:Y:S04]  /*cac0*/  LDL.LU.64 R26, [R1+0x448] ;  /* 0x00044800011a7983 */ /* 0x000ea80000300a00 */
[----:B------:R-:W-:Y:S04]  /*cad0*/  STL.64 [R1+0xe40], R14 ;  /* 0x000e400e01007387 */ /* 0x000fe80000100a00 */
[----:B------:R0:W-:Y:S04]  /*cae0*/  STL.64 [R1+0xe38], R12 ;  /* 0x000e380c01007387 */ /* 0x0001e80000100a00 */
[----:B0-----:R-:W3:Y:S04]  /*caf0*/  LDL.LU.64 R12, [R1+0x410] ;  /* 0x00041000010c7983 */ /* 0x001ee80000300a00 */
[----:B------:R-:W2:Y:S04]  /*cb00*/  LDL.LU.64 R14, [R1+0x418] ;  /* 0x00041800010e7983 */ /* 0x000ea80000300a00 */
[----:B--2---:R-:W-:Y:S04]  /*cb10*/  STL.64 [R1+0xe50], R14 ;  /* 0x000e500e01007387 */ /* 0x004fe80000100a00 */
[----:B---3--:R0:W-:Y:S04]  /*cb20*/  STL.64 [R1+0xe48], R12 ;  /* 0x000e480c01007387 */ /* 0x0081e80000100a00 */
[----:B0-----:R-:W2:Y:S04]  /*cb30*/  LDL.64 R12, [R1+0x20] ;  /* 0x00002000010c7983 */ /* 0x001ea80000100a00 */
[----:B------:R-:W-:Y:S04]  /*cb40*/  STL.64 [R1+0x110], R4 ;  /* 0x0001100401007387 */ /* 0x000fe80000100a00 */
[----:B------:R0:W-:Y:S04]  /*cb50*/  STL.64 [R1+0x118], R6 ;  /* 0x0001180601007387 */ /* 0x0001e80000100a00 */
[----:B0-----:R-:W3:Y:S04]  /*cb60*/  LDL.LU.64 R6, [R1+0xea0] ;  /* 0x000ea00001067983 */ /* 0x001ee80000300a00 */
[----:B------:R-:W2:Y:S04]  /*cb70*/  LDL.LU.64 R4, [R1+0xe98] ;  /* 0x000e980001047983 */ /* 0x000ea80000300a00 */
[----:B----4-:R-:W-:Y:S04]  /*cb80*/  STL.64 [R1+0xe30], R10 ;  /* 0x000e300a01007387 */ /* 0x010fe80000100a00 */
[----:B------:R0:W-:Y:S04]  /*cb90*/  STL.64 [R1+0xe28], R8 ;  /* 0x000e280801007387 */ /* 0x0001e80000100a00 */
[----:B0-----:R-:W4:Y:S04]  /*cba0*/  LDL.LU.64 R8, [R1+0x400] ;  /* 0x0004000001087983 */ /* 0x001f280000300a00 */
[----:B------:R-:W4:Y:S04]  /*cbb0*/  LDL.LU.64 R10, [R1+0x408] ;  /* 0x00040800010a7983 */ /* 0x000f280000300a00 */
[----:B------:R-:W0:Y:S02]  /*cbc0*/  S2R R28, SR_TID.X ;  /* 0x00000000001c7919 */ /* 0x000e240000002100 */
[C---:B0-----:R-:W-:Y:S01]  /*cbd0*/  LOP3.LUT R2, R28.reuse, 0x7, RZ, 0xc0, !PT ;  /* 0x000000071c027812 */ /* 0x041fe200078ec0ff */
[----:B------:R-:W-:-:S04]  /*cbe0*/  IMAD.SHL.U32 R3, R28, 0x2, RZ ;  /* 0x000000021c037824 */ /* 0x000fc800078e00ff */
[----:B------:R-:W-:Y:S01]  /*cbf0*/  IMAD R2, R2, 0x110, RZ ;  /* 0x0000011002027824 */ /* 0x000fe200078e02ff */
[----:B--2---:R-:W-:Y:S01]  /*cc00*/  HMMA.16816.F32.BF16 R16, R16, R4, R20 ;  /* 0x000000041010723c */ /* 0x004fe20000041814 */
[----:B------:R-:W2:Y:S01]  /*cc10*/  LDL.LU.64 R20, [R1+0xe90] ;  /* 0x000e900001147983 */ /* 0x000ea20000300a00 */
[----:B------:R-:W-:Y:S02]  /*cc20*/  IMAD.SHL.U32 R28, R28, 0x80, RZ ;  /* 0x000000801c1c7824 */ /* 0x000fe400078e00ff */
[----:B------:R-:W-:-:S04]  /*cc30*/  LOP3.LUT R3, R2, 0x10, R3, 0x78, !PT ;  /* 0x0000001002037812 */ /* 0x000fc800078e7803 */
[----:B------:R-:W-:-:S04]  /*cc40*/  LOP3.LUT R3, R3, 0x800, R28, 0xf8, !PT ;  /* 0x0000080003037812 */ /* 0x000fc800078ef81c */
[----:B------:R-:W-:-:S11]  /*cc50*/  LOP3.LUT R3, R3, 0x20, RZ, 0x3c, !PT ;  /* 0x0000002003037812 */ /* 0x000fd600078e3cff */
[----:B------:R-:W-:Y:S04]  /*cc60*/  STL.64 [R1+0x60], R16 ;  /* 0x0000601001007387 */ /* 0x000fe80000100a00 */
[----:B------:R-:W-:Y:S04]  /*cc70*/  STL.64 [R1+0x68], R18 ;  /* 0x0000681201007387 */ /* 0x000fe80000100a00 */
[----:B------:R-:W2:Y:S02]  /*cc80*/  LDSM.16.MT88.4 R16, [R3+0x8000] ;  /* 0x008000000310783b */ /* 0x000ea40000004200 */
[----:B--2---:R-:W-:Y:S01]  /*cc90*/  HMMA.16816.F32.BF16 R24, R16, R20, R24 ;  /* 0x000000141018723c */ /* 0x004fe20000041818 */
[----:B------:R-:W-:-:S02]  /*cca0*/  IMAD.MOV.U32 R28, RZ, RZ, R20 ;  /* 0x000000ffff1c7224 */ /* 0x000fc400078e0014 */
[----:B------:R-:W-:Y:S11]  /*ccb0*/  IMAD.MOV.U32 R2, RZ, RZ, R21 ;  /* 0x000000ffff027224 */ /* 0x000ff600078e0015 */
[----:B------:R-:W-:Y:S09]  /*ccc0*/  @!UPT UIADD3 URZ, URZ, URZ, URZ ;  /* 0x0000003f3f3ff290 */ /* 0x000ff2000fffe03f */
[----:B------:R0:W-:Y:S04]  /*ccd0*/  STL.64 [R1+0x440], R24 ;  /* 0x0004401801007387 */ /* 0x0001e80000100a00 */
[----:B------:R-:W-:Y:S04]  /*cce0*/  STL.64 [R1+0x448], R26 ;  /* 0x0004481a01007387 */ /* 0x000fe80000100a00 */
[----:B0-----:R-:W2:Y:S04]  /*ccf0*/  LDL.LU.64 R24, [R1+0xe88] ;  /* 0x000e880001187983 */ /* 0x001ea80000300a00 */
[----:B------:R-:W2:Y:S04]  /*cd00*/  LDL.LU.64 R22, [R1+0xe80] ;  /* 0x000e800001167983 */ /* 0x000ea80000300a00 */
[----:B------:R-:W2:Y:S02]  /*cd10*/  LDL.LU.64 R20, [R1+0xe78] ;  /* 0x000e780001147983 */ /* 0x000ea40000300a00 */
[----:B--2---:R-:W-:Y:S11]  /*cd20*/  HMMA.16816.F32.BF16 R20, R16, R24, R20 ;  /* 0x000000181014723c */ /* 0x004ff60000041814 */
[----:B------:R-:W-:Y:S11]  /*cd30*/  @!UPT UIADD3 URZ, URZ, URZ, URZ ;  /* 0x0000003f3f3ff290 */ /* 0x000ff6000fffe03f */
[----:B------:R-:W-:Y:S01]  /*cd40*/  @!UPT UIADD3 URZ, URZ, URZ, URZ ;  /* 0x0000003f3f3ff290 */ /* 0x000fe2000fffe03f */
[----:B------:R0:W-:Y:S04]  /*cd50*/  STL.64 [R1+0x430], R20 ;  /* 0x0004301401007387 */ /* 0x0001e80000100a00 */
[----:B------:R1:W-:Y:S04]  /*cd60*/  STL.64 [R1+0x438], R22 ;  /* 0x0004381601007387 */ /* 0x0003e80000100a00 */
[----:B0-----:R-:W4:Y:S01]  /*cd70*/  LDL.LU.64 R20, [R1+0xe70] ;  /* 0x000e700001147983 */ /* 0x001f220000300a00 */
[----:B-1----:R-:W-:-:S03]  /*cd80*/  IMAD.MOV.U32 R23, RZ, RZ, R24 ;  /* 0x000000ffff177224 */ /* 0x002fc600078e0018 */
[----:B------:R-:W2:Y:S01]  /*cd90*/  LDL.LU.64 R26, [R1+0xe68] ;  /* 0x000e6800011a7983 */ /* 0x000ea20000300a00 */
[----:B------:R-:W-:-:S03]  /*cda0*/  IMAD.MOV.U32 R22, RZ, RZ, R25 ;  /* 0x000000ffff167224 */ /* 0x000fc600078e0019 */
[----:B------:R-:W2:Y:S02]  /*cdb0*/  LDL.LU.64 R24, [R1+0xe60] ;  /* 0x000e600001187983 */ /* 0x000ea40000300a00 */
[----:B--2---:R-:W-:Y:S11]  /*cdc0*/  HMMA.16816.F32.BF16 R24, R16, R12, R24 ;  /* 0x0000000c1018723c */ /* 0x004ff60000041818 */
[----:B------:R-:W-:Y:S11]  /*cdd0*/  @!UPT UIADD3 URZ, URZ, URZ, URZ ;  /* 0x0000003f3f3ff290 */ /* 0x000ff6000fffe03f */
[----:B------:R-:W-:Y:S01]  /*cde0*/  @!UPT UIADD3 URZ, URZ, URZ, URZ ;  /* 0x0000003f3f3ff290 */ /* 0x000fe2000fffe03f */
[----:B------:R0:W-:Y:S04]  /*cdf0*/  STL.64 [R1+0x420], R24 ;  /* 0x0004201801007387 */ /* 0x0001e80000100a00 */
[----:B------:R1:W-:Y:S04]  /*ce00*/  STL.64 [R1+0x428], R26 ;  /* 0x0004281a01007387 */ /* 0x0003e80000100a00 */
[----:B0-----:R-:W2:Y:S01]  /*ce10*/  LDL.LU.64 R24, [R1+0xe58] ;  /* 0x000e580001187983 */ /* 0x001ea20000300a00 */
[----:B-1----:R-:W-:-:S03]  /*ce20*/  IMAD.MOV.U32 R27, RZ, RZ, R12 ;  /* 0x000000ffff1b7224 */ /* 0x002fc600078e000c */
[----:B------:R-:W2:Y:S01]  /*ce30*/  LDL.LU.64 R14, [R1+0xe50] ;  /* 0x000e5000010e7983 */ /* 0x000ea20000300a00 */
[----:B------:R-:W-:-:S03]  /*ce40*/  IMAD.MOV.U32 R26, RZ, RZ, R13 ;  /* 0x000000ffff1a7224 */ /* 0x000fc600078e000d */
[----:B------:R-:W2:Y:S02]  /*ce50*/  LDL.LU.64 R12, [R1+0xe48] ;  /* 0x000e4800010c7983 */ /* 0x000ea40000300a00 */
[----:B--2---:R-:W-:Y:S11]  /*ce60*/  HMMA.16816.F32.BF16 R12, R16, R24, R12 ;  /* 0x00000018100c723c */ /* 0x004ff6000004180c */
[----:B------:R-:W-:Y:S11]  /*ce70*/  @!UPT UIADD3 URZ, URZ, URZ, URZ ;  /* 0x0000003f3f3ff290 */ /* 0x000ff6000fffe03f */
[----:B------:R-:W-:Y:S01]  /*ce80*/  @!UPT UIADD3 URZ, URZ, URZ, URZ ;  /* 0x0000003f3f3ff290 */ /* 0x000fe2000fffe03f */
[----:B------:R-:W-:Y:S04]  /*ce90*/  STL.64 [R1+0x410], R12 ;  /* 0x0004100c01007387 */ /* 0x000fe80000100a00 */
[----:B------:R0:W-:Y:S04]  /*cea0*/  STL.64 [R1+0x418], R14 ;  /* 0x0004180e01007387 */ /* 0x0001e80000100a00 */
[----:B0-----:R-:W2:Y:S04]  /*ceb0*/  LDL.LU.64 R14, [R1+0xe40] ;  /* 0x000e4000010e7983 */ /* 0x001ea80000300a00 */
[----:B------:R-:W2:Y:S04]  /*cec0*/  LDL.LU.64 R12, [R1+0xe38] ;  /* 0x000e3800010c7983 */ /* 0x000ea80000300a00 */
[----:B------:R0:W-:Y:S02]  /*ced0*/  STL.64 [R1+0xdd8], R24 ;  /* 0x000dd81801007387 */ /* 0x0001e40000100a00 */
[----:B0-----:R-:W-:-:S02]  /*cee0*/  IMAD.MOV.U32 R24, RZ, RZ, R27 ;  /* 0x000000ffff187224 */ /* 0x001fc400078e001b */
[----:B------:R-:W-:-:S05]  /*cef0*/  IMAD.MOV.U32 R25, RZ, RZ, R26 ;  /* 0x000000ffff197224 */ /* 0x000fca00078e001a */
[----:B------:R0:W-:Y:S02]  /*cf00*/  STL.64 [R1+0xdf0], R24 ;  /* 0x000df01801007387 */ /* 0x0001e40000100a00 */
[----:B0-----:R-:W-:Y:S02]  /*cf10*/  IMAD.MOV.U32 R24, RZ, RZ, R23 ;  /* 0x000000ffff187224 */ /* 0x001fe400078e0017 */
[----:B------:R-:W-:-:S05]  /*cf20*/  IMAD.MOV.U32 R25, RZ, RZ, R22 ;  /* 0x000000ffff197224 */ /* 0x000fca00078e0016 */
[----:B------:R4:W-:Y:S02]  /*cf30*/  STL.64 [R1+0xe08], R24 ;  /* 0x000e081801007387 */ /* 0x0009e40000100a00 */
[C---:B----4-:R-:W-:Y:S02]  /*cf40*/  HMMA.16816.F32.BF16 R24, R16.reuse, R20, R8 ;  /* 0x000000141018723c */ /* 0x050fe40000041808 */
[----:B------:R-:W2:Y:S04]  /*cf50*/  LDL.LU.64 R8, [R1+0x3f0] ;  /* 0x0003f00001087983 */ /* 0x000ea80000300a00 */
[----:B------:R-:W2:Y:S11]  /*cf60*/  LDL.LU.64 R10, [R1+0x3f8] ;  /* 0x0003f800010a7983 */ /* 0x000eb60000300a00 */
[----:B------:R-:W-:Y:S06]  /*cf70*/  @!UPT UIADD3 URZ, URZ, URZ, URZ ;  /* 0x0000003f3f3ff290 */ /* 0x000fec000fffe03f */
[----:B------:R0:W-:Y:S04]  /*cf80*/  STL.64 [R1+0x400], R24 ;  /* 0x0004001801007387 */ /* 0x0001e80000100a00 */
[----:B------:R1:W-:Y:S04]  /*cf90*/  STL.64 [R1+0x408], R26 ;  /* 0x0004081a01007387 */ /* 0x0003e80000100a00 */
[----:B0-----:R-:W4:Y:S04]  /*cfa0*/  LDL.LU.64 R24, [R1+0x270] ;  /* 0x0002700001187983 */ /* 0x001f280000300a00 */
[----:B-1----:R-:W2:Y:S04]  /*cfb0*/  LDL.LU.64 R26, [R1+0x278] ;  /* 0x00027800011a7983 */ /* 0x002ea80000300a00 */
[----:B--2---:R-:W-:Y:S04]  /*cfc0*/  STL.64 [R1+0xe18], R26 ;  /* 0x000e181a01007387 */ /* 0x004fe80000100a00 */
[----:B----4-:R0:W-:Y:S04]  /*cfd0*/  STL.64 [R1+0xe10], R24 ;  /* 0x000e101801007387 */ /* 0x0101e80000100a00 */
[----:B0-----:R-:W2:Y:S04]  /*cfe0*/  LDL.LU.64 R24, [R1+0x2f0] ;  /* 0x0002f00001187983 */ /* 0x001ea80000300a00 */
[----:B------:R-:W2:Y:S04]  /*cff0*/  LDL.LU.64 R26, [R1+0x2f8] ;  /* 0x0002f800011a7983 */ /* 0x000ea80000300a00 */
[----:B------:R0:W-:Y:S04]  /*d000*/  STL.64 [R1+0xdd0], R20 ;  /* 0x000dd01401007387 */ /* 0x0001e80000100a00 */
[----:B0-----:R-:W4:Y:S04]  /*d010*/  LDL.LU.64 R20, [R1+0x240] ;  /* 0x0002400001147983 */ /* 0x001f280000300a00 */
[----:B------:R-:W2:Y:S01]  /*d020*/  LDL.LU.64 R22, [R1+0x248] ;  /* 0x0002480001167983 */ /* 0x000ea20000300a00 */
[C---:B------:R-:W-:Y:S03]  /*d030*/  HMMA.16816.F32.BF16 R8, R16.reuse, R12, R8 ;  /* 0x0000000c1008723c */ /* 0x040fe60000041808 */
[----:B--2---:R-:W-:Y:S04]  /*d040*/  STL.64 [R1+0xde8], R22 ;  /* 0x000de81601007387 */ /* 0x004fe80000100a00 */
[----:B----4-:R0:W-:Y:S04]  /*d050*/  STL.64 [R1+0xde0], R20 ;  /* 0x000de01401007387 */ /* 0x0101e80000100a00 */
        /* <DEDUP_REMOVED lines=10> */
[----:B------:R-:W-:Y:S04]  /*d100*/  STL.64 [R1+0xdc8], R14 ;  /* 0x000dc80e01007387 */ /* 0x000fe80000100a00 */
[----:B------:R0:W-:Y:S04]  /*d110*/  STL.64 [R1+0xdc0], R12 ;  /* 0x000dc00c01007387 */ /* 0x0001e80000100a00 */
[----:B0-----:R-:W2:Y:S04]  /*d120*/  LDL.LU.64 R12, [R1+0x3e0] ;  /* 0x0003e000010c7983 */ /* 0x001ea80000300a00 */
[----:B------:R-:W2:Y:S02]  /*d130*/  LDL.LU.64 R14, [R1+0x3e8] ;  /* 0x0003e800010e7983 */ /* 0x000ea40000300a00 */
[C---:B--2---:R-:W-:Y:S08]  /*d140*/  HMMA.16816.F32.BF16 R12, R16.reuse, R8, R12 ;  /* 0x00000008100c723c */ /* 0x044ff0000004180c */
[----:B------:R-:W-:Y:S11]  /*d150*/  HMMA.16816.F32.BF16 R16, R16, R4, R24 ;  /* 0x000000041010723c */ /* 0x000ff60000041818 */
[----:B------:R-:W-:Y:S04]  /*d160*/  @!UPT UIADD3 URZ, URZ, URZ, URZ ;  /* 0x0000003f3f3ff290 */ /* 0x000fe8000fffe03f */
[----:B------:R0:W-:Y:S04]  /*d170*/  STL.64 [R1+0x3e0], R12 ;  /* 0x0003e00c01007387 */ /* 0x0001e80000100a00 */
[----:B------:R1:W-:Y:S04]  /*d180*/  STL.64 [R1+0x3e8], R14 ;  /* 0x0003e80e01007387 */ /* 0x0003e80000100a00 */
[----:B0-----:R-:W2:Y:S04]  /*d190*/  LDL.LU.64 R12, [R1+0x230] ;  /* 0x00023000010c7983 */ /* 0x001ea80000300a00 */
[----:B-1----:R-:W2:Y:S04]  /*d1a0*/  LDL.LU.64 R14, [R1+0x238] ;  /* 0x00023800010e7983 */ /* 0x002ea80000300a00 */
[----:B----4-:R-:W-:Y:S04]  /*d1b0*/  STL.64 [R1+0xdb8], R10 ;  /* 0x000db80a01007387 */ /* 0x010fe80000100a00 */
[----:B------:R0:W-:Y:S02]  /*d1c0*/  STL.64 [R1+0xdb0], R8 ;  /* 0x000db00801007387 */ /* 0x0001e40000100a00 */
[----:B0-----:R-:W-:-:S02]  /*d1d0*/  IMAD.MOV.U32 R8, RZ, RZ, R28 ;  /* 0x000000ffff087224 */ /* 0x001fc400078e001c */
[----:B------:R-:W4:Y:S01]  /*d1e0*/  LDL.LU R28, [R1+0xe24] ;  /* 0x000e2400011c7983 */ /* 0x000f220000300800 */
[----:B------:R-:W-:-:S03]  /*d1f0*/  IMAD.MOV.U32 R9, RZ, RZ, R2 ;  /* 0x000000ffff097224 */ /* 0x000fc600078e0002 */
[----:B------:R-:W4:Y:S04]  /*d200*/  LDL.LU R2, [R1+0xe20] ;  /* 0x000e200001027983 */ /* 0x000f280000300800 */
[----:B------:R-:W2:Y:S04]  /*d210*/  LDL.LU.64 R26, [R1+0xe18] ;  /* 0x000e1800011a7983 */ /* 0x000ea80000300a00 */
[----:B------:R-:W2:Y:S04]  /*d220*/  LDL.LU.64 R24, [R1+0xe10] ;  /* 0x000e100001187983 */ /* 0x000ea80000300a00 */
[----:B------:R-:W-:Y:S04]  /*d230*/  STL.64 [R1+0x2f0], R16 ;  /* 0x0002f01001007387 */ /* 0x000fe80000100a00 */
[----:B------:R-:W-:Y:S04]  /*d240*/  STL.64 [R1+0x2f8], R18 ;  /* 0x0002f81201007387 */ /* 0x000fe80000100a00 */
[----:B------:R-:W2:Y:S02]  /*d250*/  LDSM.16.MT88.4 R16, [R3+0x8080] ;  /* 0x008080000310783b */ /* 0x000ea40000004200 */
[C---:B--2---:R-:W-:Y:S02]  /*d260*/  HMMA.16816.F32.BF16 R8, R16.reuse, R8, R24 ;  /* 0x000000081008723c */ /* 0x044fe40000041818 */
[----:B------:R-:W2:Y:S11]  /*d270*/  LDL.LU.64 R24, [R1+0xe08] ;  /* 0x000e080001187983 */ /* 0x000eb60000300a00 */
[----:B------:R-:W-:Y:S10]  /*d280*/  @!UPT UIADD3 URZ, URZ, URZ, URZ ;  /* 0x0000003f3f3ff290 */ /* 0x000ff4000fffe03f */
[----:B------:R0:W-:Y:S04]  /*d290*/  STL.64 [R1+0x270], R8 ;  /* 0x0002700801007387 */ /* 0x0001e80000100a00 */
[----:B------:R1:W-:Y:S04]  /*d2a0*/  STL.64 [R1+0x278], R10 ;  /* 0x0002780a01007387 */ /* 0x0003e80000100a00 */
[----:B0-----:R-:W3:Y:S04]  /*d2b0*/  LDL.LU.64 R8, [R1+0x220] ;  /* 0x0002200001087983 */ /* 0x001ee80000300a00 */
[----:B-1----:R-:W3:Y:S01]  /*d2c0*/  LDL.LU.64 R10, [R1+0x228] ;  /* 0x00022800010a7983 */ /* 0x002ee20000300a00 */
[C---:B--2---:R-:W-:Y:S03]  /*d2d0*/  HMMA.16816.F32.BF16 R24, R16.reuse, R24, R20 ;  /* 0x000000181018723c */ /* 0x044fe60000041814 */
[----:B------:R-:W2:Y:S04]  /*d2e0*/  LDL.LU.64 R22, [R1+0xe00] ;  /* 0x000e000001167983 */ /* 0x000ea80000300a00 */
[----:B------:R-:W2:Y:S11]  /*d2f0*/  LDL.LU.64 R20, [R1+0xdf8] ;  /* 0x000df80001147983 */ /* 0x000eb60000300a00 */
[----:B------:R-:W-:Y:S05]  /*d300*/  @!UPT UIADD3 URZ, URZ, URZ, URZ ;  /* 0x0000003f3f3ff290 */ /* 0x000fea000fffe03f */
        /* <DEDUP_REMOVED lines=8> */
[----:B------:R-:W-:Y:S04]  /*d390*/  STL.64 [R1+0x258], R26 ;  /* 0x0002581a01007387 */ /* 0x000fe80000100a00 */
[----:B0-----:R-:W2:Y:S02]  /*d3a0*/  LDL.LU.64 R24, [R1+0xdd8] ;  /* 0x000dd80001187983 */ /* 0x001ea40000300a00 */
[C---:B--2---:R-:W-:Y:S11]  /*d3b0*/  HMMA.16816.F32.BF16 R20, R16.reuse, R24, R20 ;  /* 0x000000181014723c */ /* 0x044ff60000041814 */
[----:B------:R-:W-:Y:S11]  /*d3c0*/  @!UPT UIADD3 URZ, URZ, URZ, URZ ;  /* 0x0000003f3f3ff290 */ /* 0x000ff6000fffe03f */
[----:B------:R-:W-:Y:S01]  /*d3d0*/  @!UPT UIADD3 URZ, URZ, URZ, URZ ;  /* 0x0000003f3f3ff290 */ /* 0x000fe2000fffe03f */
[----:B------:R0:W-:Y:S04]  /*d3e0*/  STL.64 [R1+0x240], R20 ;  /* 0x0002401401007387 */ /* 0x0001e80000100a00 */
[----:B------:R-:W-:Y:S04]  /*d3f0*/  STL.64 [R1+0x248], R22 ;  /* 0x0002481601007387 */ /* 0x000fe80000100a00 */
[----:B0-----:R-:W2:Y:S04]  /*d400*/  LDL.LU.64 R20, [R1+0xdd0] ;  /* 0x000dd00001147983 */ /* 0x001ea80000300a00 */
[----:B------:R0:W-:Y:S04]  /*d410*/  STL.64 [R1+0xd80], R24 ;  /* 0x000d801801007387 */ /* 0x0001e80000100a00 */
[----:B0-----:R-:W2:Y:S04]  /*d420*/  LDL.64 R24, [R1+0x20] ;  /* 0x0000200001187983 */ /* 0x001ea80000100a00 */
[----:B--2---:R0:W-:Y:S04]  /*d430*/  STL.64 [R1+0xd90], R24 ;  /* 0x000d901801007387 */ /* 0x0041e80000100a00 */
[----:B0-----:R-:W2:Y:S01]  /*d440*/  LDL.64 R24, [R1+0x30] ;  /* 0x0000300001187983 */ /* 0x001ea20000100a00 */
[C---:B------:R-:W-:Y:S03]  /*d450*/  HMMA.16816.F32.BF16 R12, R16.reuse, R20, R12 ;  /* 0x00000014100c723c */ /* 0x040fe6000004180c */
[----:B--2---:R0:W-:Y:S04]  /*d460*/  STL.64 [R1+0xda8], R24 ;  /* 0x000da81801007387 */ /* 0x0041e80000100a00 */
[----:B0-----:R-:W2:Y:S11]  /*d470*/  LDL.64 R24, [R1+0x40] ;  /* 0x0000400001187983 */ /* 0x001eb60000100a00 */
[----:B------:R-:W-:Y:S05]  /*d480*/  @!UPT UIADD3 URZ, URZ, URZ, URZ ;  /* 0x0000003f3f3ff290 */ /* 0x000fea000fffe03f */
[----:B------:R-:W-:Y:S04]  /*d490*/  STL.64 [R1+0x230], R12 ;  /* 0x0002300c01007387 */ /* 0x000fe80000100a00 */
[----:B------:R0:W-:Y:S04]  /*d4a0*/  STL.64 [R1+0x238], R14 ;  /* 0x0002380e01007387 */ /* 0x0001e80000100a00 */
[----:B0-----:R-:W2:Y:S04]  /*d4b0*/  LDL.LU.64 R14, [R1+0xdc8] ;  /* 0x000dc800010e7983 */ /* 0x001ea80000300a00 */
[----:B------:R-:W3:Y:S04]  /*d4c0*/  LDL.LU.64 R12, [R1+0xdc0] ;  /* 0x000dc000010c7983 */ /* 0x000ee80000300a00 */
[----:B------:R0:W-:Y:S04]  /*d4d0*/  STL.64 [R1+0xd88], R20 ;  /* 0x000d881401007387 */ /* 0x0001e80000100a00 */
[----:B0-----:R-:W2:Y:S04]  /*d4e0*/  LDL.LU.64 R20, [R1+0x210] ;  /* 0x0002100001147983 */ /* 0x001ea80000300a00 */
[----:B------:R-:W2:Y:S01]  /*d4f0*/  LDL.LU.64 R22, [R1+0x218] ;  /* 0x0002180001167983 */ /* 0x000ea20000300a00 */
[C---:B---3--:R-:W-:Y:S11]  /*d500*/  HMMA.16816.F32.BF16 R8, R16.reuse, R12, R8 ;  /* 0x0000000c1008723c */ /* 0x048ff60000041808 */
[----:B------:R-:W-:Y:S11]  /*d510*/  @!UPT UIADD3 URZ, URZ, URZ, URZ ;  /* 0x0000003f3f3ff290 */ /* 0x000ff6000fffe03f */
[----:B------:R-:W-:Y:S01]  /*d520*/  @!UPT UIADD3 URZ, URZ, URZ, URZ ;  /* 0x0000003f3f3ff290 */ /* 0x000fe2000fffe03f */
[----:B------:R-:W-:Y:S04]  /*d530*/  STL.64 [R1+0x220], R8 ;  /* 0x0002200801007387 */ /* 0x000fe80000100a00 */
[----:B------:R0:W-:Y:S04]  /*d540*/  STL.64 [R1+0x228], R10 ;  /* 0x0002280a01007387 */ /* 0x0001e80000100a00 */
[----:B0-----:R-:W3:Y:S04]  /*d550*/  LDL.LU.64 R10, [R1+0xdb8] ;  /* 0x000db800010a7983 */ /* 0x001ee80000300a00 */
[----:B------:R-:W3:Y:S04]  /*d560*/  LDL.LU.64 R8, [R1+0xdb0] ;  /* 0x000db00001087983 */ /* 0x000ee80000300a00 */
[----:B--2---:R-:W-:Y:S04]  /*d570*/  STL.64 [R1+0xd78], R14 ;  /* 0x000d780e01007387 */ /* 0x004fe80000100a00 */
[----:B------:R3:W-:Y:S02]  /*d580*/  STL.64 [R1+0xd70], R12 ;  /* 0x000d700c01007387 */ /* 0x0007e40000100a00 */
[C---:B---3--:R-:W-:Y:S02]  /*d590*/  HMMA.16816.F32.BF16 R12, R16.reuse, R8, R20 ;  /* 0x00000008100c723c */ /* 0x048fe40000041814 */
[----:B------:R-:W2:Y:S04]  /*d5a0*/  LDL.LU.64 R20, [R1+0x1d0] ;  /* 0x0001d00001147983 */ /* 0x000ea80000300a00 */
[----:B------:R-:W3:Y:S11]  /*d5b0*/  LDL.LU.64 R22, [R1+0x1d8] ;  /* 0x0001d80001167983 */ /* 0x000ef60000300a00 */
[----:B------:R-:W-:Y:S06]  /*d5c0*/  @!UPT UIADD3 URZ, URZ, URZ, URZ ;  /* 0x0000003f3f3ff290 */ /* 0x000fec000fffe03f */
[----:B------:R-:W-:Y:S04]  /*d5d0*/  STL.64 [R1+0x210], R12 ;  /* 0x0002100c01007387 */ /* 0x000fe80000100a00 */
[----:B------:R-:W-:Y:S04]  /*d5e0*/  STL.64 [R1+0x218], R14 ;  /* 0x0002180e01007387 */ /* 0x000fe80000100a00 */
[----:B---3--:R-:W-:Y:S04]  /*d5f0*/  STL.64 [R1+0xda0], R22 ;  /* 0x000da01601007387 */ /* 0x008fe80000100a00 */
[----:B--2---:R0:W-:Y:S04]  /*d600*/  STL.64 [R1+0xd98], R20 ;  /* 0x000d981401007387 */ /* 0x0041e80000100a00 */
[----:B0-----:R-:W2:Y:S04]  /*d610*/  LDL.LU.64 R20, [R1+0x1e0] ;  /* 0x0001e00001147983 */ /* 0x001ea80000300a00 */
[----:B------:R-:W2:Y:S04]  /*d620*/  LDL.LU.64 R22, [R1+0x1e8] ;  /* 0x0001e80001167983 */ /* 0x000ea80000300a00 */
[----:B------:R-:W3:Y:S04]  /*d630*/  LDL.LU.64 R12, [R1+0x1c0] ;  /* 0x0001c000010c7983 */ /* 0x000ee80000300a00 */
[----:B------:R-:W3:Y:S04]  /*d640*/  LDL.LU.64 R14, [R1+0x1c8] ;  /* 0x0001c800010e7983 */ /* 0x000ee80000300a00 */
[----:B------:R-:W-:Y:S04]  /*d650*/  STL.64 [R1+0xd68], R10 ;  /* 0x000d680a01007387 */ /* 0x000fe80000100a00 */
[----:B------:R0:W-:Y:S04]  /*d660*/  STL.64 [R1+0xd60], R8 ;  /* 0x000d600801007387 */ /* 0x0001e80000100a00 */
[----:B0-----:R-:W2:Y:S04]  /*d670*/  LDL.LU.64 R8, [R1+0x100] ;  /* 0x0001000001087983 */ /* 0x001ea80000300a00 */
[----:B------:R-:W2:Y:S04]  /*d680*/  LDL.LU.64 R10, [R1+0x108] ;  /* 0x00010800010a7983 */ /* 0x000ea80000300a00 */
[----:B------:R-:W0:Y:S02]  /*d690*/  S2R R27, SR_TID.X ;  /* 0x00000000001b7919 */ /* 0x000e240000002100 */
[C---:B0-----:R-:W-:Y:S01]  /*d6a0*/  LOP3.LUT R3, R27.reuse, 0x7, RZ, 0xc0, !PT ;  /* 0x000000071b037812 */ /* 0x041fe200078ec0ff */
[----:B------:R-:W-:Y:S01]  /*d6b0*/  IMAD.SHL.U32 R26, R27, 0x2, RZ ;  /* 0x000000021b1a7824 */ /* 0x000fe200078e00ff */
[----:B--2---:R-:W-:Y:S01]  /*d6c0*/  HMMA.16816.F32.BF16 R16, R16, R4, R8 ;  /* 0x000000041010723c */ /* 0x004fe20000041808 */
[----:B------:R-:W2:Y:S04]  /*d6d0*/  LDL.LU.64 R8, [R1+0x1b0] ;  /* 0x0001b00001087983 */ /* 0x000ea80000300a00 */
[----:B------:R-:W2:Y:S11]  /*d6e0*/  LDL.LU.64 R10, [R1+0x1b8] ;  /* 0x0001b800010a7983 */ /* 0x000eb60000300a00 */
[----:B------:R-:W-:Y:S07]  /*d6f0*/  @!UPT UIADD3 URZ, URZ, URZ, URZ ;  /* 0x0000003f3f3ff290 */ /* 0x000fee000fffe03f */
[----:B------:R-:W-:Y:S04]  /*d700*/  STL.64 [R1+0x100], R16 ;  /* 0x0001001001007387 */ /* 0x000fe80000100a00 */
[----:B------:R-:W-:Y:S04]  /*d710*/  STL.64 [R1+0x108], R18 ;  /* 0x0001081201007387 */ /* 0x000fe80000100a00 */
[----:B------:R-:W-:Y:S04]  /*d720*/  STL.64 [R1+0xd58], R6 ;  /* 0x000d580601007387 */ /* 0x000fe80000100a00 */
[----:B------:R0:W-:Y:S04]  /*d730*/  STL.64 [R1+0xd50], R4 ;  /* 0x000d500401007387 */ /* 0x0001e80000100a00 */
[----:B0-----:R-:W2:Y:S04]  /*d740*/  LDL.LU.64 R4, [R1+0x1f0] ;  /* 0x0001f00001047983 */ /* 0x001ea80000300a00 */
[----:B------:R-:W2:Y:S01]  /*d750*/  LDL.LU.64 R6, [R1+0x1f8] ;  /* 0x0001f80001067983 */ /* 0x000ea20000300a00 */
[----:B------:R-:W-:-:S02]  /*d760*/  IMAD R3, R3, 0x110, RZ ;  /* 0x0000011003037824 */ /* 0x000fc400078e02ff */
[----:B------:R-:W-:-:S03]  /*d770*/  IMAD.SHL.U32 R27, R27, 0x80, RZ ;  /* 0x000000801b1b7824 */ /* 0x000fc600078e00ff */
[----:B------:R-:W-:-:S04]  /*d780*/  LOP3.LUT R3, R3, 0x10, R26, 0x78, !PT ;  /* 0x0000001003037812 */ /* 0x000fc800078e781a */
[----:B------:R-:W-:-:S04]  /*d790*/  LOP3.LUT R3, R3, 0x800, R27, 0xf8, !PT ;  /* 0x0000080003037812 */ /* 0x000fc800078ef81b */
[----:B------:R-:W-:-:S05]  /*d7a0*/  LOP3.LUT R3, R3, 0x40, RZ, 0x3c, !PT ;  /* 0x0000004003037812 */ /* 0x000fca00078e3cff */
[----:B------:R-:W2:Y:S02]  /*d7b0*/  LDSM.16.MT88.4 R16, [R3+0x8000] ;  /* 0x008000000310783b */ /* 0x000ea40000004200 */
[C---:B--2---:R-:W-:Y:S11]  /*d7c0*/  HMMA.16816.F32.BF16 R4, R16.reuse, R24, R4 ;  /* 0x000000181004723c */ /* 0x044ff60000041804 */
[----:B------:R-:W-:Y:S11]  /*d7d0*/  @!UPT UIADD3 URZ, URZ, URZ, URZ ;  /* 0x0000003f3f3ff290 */ /* 0x000ff6000fffe03f */
[----:B------:R-:W-:Y:S01]  /*d7e0*/  @!UPT UIADD3 URZ, URZ, URZ, URZ ;  /* 0x0000003f3f3ff290 */ /* 0x000fe2000fffe03f */
[----:B------:R0:W-:Y:S04]  /*d7f0*/  STL.64 [R1+0x1f0], R4 ;  /* 0x0001f00401007387 */ /* 0x0001e80000100a00 */
[----:B------:R1:W-:Y:S01]  /*d800*/  STL.64 [R1+0x1f8], R6 ;  /* 0x0001f80601007387 */ /* 0x0003e20000100a00 */
[----:B0-----:R-:W-:Y:S02]  /*d810*/  IMAD.MOV.U32 R5, RZ, RZ, R24 ;  /* 0x000000ffff057224 */ /* 0x001fe400078e0018 */
[----:B------:R-:W-:Y:S02]  /*d820*/  IMAD.MOV.U32 R4, RZ, RZ, R25 ;  /* 0x000000ffff047224 */ /* 0x000fe400078e0019 */
[----:B------:R-:W2:Y:S02]  /*d830*/  LDL.LU.64 R24, [R1+0xda8] ;  /* 0x000da80001187983 */ /* 0x000ea40000300a00 */
[----:B--2---:R-:W-:Y:S01]  /*d840*/  HMMA.16816.F32.BF16 R20, R16, R24, R20 ;  /* 0x000000181014723c */ /* 0x004fe20000041814 */
[----:B-1----:R-:W-:-:S02]  /*d850*/  IMAD.MOV.U32 R7, RZ, RZ, R24 ;  /* 0x000000ffff077224 */ /* 0x002fc400078e0018 */
[----:B------:R-:W-:Y:S11]  /*d860*/  IMAD.MOV.U32 R6, RZ, RZ, R25 ;  /* 0x000000ffff067224 */ /* 0x000ff600078e0019 */
[----:B------:R-:W-:Y:S09]  /*d870*/  @!UPT UIADD3 URZ, URZ, URZ, URZ ;  /* 0x0000003f3f3ff290 */ /* 0x000ff2000fffe03f */
[----:B------:R-:W-:Y:S04]  /*d880*/  STL.64 [R1+0x1e0], R20 ;  /* 0x0001e01401007387 */ /* 0x000fe80000100a00 */
[----:B------:R0:W-:Y:S04]  /*d890*/  STL.64 [R1+0x1e8], R22 ;  /* 0x0001e81601007387 */ /* 0x0001e80000100a00 */
        /* <DEDUP_REMOVED lines=8> */
[----:B0-----:R-:W2:Y:S01]  /*d920*/  LDL.LU.64 R20, [R1+0xd88] ;  /* 0x000d880001147983 */ /* 0x001ea20000300a00 */
[----:B-1----:R-:W-:Y:S02]  /*d930*/  IMAD.MOV.U32 R23, RZ, RZ, R24 ;  /* 0x000000ffff177224 */ /* 0x002fe400078e0018 */
[----:B------:R-:W-:-:S02]  /*d940*/  IMAD.MOV.U32 R22, RZ, RZ, R25 ;  /* 0x000000ffff167224 */ /* 0x000fc400078e0019 */
[----:B------:R-:W3:Y:S02]  /*d950*/  LDL.LU.64 R24, [R1+0xd80] ;  /* 0x000d800001187983 */ /* 0x000ee40000300a00 */
[----:B---3--:R-:W-:Y:S11]  /*d960*/  HMMA.16816.F32.BF16 R12, R16, R24, R12 ;  /* 0x00000018100c723c */ /* 0x008ff6000004180c */
[----:B------:R-:W-:Y:S11]  /*d970*/  @!UPT UIADD3 URZ, URZ, URZ, URZ ;  /* 0x0000003f3f3ff290 */ /* 0x000ff6000fffe03f */
[----:B------:R-:W-:Y:S01]  /*d980*/  @!UPT UIADD3 URZ, URZ, URZ, URZ ;  /* 0x0000003f3f3ff290 */ /* 0x000fe2000fffe03f */
[----:B------:R-:W-:Y:S04]  /*d990*/  STL.64 [R1+0x1c0], R12 ;  /* 0x0001c00c01007387 */ /* 0x000fe80000100a00 */
[----:B------:R0:W-:Y:S04]  /*d9a0*/  STL.64 [R1+0x1c8], R14 ;  /* 0x0001c80e01007387 */ /* 0x0001e80000100a00 */
[----:B0-----:R-:W3:Y:S04]  /*d9b0*/  LDL.LU.64 R14, [R1+0xd78] ;  /* 0x000d7800010e7983 */ /* 0x001ee80000300a00 */
[----:B------:R-:W3:Y:S04]  /*d9c0*/  LDL.LU.64 R12, [R1+0xd70] ;  /* 0x000d7000010c7983 */ /* 0x000ee80000300a00 */
[----:B------:R0:W-:Y:S02]  /*d9d0*/  STL.64 [R1+0xd00], R24 ;  /* 0x000d001801007387 */ /* 0x0001e40000100a00 */
[----:B0-----:R-:W-:-:S02]  /*d9e0*/  IMAD.MOV.U32 R24, RZ, RZ, R23 ;  /* 0x000000ffff187224 */ /* 0x001fc400078e0017 */
[----:B------:R-:W-:-:S05]  /*d9f0*/  IMAD.MOV.U32 R25, RZ, RZ, R22 ;  /* 0x000000ffff197224 */ /* 0x000fca00078e0016 */
[----:B------:R0:W-:Y:S02]  /*da00*/  STL.64 [R1+0xd18], R24 ;  /* 0x000d181801007387 */ /* 0x0001e40000100a00 */
[----:B0-----:R-:W-:Y:S02]  /*da10*/  IMAD.MOV.U32 R24, RZ, RZ, R7 ;  /* 0x000000ffff187224 */ /* 0x001fe400078e0007 */
[----:B------:R-:W-:-:S05]  /*da20*/  IMAD.MOV.U32 R25, RZ, RZ, R6 ;  /* 0x000000ffff197224 */ /* 0x000fca00078e0006 */
[----:B------:R0:W-:Y:S02]  /*da30*/  STL.64 [R1+0xd30], R24 ;  /* 0x000d301801007387 */ /* 0x0001e40000100a00 */
[----:B0-----:R-:W-:Y:S02]  /*da40*/  IMAD.MOV.U32 R24, RZ, RZ, R5 ;  /* 0x000000ffff187224 */ /* 0x001fe400078e0005 */
[----:B------:R-:W-:Y:S02]  /*da50*/  IMAD.MOV.U32 R25, RZ, RZ, R4 ;  /* 0x000000ffff197224 */ /* 0x000fe400078e0004 */
[C---:B--2---:R-:W-:Y:S03]  /*da60*/  HMMA.16816.F32.BF16 R4, R16.reuse, R20, R8 ;  /* 0x000000141004723c */ /* 0x044fe60000041808 */
[----:B------:R-:W-:Y:S04]  /*da70*/  STL.64 [R1+0xd48], R24 ;  /* 0x000d481801007387 */ /* 0x000fe80000100a00 */
[----:B------:R-:W3:Y:S04]  /*da80*/  LDL.LU.64 R8, [R1+0x1a0] ;  /* 0x0001a00001087983 */ /* 0x000ee80000300a00 */
[----:B------:R-:W3:Y:S11]  /*da90*/  LDL.LU.64 R10, [R1+0x1a8] ;  /* 0x0001a800010a7983 */ /* 0x000ef60000300a00 */
[----:B------:R-:W-:Y:S01]  /*daa0*/  @!UPT UIADD3 URZ, URZ, URZ, URZ ;  /* 0x0000003f3f3ff290 */ /* 0x000fe2000fffe03f */
        /* <DEDUP_REMOVED lines=13> */
[C---:B---3--:R-:W-:Y:S03]  /*db80*/  HMMA.16816.F32.BF16 R8, R16.reuse, R12, R8 ;  /* 0x0000000c1008723c */ /* 0x048fe60000041808 */
[----:B--2---:R-:W-:Y:S04]  /*db90*/  STL.64 [R1+0xd28], R22 ;  /* 0x000d281601007387 */ /* 0x004fe80000100a00 */
[----:B------:R0:W-:Y:S04]  /*dba0*/  STL.64 [R1+0xd20], R20 ;  /* 0x000d201401007387 */ /* 0x0001e80000100a00 */
[----:B0-----:R-:W2:Y:S04]  /*dbb0*/  LDL.LU.64 R20, [R1+0x3c0] ;  /* 0x0003c00001147983 */ /* 0x001ea80000300a00 */
[----:B------:R-:W3:Y:S04]  /*dbc0*/  LDL.LU.64 R22, [R1+0x3c8] ;  /* 0x0003c80001167983 */ /* 0x000ee80000300a00 */
[----:B---3--:R-:W-:Y:S04]  /*dbd0*/  STL.64 [R1+0xd40], R22 ;  /* 0x000d401601007387 */ /* 0x008fe80000100a00 */
[----:B--2---:R0:W-:Y:S04]  /*dbe0*/  STL.64 [R1+0xd38], R20 ;  /* 0x000d381401007387 */ /* 0x0041e80000100a00 */
[----:B0-----:R-:W2:Y:S04]  /*dbf0*/  LDL.LU.64 R20, [R1+0x3d0] ;  /* 0x0003d00001147983 */ /* 0x001ea80000300a00 */
[----:B------:R-:W2:Y:S04]  /*dc00*/  LDL.LU.64 R22, [R1+0x3d8] ;  /* 0x0003d80001167983 */ /* 0x000ea80000300a00 */
[----:B------:R-:W-:Y:S04]  /*dc10*/  STL.64 [R1+0x1a0], R8 ;  /* 0x0001a00801007387 */ /* 0x000fe80000100a00 */
[----:B------:R0:W-:Y:S04]  /*dc20*/  STL.64 [R1+0x1a8], R10 ;  /* 0x0001a80a01007387 */ /* 0x0001e80000100a00 */
[----:B0-----:R-:W3:Y:S04]  /*dc30*/  LDL.LU.64 R10, [R1+0xd68] ;  /* 0x000d6800010a7983 */ /* 0x001ee80000300a00 */
[----:B------:R-:W2:Y:S04]  /*dc40*/  LDL.LU.64 R8, [R1+0xd60] ;  /* 0x000d600001087983 */ /* 0x000ea80000300a00 */
[----:B------:R-:W-:Y:S04]  /*dc50*/  STL.64 [R1+0xcf0], R14 ;  /* 0x000cf00e01007387 */ /* 0x000fe80000100a00 */
[----:B------:R0:W-:Y:S04]  /*dc60*/  STL.64 [R1+0xce8], R12 ;  /* 0x000ce80c01007387 */ /* 0x0001e80000100a00 */
[----:B0-----:R-:W3:Y:S04]  /*dc70*/  LDL.LU.64 R12, [R1+0x390] ;  /* 0x00039000010c7983 */ /* 0x001ee80000300a00 */
[----:B------:R-:W3:Y:S01]  /*dc80*/  LDL.LU.64 R14, [R1+0x398] ;  /* 0x00039800010e7983 */ /* 0x000ee20000300a00 */
[C---:B--2---:R-:W-:Y:S11]  /*dc90*/  HMMA.16816.F32.BF16 R4, R16.reuse, R8, R4 ;  /* 0x000000081004723c */ /* 0x044ff60000041804 */
[----:B------:R-:W-:Y:S11]  /*dca0*/  @!UPT UIADD3 URZ, URZ, URZ, URZ ;  /* 0x0000003f3f3ff290 */ /* 0x000ff6000fffe03f */
[----:B------:R-:W-:Y:S01]  /*dcb0*/  @!UPT UIADD3 URZ, URZ, URZ, URZ ;  /* 0x0000003f3f3ff290 */ /* 0x000fe2000fffe03f */
[----:B------:R-:W-:Y:S04]  /*dcc0*/  STL.64 [R1+0x190], R4 ;  /* 0x0001900401007387 */ /* 0x000fe80000100a00 */
[----:B------:R0:W-:Y:S04]  /*dcd0*/  STL.64 [R1+0x198], R6 ;  /* 0x0001980601007387 */ /* 0x0001e80000100a00 */
[----:B0-----:R-:W2:Y:S04]  /*dce0*/  LDL.LU.64 R6, [R1+0xd58] ;  /* 0x000d580001067983 */ /* 0x001ea80000300a00 */
[----:B------:R-:W2:Y:S04]  /*dcf0*/  LDL.LU.64 R4, [R1+0xd50] ;  /* 0x000d500001047983 */ /* 0x000ea80000300a00 */
[----:B---3--:R-:W-:Y:S04]  /*dd00*/  STL.64 [R1+0xce0], R10 ;  /* 0x000ce00a01007387 */ /* 0x008fe80000100a00 */
[----:B------:R0:W-:Y:S04]  /*dd10*/  STL.64 [R1+0xcd8], R8 ;  /* 0x000cd80801007387 */ /* 0x0001e80000100a00 */
[----:B0-----:R-:W3:Y:S04]  /*dd20*/  LDL.LU.64 R8, [R1+0x380] ;  /* 0x0003800001087983 */ /* 0x001ee80000300a00 */
[----:B------:R-:W3:Y:S01]  /*dd30*/  LDL.LU.64 R10, [R1+0x388] ;  /* 0x00038800010a7983 */ /* 0x000ee20000300a00 */
[----:B--2---:R-:W-:Y:S03]  /*dd40*/  HMMA.16816.F32.BF16 R16, R16, R4, R24 ;  /* 0x000000041010723c */ /* 0x004fe60000041818 */
[----:B------:R-:W2:Y:S11]  /*dd50*/  LDL.LU.64 R24, [R1+0xd48] ;  /* 0x000d480001187983 */ /* 0x000eb60000300a00 */
[----:B------:R-:W-:Y:S09]  /*dd60*/  @!UPT UIADD3 URZ, URZ, URZ, URZ ;  /* 0x0000003f3f3ff290 */ /* 0x000ff2000fffe03f */
        /* <DEDUP_REMOVED lines=53> */
[----:B------:R-:W-:Y:S04]  /*e0c0*/  STL.64 [R1+0xc78], R10 ;  /* 0x000c780a01007387 */ /* 0x000fe80000100a00 */
[----:B------:R0:W-:Y:S11]  /*e0d0*/  STL.64 [R1+0xc70], R8 ;  /* 0x000c700801007387 */ /* 0x0001f60000100a00 */
[----:B------:R-:W-:Y:S06]  /*e0e0*/  @!UPT UIADD3 URZ, URZ, URZ, URZ ;  /* 0x0000003f3f3ff290 */ /* 0x000fec000fffe03f */
[----:B------:R-:W-:Y:S04]  /*e0f0*/  STL.64 [R1+0x370], R12 ;  /* 0x0003700c01007387 */ /* 0x000fe80000100a00 */
[----:B------:R1:W-:Y:S04]  /*e100*/  STL.64 [R1+0x378], R14 ;  /* 0x0003780e01007387 */ /* 0x0003e80000100a00 */
[----:B0-----:R-:W2:Y:S01]  /*e110*/  LDL.LU.64 R8, [R1+0x30] ;  /* 0x0000300001087983 */ /* 0x001ea20000300a00 */
[----:B-1----:R-:W-:Y:S03]  /*e120*/  HMMA.16816.F32.BF16 R12, R16, R4, R24 ;  /* 0x00000004100c723c */ /* 0x002fe60000041818 */
[----:B--2---:R0:W-:Y:S04]  /*e130*/  STL.64 [R1+0xcc8], R8 ;  /* 0x000cc80801007387 */ /* 0x0041e80000100a00 */
[----:B0-----:R-:W2:Y:S04]  /*e140*/  LDL.LU.64 R8, [R1+0x40] ;  /* 0x0000400001087983 */ /* 0x001ea80000300a00 */
[----:B------:R-:W2:Y:S04]  /*e150*/  LDL.LU.64 R20, [R1+0x2e0] ;  /* 0x0002e00001147983 */ /* 0x000ea80000300a00 */
[----:B------:R-:W2:Y:S08]  /*e160*/  LDL.LU.64 R22, [R1+0x2e8] ;  /* 0x0002e80001167983 */ /* 0x000eb00000300a00 */
[----:B------:R-:W-:Y:S04]  /*e170*/  STL.64 [R1+0x50], R12 ;  /* 0x0000500c01007387 */ /* 0x000fe80000100a00 */
[----:B------:R-:W-:Y:S04]  /*e180*/  STL.64 [R1+0x58], R14 ;  /* 0x0000580e01007387 */ /* 0x000fe80000100a00 */
[----:B------:R-:W3:Y:S04]  /*e190*/  LDL.LU.64 R24, [R1+0x2d0] ;  /* 0x0002d00001187983 */ /* 0x000ee80000300a00 */
[----:B------:R-:W3:Y:S04]  /*e1a0*/  LDL.LU.64 R26, [R1+0x2d8] ;  /* 0x0002d800011a7983 */ /* 0x000ee80000300a00 */
[----:B------:R-:W-:Y:S04]  /*e1b0*/  STL.64 [R1+0xc98], R6 ;  /* 0x000c980601007387 */ /* 0x000fe80000100a00 */
[----:B------:R0:W-:Y:S04]  /*e1c0*/  STL.64 [R1+0xc90], R4 ;  /* 0x000c900401007387 */ /* 0x0001e80000100a00 */
[----:B0-----:R-:W2:Y:S04]  /*e1d0*/  LDL.LU.64 R4, [R1+0x2b0] ;  /* 0x0002b00001047983 */ /* 0x001ea80000300a00 */
[----:B------:R-:W2:Y:S01]  /*e1e0*/  LDL.LU.64 R6, [R1+0x2b8] ;  /* 0x0002b80001067983 */ /* 0x000ea20000300a00 */
[----:B----4-:R-:W-:-:S04]  /*e1f0*/  LOP3.LUT R2, R28, 0x10, R2, 0x78, !PT ;  /* 0x000000101c027812 */ /* 0x010fc800078e7802 */
[----:B------:R-:W-:-:S04]  /*e200*/  LOP3.LUT R2, R2, 0x800, R29, 0xf8, !PT ;  /* 0x0000080002027812 */ /* 0x000fc800078ef81d */
[----:B------:R-:W-:-:S05]  /*e210*/  LOP3.LUT R2, R2, 0x60, RZ, 0x3c, !PT ;  /* 0x0000006002027812 */ /* 0x000fca00078e3cff */
[----:B------:R-:W0:Y:S04]  /*e220*/  LDSM.16.MT88.4 R16, [R2+0x8000] ;  /* 0x008000000210783b */ /* 0x000e280000004200 */
[----:B--2---:R-:W-:Y:S04]  /*e230*/  STL.64 [R1+0xca8], R6 ;  /* 0x000ca80601007387 */ /* 0x004fe80000100a00 */
[----:B------:R1:W-:Y:S04]  /*e240*/  STL.64 [R1+0xca0], R4 ;  /* 0x000ca00401007387 */ /* 0x0003e80000100a00 */
[----:B-1----:R-:W2:Y:S04]  /*e250*/  LDL.LU.64 R4, [R1+0x20] ;  /* 0x0000200001047983 */ /* 0x002ea80000300a00 */
[----:B------:R-:W4:Y:S04]  /*e260*/  LDL.LU.64 R12, [R1+0x2a0] ;  /* 0x0002a000010c7983 */ /* 0x000f280000300a00 */
[----:B------:R-:W2:Y:S01]  /*e270*/  LDL.LU.64 R14, [R1+0x2a8] ;  /* 0x0002a800010e7983 */ /* 0x000ea20000300a00 */
[----:B0-----:R-:W-:Y:S01]  /*e280*/  HMMA.16816.F32.BF16 R20, R16, R8, R20 ;  /* 0x000000081014723c */ /* 0x001fe20000041814 */
[----:B------:R-:W-:-:S02]  /*e290*/  IMAD.MOV.U32 R3, RZ, RZ, R9 ;  /* 0x000000ffff037224 */ /* 0x000fc400078e0009 */
[----:B--2---:R-:W-:Y:S04]  /*e2a0*/  STL.64 [R1+0xcb8], R14 ;  /* 0x000cb80e01007387 */ /* 0x004fe80000100a00 */
[----:B----4-:R0:W-:Y:S04]  /*e2b0*/  STL.64 [R1+0xcb0], R12 ;  /* 0x000cb00c01007387 */ /* 0x0101e80000100a00 */
[----:B0-----:R-:W2:Y:S04]  /*e2c0*/  LDL.LU.64 R12, [R1+0x2c0] ;  /* 0x0002c000010c7983 */ /* 0x001ea80000300a00 */
[----:B------:R-:W2:Y:S08]  /*e2d0*/  LDL.LU.64 R14, [R1+0x2c8] ;  /* 0x0002c800010e7983 */ /* 0x000eb00000300a00 */
[----:B------:R0:W-:Y:S04]  /*e2e0*/  STL.64 [R1+0x2e0], R20 ;  /* 0x0002e01401007387 */ /* 0x0001e80000100a00 */
[----:B------:R1:W-:Y:S04]  /*e2f0*/  STL.64 [R1+0x2e8], R22 ;  /* 0x0002e81601007387 */ /* 0x0003e80000100a00 */
[----:B0-----:R-:W4:Y:S01]  /*e300*/  LDL.LU.64 R20, [R1+0xcd0] ;  /* 0x000cd00001147983 */ /* 0x001f220000300a00 */
[----:B-1----:R-:W-:-:S03]  /*e310*/  IMAD.MOV.U32 R22, RZ, RZ, R8 ;  /* 0x000000ffff167224 */ /* 0x002fc600078e0008 */
[----:B------:R-:W3:Y:S01]  /*e320*/  LDL.LU.64 R8, [R1+0xcc8] ;  /* 0x000cc80001087983 */ /* 0x000ee20000300a00 */
[----:B------:R-:W-:Y:S01]  /*e330*/  IMAD.MOV.U32 R28, RZ, RZ, R4 ;  /* 0x000000ffff1c7224 */ /* 0x000fe200078e0004 */
[C---:B--2---:R-:W-:Y:S08]  /*e340*/  HMMA.16816.F32.BF16 R12, R16.reuse, R4, R12 ;  /* 0x00000004100c723c */ /* 0x044ff0000004180c */
[----:B---3--:R-:W-:Y:S01]  /*e350*/  HMMA.16816.F32.BF16 R24, R16, R8, R24 ;  /* 0x000000081018723c */ /* 0x008fe20000041818 */
[----:B------:R-:W-:Y:S11]  /*e360*/  IMAD.MOV.U32 R23, RZ, RZ, R9 ;  /* 0x000000ffff177224 */ /* 0x000ff600078e0009 */
[----:B------:R-:W-:Y:S11]  /*e370*/  @!UPT UIADD3 URZ, URZ, URZ, URZ ;  /* 0x0000003f3f3ff290 */ /* 0x000ff6000fffe03f */
[----:B------:R0:W-:Y:S04]  /*e380*/  STL.64 [R1+0x2d0], R24 ;  /* 0x0002d01801007387 */ /* 0x0001e80000100a00 */
[----:B------:R1:W-:Y:S04]  /*e390*/  STL.64 [R1+0x2d8], R26 ;  /* 0x0002d81a01007387 */ /* 0x0003e80000100a00 */
[----:B0-----:R-:W2:Y:S01]  /*e3a0*/  LDL.LU.64 R24, [R1+0xcc0] ;  /* 0x000cc00001187983 */ /* 0x001ea20000300a00 */
[----:B-1----:R-:W-:-:S03]  /*e3b0*/  IMAD.MOV.U32 R26, RZ, RZ, R8 ;  /* 0x000000ffff1a7224 */ /* 0x002fc600078e0008 */
[----:B------:R-:W3:Y:S04]  /*e3c0*/  LDL.LU.64 R8, [R1+0x290] ;  /* 0x0002900001087983 */ /* 0x000ee80000300a00 */
[----:B------:R-:W3:Y:S04]  /*e3d0*/  LDL.LU.64 R10, [R1+0x298] ;  /* 0x00029800010a7983 */ /* 0x000ee80000300a00 */
[----:B------:R-:W-:Y:S01]  /*e3e0*/  STL.64 [R1+0x2c0], R12 ;  /* 0x0002c00c01007387 */ /* 0x000fe20000100a00 */
[----:B------:R-:W-:-:S03]  /*e3f0*/  IMAD.MOV.U32 R27, RZ, RZ, R5 ;  /* 0x000000ffff1b7224 */ /* 0x000fc600078e0005 */
[----:B------:R0:W-:Y:S04]  /*e400*/  STL.64 [R1+0x2c8], R14 ;  /* 0x0002c80e01007387 */ /* 0x0001e80000100a00 */
[----:B0-----:R-:W4:Y:S04]  /*e410*/  LDL.LU.64 R14, [R1+0xcb8] ;  /* 0x000cb800010e7983 */ /* 0x001f280000300a00 */
[----:B------:R-:W4:Y:S04]  /*e420*/  LDL.LU.64 R12, [R1+0xcb0] ;  /* 0x000cb000010c7983 */ /* 0x000f280000300a00 */
[----:B------:R-:W2:Y:S04]  /*e430*/  LDL.LU.64 R6, [R1+0xca8] ;  /* 0x000ca80001067983 */ /* 0x000ea80000300a00 */
[----:B------:R-:W2:Y:S02]  /*e440*/  LDL.LU.64 R4, [R1+0xca0] ;  /* 0x000ca00001047983 */ /* 0x000ea40000300a00 */
[C---:B--2---:R-:W-:Y:S08]  /*e450*/  HMMA.16816.F32.BF16 R4, R16.reuse, R24, R4 ;  /* 0x000000181004723c */ /* 0x044ff00000041804 */
[----:B----4-:R-:W-:Y:S11]  /*e460*/  HMMA.16816.F32.BF16 R12, R16, R20, R12 ;  /* 0x00000014100c723c */ /* 0x010ff6000004180c */
[----:B------:R-:W-:Y:S04]  /*e470*/  @!UPT UIADD3 URZ, URZ, URZ, URZ ;  /* 0x0000003f3f3ff290 */ /* 0x000fe8000fffe03f */
[----:B------:R-:W-:Y:S04]  /*e480*/  STL.64 [R1+0x2b0], R4 ;  /* 0x0002b00401007387 */ /* 0x000fe80000100a00 */
[----:B------:R0:W-:Y:S04]  /*e490*/  STL.64 [R1+0x2b8], R6 ;  /* 0x0002b80601007387 */ /* 0x0001e80000100a00 */
[----:B0-----:R-:W2:Y:S04]  /*e4a0*/  LDL.LU.64 R6, [R1+0xc98] ;  /* 0x000c980001067983 */ /* 0x001ea80000300a00 */
[----:B------:R-:W4:Y:S04]  /*e4b0*/  LDL.LU.64 R4, [R1+0xc90] ;  /* 0x000c900001047983 */ /* 0x000f280000300a00 */
[----:B------:R0:W-:Y:S02]  /*e4c0*/  STL.64 [R1+0xc20], R24 ;  /* 0x000c201801007387 */ /* 0x0001e40000100a00 */
[----:B0-----:R-:W-:-:S02]  /*e4d0*/  IMAD.MOV.U32 R24, RZ, RZ, R28 ;  /* 0x000000ffff187224 */ /* 0x001fc400078e001c */
[----:B------:R-:W-:-:S05]  /*e4e0*/  IMAD.MOV.U32 R25, RZ, RZ, R27 ;  /* 0x000000ffff197224 */ /* 0x000fca00078e001b */
[----:B------:R0:W-:Y:S02]  /*e4f0*/  STL.64 [R1+0xc30], R24 ;  /* 0x000c301801007387 */ /* 0x0001e40000100a00 */
[----:B0-----:R-:W-:Y:S02]  /*e500*/  IMAD.MOV.U32 R24, RZ, RZ, R26 ;  /* 0x000000ffff187224 */ /* 0x001fe400078e001a */
[----:B------:R-:W-:-:S05]  /*e510*/  IMAD.MOV.U32 R25, RZ, RZ, R23 ;  /* 0x000000ffff197224 */ /* 0x000fca00078e0017 */
[----:B------:R-:W-:Y:S04]  /*e520*/  STL.64 [R1+0xc48], R24 ;  /* 0x000c481801007387 */ /* 0x000fe80000100a00 */
[----:B------:R-:W-:Y:S04]  /*e530*/  STL.64 [R1+0x2a0], R12 ;  /* 0x0002a00c01007387 */ /* 0x000fe80000100a00 */
[----:B------:R0:W-:Y:S04]  /*e540*/  STL.64 [R1+0x2a8], R14 ;  /* 0x0002a80e01007387 */ /* 0x0001e80000100a00 */
[----:B0-----:R-:W2:Y:S04]  /*e550*/  LDL.LU.64 R14, [R1+0xc88] ;  /* 0x000c8800010e7983 */ /* 0x001ea80000300a00 */
[----:B------:R-:W3:Y:S01]  /*e560*/  LDL.LU.64 R12, [R1+0xc80] ;  /* 0x000c8000010c7983 */ /* 0x000ee20000300a00 */
[----:B------:R-:W-:-:S02]  /*e570*/  IMAD.MOV.U32 R25, RZ, RZ, R3 ;  /* 0x000000ffff197224 */ /* 0x000fc400078e0003 */
[----:B------:R-:W-:Y:S02]  /*e580*/  IMAD.MOV.U32 R26, RZ, RZ, R20 ;  /* 0x000000ffff1a7224 */ /* 0x000fe400078e0014 */
[----:B------:R-:W-:Y:S02]  /*e590*/  IMAD.MOV.U32 R3, RZ, RZ, R21 ;  /* 0x000000ffff037224 */ /* 0x000fe400078e0015 */
[----:B------:R-:W-:Y:S01]  /*e5a0*/  IMAD.MOV.U32 R24, RZ, RZ, R22 ;  /* 0x000000ffff187224 */ /* 0x000fe200078e0016 */
[----:B------:R-:W2:Y:S04]  /*e5b0*/  LDL.LU.64 R20, [R1+0x280] ;  /* 0x0002800001147983 */ /* 0x000ea80000300a00 */
[----:B------:R-:W2:Y:S01]  /*e5c0*/  LDL.LU.64 R22, [R1+0x288] ;  /* 0x0002880001167983 */ /* 0x000ea20000300a00 */
[----:B---3--:R-:W-:Y:S11]  /*e5d0*/  HMMA.16816.F32.BF16 R8, R16, R12, R8 ;  /* 0x0000000c1008723c */ /* 0x008ff60000041808 */
        /* <DEDUP_REMOVED lines=8> */
[----:B0-----:R-:W-:-:S02]  /*e660*/  IMAD.MOV.U32 R12, RZ, RZ, R26 ;  /* 0x000000ffff0c7224 */ /* 0x001fc400078e001a */
[----:B------:R-:W-:-:S05]  /*e670*/  IMAD.MOV.U32 R13, RZ, RZ, R3 ;  /* 0x000000ffff0d7224 */ /* 0x000fca00078e0003 */
        /* <DEDUP_REMOVED lines=11> */
[----:B------:R-:W2:Y:S08]  /*e730*/  LDL.LU.64 R14, [R1+0xf8] ;  /* 0x0000f800010e7983 */ /* 0x000eb00000300a00 */
[----:B------:R-:W-:Y:S04]  /*e740*/  STL.64 [R1+0x280], R20 ;  /* 0x0002801401007387 */ /* 0x000fe80000100a00 */
[----:B------:R0:W-:Y:S04]  /*e750*/  STL.64 [R1+0x288], R22 ;  /* 0x0002881601007387 */ /* 0x0001e80000100a00 */
[----:B0-----:R-:W4:Y:S04]  /*e760*/  LDL.LU.64 R22, [R1+0xc68] ;  /* 0x000c680001167983 */ /* 0x001f280000300a00 */
[----:B------:R-:W4:Y:S04]  /*e770*/  LDL.LU.64 R20, [R1+0xc60] ;  /* 0x000c600001147983 */ /* 0x000f280000300a00 */
[----:B------:R-:W-:Y:S04]  /*e780*/  STL.64 [R1+0xbf8], R10 ;  /* 0x000bf80a01007387 */ /* 0x000fe80000100a00 */
[----:B------:R0:W-:Y:S04]  /*e790*/  STL.64 [R1+0xbf0], R8 ;  /* 0x000bf00801007387 */ /* 0x0001e80000100a00 */
[----:B0-----:R-:W3:Y:S04]  /*e7a0*/  LDL.LU.64 R8, [R1+0x90] ;  /* 0x0000900001087983 */ /* 0x001ee80000300a00 */
[----:B------:R-:W2:Y:S01]  /*e7b0*/  LDL.LU.64 R10, [R1+0x98] ;  /* 0x00009800010a7983 */ /* 0x000ea20000300a00 */
[----:B----4-:R-:W-:Y:S03]  /*e7c0*/  HMMA.16816.F32.BF16 R16, R16, R4, R20 ;  /* 0x000000041010723c */ /* 0x010fe60000041814 */
[----:B--2---:R-:W-:Y:S04]  /*e7d0*/  STL.64 [R1+0xc18], R10 ;  /* 0x000c180a01007387 */ /* 0x004fe80000100a00 */
[----:B---3--:R0:W-:Y:S04]  /*e7e0*/  STL.64 [R1+0xc10], R8 ;  /* 0x000c100801007387 */ /* 0x0081e80000100a00 */
[----:B0-----:R-:W2:Y:S04]  /*e7f0*/  LDL.LU.64 R8, [R1+0xb0] ;  /* 0x0000b00001087983 */ /* 0x001ea80000300a00 */
[----:B------:R-:W2:Y:S04]  /*e800*/  LDL.LU.64 R10, [R1+0xb8] ;  /* 0x0000b800010a7983 */ /* 0x000ea80000300a00 */
[----:B------:R-:W3:Y:S04]  /*e810*/  LDL.LU.64 R20, [R1+0xc0] ;  /* 0x0000c00001147983 */ /* 0x000ee80000300a00 */
[----:B------:R-:W3:Y:S04]  /*e820*/  LDL.LU.64 R22, [R1+0xc8] ;  /* 0x0000c80001167983 */ /* 0x000ee80000300a00 */
[----:B------:R-:W-:Y:S04]  /*e830*/  STL.64 [R1+0x180], R16 ;  /* 0x0001801001007387 */ /* 0x000fe80000100a00 */
[----:B------:R-:W-:Y:S04]  /*e840*/  STL.64 [R1+0x188], R18 ;  /* 0x0001881201007387 */ /* 0x000fe80000100a00 */
[----:B------:R-:W0:Y:S02]  /*e850*/  LDSM.16.MT88.4 R16, [R2+0x8080] ;  /* 0x008080000210783b */ /* 0x000e240000004200 */
[C---:B0-----:R-:W-:Y:S02]  /*e860*/  HMMA.16816.F32.BF16 R24, R16.reuse, R24, R12 ;  /* 0x000000181018723c */ /* 0x041fe4000004180c */
[----:B------:R-:W4:Y:S04]  /*e870*/  LDL.LU.64 R14, [R1+0xc58] ;  /* 0x000c5800010e7983 */ /* 0x000f280000300a00 */
[----:B------:R-:W4:Y:S11]  /*e880*/  LDL.LU.64 R12, [R1+0xc50] ;  /* 0x000c5000010c7983 */ /* 0x000f360000300a00 */
[----:B------:R-:W-:Y:S06]  /*e890*/  @!UPT UIADD3 URZ, URZ, URZ, URZ ;  /* 0x0000003f3f3ff290 */ /* 0x000fec000fffe03f */
[----:B------:R0:W-:Y:S04]  /*e8a0*/  STL.64 [R1+0xf0], R24 ;  /* 0x0000f01801007387 */ /* 0x0001e80000100a00 */
[----:B------:R4:W-:Y:S04]  /*e8b0*/  STL.64 [R1+0xf8], R26 ;  /* 0x0000f81a01007387 */ /* 0x0009e80000100a00 */
[----:B0-----:R-:W4:Y:S02]  /*e8c0*/  LDL.LU.64 R24, [R1+0xc48] ;  /* 0x000c480001187983 */ /* 0x001f240000300a00 */
[C---:B----4-:R-:W-:Y:S02]  /*e8d0*/  HMMA.16816.F32.BF16 R24, R16.reuse, R24, R12 ;  /* 0x000000181018723c */ /* 0x050fe4000004180c */
[----:B------:R-:W4:Y:S04]  /*e8e0*/  LDL.LU.64 R14, [R1+0xc40] ;  /* 0x000c4000010e7983 */ /* 0x000f280000300a00 */
[----:B------:R-:W4:Y:S11]  /*e8f0*/  LDL.LU.64 R12, [R1+0xc38] ;  /* 0x000c3800010c7983 */ /* 0x000f360000300a00 */
[----:B------:R-:W-:Y:S06]  /*e900*/  @!UPT UIADD3 URZ, URZ, URZ, URZ ;  /* 0x0000003f3f3ff290 */ /* 0x000fec000fffe03f */
[----:B------:R0:W-:Y:S04]  /*e910*/  STL.64 [R1+0xe0], R24 ;  /* 0x0000e01801007387 */ /* 0x0001e80000100a00 */
[----:B------:R4:W-:Y:S04]  /*e920*/  STL.64 [R1+0xe8], R26 ;  /* 0x0000e81a01007387 */ /* 0x0009e80000100a00 */
[----:B0-----:R-:W4:Y:S02]  /*e930*/  LDL.LU.64 R24, [R1+0xc30] ;  /* 0x000c300001187983 */ /* 0x001f240000300a00 */
[C---:B----4-:R-:W-:Y:S02]  /*e940*/  HMMA.16816.F32.BF16 R24, R16.reuse, R24, R12 ;  /* 0x000000181018723c */ /* 0x050fe4000004180c */
[----:B------:R-:W2:Y:S11]  /*e950*/  LDL.LU.64 R12, [R1+0xc28] ;  /* 0x000c2800010c7983 */ /* 0x000eb60000300a00 */
[----:B------:R-:W-:Y:S10]  /*e960*/  @!UPT UIADD3 URZ, URZ, URZ, URZ ;  /* 0x0000003f3f3ff290 */ /* 0x000ff4000fffe03f */
[----:B------:R0:W-:Y:S04]  /*e970*/  STL.64 [R1+0xd0], R24 ;  /* 0x0000d01801007387 */ /* 0x0001e80000100a00 */
[----:B------:R3:W-:Y:S04]  /*e980*/  STL.64 [R1+0xd8], R26 ;  /* 0x0000d81a01007387 */ /* 0x0007e80000100a00 */
[----:B0-----:R-:W3:Y:S02]  /*e990*/  LDL.LU.64 R24, [R1+0xc20] ;  /* 0x000c200001187983 */ /* 0x001ee40000300a00 */
[C---:B---3--:R-:W-:Y:S02]  /*e9a0*/  HMMA.16816.F32.BF16 R24, R16.reuse, R24, R20 ;  /* 0x000000181018723c */ /* 0x048fe40000041814 */
[----:B------:R-:W-:Y:S11]  /*e9b0*/  LDSM.16.MT88.4 R20, [R0+0x9000] ;  /* 0x009000000014783b */ /* 0x000ff60000004200 */
[----:B------:R-:W-:Y:S10]  /*e9c0*/  @!UPT UIADD3 URZ, URZ, URZ, URZ ;  /* 0x0000003f3f3ff290 */ /* 0x000ff4000fffe03f */
[----:B------:R-:W-:Y:S04]  /*e9d0*/  STL.64 [R1+0xc0], R24 ;  /* 0x0000c01801007387 */ /* 0x000fe80000100a00 */
[----:B------:R-:W-:Y:S04]  /*e9e0*/  STL.64 [R1+0xc8], R26 ;  /* 0x0000c81a01007387 */ /* 0x000fe80000100a00 */
[----:B------:R-:W0:Y:S01]  /*e9f0*/  LDSM.16.MT88.4 R24, [R0+0x9080] ;  /* 0x009080000018783b */ /* 0x000e220000004200 */
[C---:B--2---:R-:W-:Y:S03]  /*ea00*/  HMMA.16816.F32.BF16 R12, R16.reuse, R12, R8 ;  /* 0x0000000c100c723c */ /* 0x044fe60000041808 */
[----:B0-----:R-:W-:Y:S04]  /*ea10*/  STL.64 [R1+0xb68], R26 ;  /* 0x000b681a01007387 */ /* 0x001fe80000100a00 */
[----:B------:R0:W-:Y:S04]  /*ea20*/  STL.64 [R1+0xb60], R24 ;  /* 0x000b601801007387 */ /* 0x0001e80000100a00 */
[----:B0-----:R-:W2:Y:S04]  /*ea30*/  LDL.LU.64 R24, [R1+0xa0] ;  /* 0x0000a00001187983 */ /* 0x001ea80000300a00 */
[----:B------:R-:W2:Y:S04]  /*ea40*/  LDL.LU.64 R26, [R1+0xa8] ;  /* 0x0000a800011a7983 */ /* 0x000ea80000300a00 */
[----:B------:R-:W3:Y:S04]  /*ea50*/  LDL.LU.64 R10, [R1+0xc18] ;  /* 0x000c1800010a7983 */ /* 0x000ee80000300a00 */
[----:B------:R-:W3:Y:S04]  /*ea60*/  LDL.LU.64 R8, [R1+0xc10] ;  /* 0x000c100001087983 */ /* 0x000ee80000300a00 */
[----:B------:R-:W-:Y:S04]  /*ea70*/  STL.64 [R1+0xb0], R12 ;  /* 0x0000b00c01007387 */ /* 0x000fe80000100a00 */
[----:B------:R0:W-:Y:S04]  /*ea80*/  STL.64 [R1+0xb8], R14 ;  /* 0x0000b80e01007387 */ /* 0x0001e80000100a00 */
[----:B0-----:R-:W4:Y:S04]  /*ea90*/  LDL.LU.64 R14, [R1+0xc08] ;  /* 0x000c0800010e7983 */ /* 0x001f280000300a00 */
[----:B------:R-:W3:Y:S02]  /*eaa0*/  LDL.LU.64 R12, [R1+0xc00] ;  /* 0x000c0000010c7983 */ /* 0x000ee40000300a00 */
[C---:B---3--:R-:W-:Y:S11]  /*eab0*/  HMMA.16816.F32.BF16 R8, R16.reuse, R12, R8 ;  /* 0x0000000c1008723c */ /* 0x048ff60000041808 */
[----:B------:R-:W-:Y:S11]  /*eac0*/  @!UPT UIADD3 URZ, URZ, URZ, URZ ;  /* 0x0000003f3f3ff290 */ /* 0x000ff6000fffe03f */
[----:B------:R-:W-:Y:S01]  /*ead0*/  @!UPT UIADD3 URZ, URZ, URZ, URZ ;  /* 0x0000003f3f3ff290 */ /* 0x000fe2000fffe03f */
[----:B------:R-:W-:Y:S04]  /*eae0*/  STL.64 [R1+0x90], R8 ;  /* 0x0000900801007387 */ /* 0x000fe80000100a00 */
[----:B------:R0:W-:Y:S04]  /*eaf0*/  STL.64 [R1+0x98], R10 ;  /* 0x0000980a01007387 */ /* 0x0001e80000100a00 */
[----:B0-----:R-:W3:Y:S04]  /*eb00*/  LDL.LU.64 R10, [R1+0xbf8] ;  /* 0x000bf800010a7983 */ /* 0x001ee80000300a00 */
[----:B------:R-:W2:Y:S04]  /*eb10*/  LDL.LU.64 R8, [R1+0xbf0] ;  /* 0x000bf00001087983 */ /* 0x000ea80000300a00 */
[----:B----4-:R0:W-:Y:S04]  /*eb20*/  STL.64 [R1+0xbd0], R14 ;  /* 0x000bd00e01007387 */ /* 0x0101e80000100a00 */
[----:B------:R-:W2:Y:S04]  /*eb30*/  LDL.LU.64 R12, [R1+0x80] ;  /* 0x00008000010c7983 */ /* 0x000ea80000300a00 */
[----:B0-----:R-:W2:Y:S02]  /*eb40*/  LDL.LU.64 R14, [R1+0x88] ;  /* 0x00008800010e7983 */ /* 0x001ea40000300a00 */
[C---:B--2---:R-:W-:Y:S11]  /*eb50*/  HMMA.16816.F32.BF16 R12, R16.reuse, R8, R12 ;  /* 0x00000008100c723c */ /* 0x044ff6000004180c */
[----:B------:R-:W-:Y:S11]  /*eb60*/  @!UPT UIADD3 URZ, URZ, URZ, URZ ;  /* 0x0000003f3f3ff290 */ /* 0x000ff6000fffe03f */
[----:B------:R-:W-:Y:S02]  /*eb70*/  @!UPT UIADD3 URZ, URZ, URZ, URZ ;  /* 0x0000003f3f3ff290 */ /* 0x000fe4000fffe03f */
[----:B------:R-:W-:Y:S01]  /*eb80*/  IMAD.MOV.U32 R28, RZ, RZ, R15 ;  /* 0x000000ffff1c7224 */ /* 0x000fe200078e000f */
[----:B------:R-:W-:Y:S04]  /*eb90*/  STL.64 [R1+0x80], R12 ;  /* 0x0000800c01007387 */ /* 0x000fe80000100a00 */
[----:B------:R0:W-:Y:S04]  /*eba0*/  STL [R1+0x88], R14 ;  /* 0x0000880e01007387 */ /* 0x0001e80000100800 */
[----:B---3--:R-:W-:Y:S04]  /*ebb0*/  STL.64 [R1+0xb88], R10 ;  /* 0x000b880a01007387 */ /* 0x008fe80000100a00 */
[----:B------:R-:W-:Y:S01]  /*ebc0*/  STL [R1+0x860], R28 ;  /* 0x0008601c01007387 */ /* 0x000fe20000100800 */
[----:B0-----:R-:W-:Y:S03]  /*ebd0*/  HMMA.16816.F32.BF16 R12, R16, R4, R24 ;  /* 0x00000004100c723c */ /* 0x001fe60000041818 */
[----:B------:R-:W-:Y:S04]  /*ebe0*/  STL.64 [R1+0xb80], R6 ;  /* 0x000b800601007387 */ /* 0x000fe80000100a00 */
[----:B------:R-:W2:Y:S04]  /*ebf0*/  LDL.LU R16, [R1+0x60] ;  /* 0x0000600001107983 */ /* 0x000ea80000300800 */
[----:B------:R-:W2:Y:S04]  /*ec00*/  LDL.LU R17, [R1+0x64] ;  /* 0x0000640001117983 */ /* 0x000ea80000300800 */
[----:B------:R-:W3:Y:S04]  /*ec10*/  LDL.LU R18, [R1+0x68] ;  /* 0x0000680001127983 */ /* 0x000ee80000300800 */
[----:B------:R-:W3:Y:S05]  /*ec20*/  LDL.LU R19, [R1+0x6c] ;  /* 0x00006c0001137983 */ /* 0x000eea0000300800 */
[----:B------:R-:W-:-:S02]  /*ec30*/  IMAD.MOV.U32 R29, RZ, RZ, R12 ;  /* 0x000000ffff1d7224 */ /* 0x000fc400078e000c */
[----:B------:R-:W-:Y:S02]  /*ec40*/  IMAD.MOV.U32 R3, RZ, RZ, R13 ;  /* 0x000000ffff037224 */ /* 0x000fe400078e000d */
[----:B------:R-:W-:Y:S02]  /*ec50*/  IMAD.MOV.U32 R0, RZ, RZ, R14 ;  /* 0x000000ffff007224 */ /* 0x000fe400078e000e */
[----:B------:R-:W-:Y:S01]  /*ec60*/  IMAD.MOV.U32 R2, RZ, RZ, R15 ;  /* 0x000000ffff027224 */ /* 0x000fe200078e000f */
[----:B---3--:R-:W-:Y:S04]  /*ec70*/  STL.64 [R1+0xae8], R18 ;  /* 0x000ae81201007387 */ /* 0x008fe80000100a00 */
[----:B--2---:R0:W-:Y:S04]  /*ec80*/  STL.64 [R1+0xae0], R16 ;  /* 0x000ae01001007387 */ /* 0x0041e80000100a00 */
[----:B0-----:R-:W2:Y:S04]  /*ec90*/  LDL.LU R16, [R1+0x120] ;  /* 0x0001200001107983 */ /* 0x001ea80000300800 */
[----:B------:R-:W2:Y:S04]  /*eca0*/  LDL.LU R17, [R1+0x124] ;  /* 0x0001240001117983 */ /* 0x000ea80000300800 */
[----:B------:R-:W3:Y:S04]  /*ecb0*/  LDL.LU R18, [R1+0x128] ;  /* 0x0001280001127983 */ /* 0x000ee80000300800 */
[----:B------:R-:W3:Y:S04]  /*ecc0*/  LDL.LU R19, [R1+0x12c] ;  /* 0x00012c0001137983 */ /* 0x000ee80000300800 */
[----:B------:R-:W4:Y:S04]  /*ecd0*/  LDL.LU R24, [R1+0x330] ;  /* 0x0003300001187983 */ /* 0x000f280000300800 */
[----:B------:R-:W4:Y:S04]  /*ece0*/  LDL.LU R25, [R1+0x334] ;  /* 0x0003340001197983 */ /* 0x000f280000300800 */
[----:B------:R-:W2:Y:S04]  /*ecf0*/  LDL.LU R26, [R1+0x338] ;  /* 0x00033800011a7983 */ /* 0x000ea80000300800 */
[----:B------:R-:W2:Y:S04]  /*ed00*/  LDL.LU R27, [R1+0x33c] ;  /* 0x00033c00011b7983 */ /* 0x000ea80000300800 */
[----:B------:R-:W2:Y:S04]  /*ed10*/  LDL.LU R12, [R1+0x350] ;  /* 0x00035000010c7983 */ /* 0x000ea80000300800 */
[----:B------:R-:W2:Y:S04]  /*ed20*/  LDL.LU R13, [R1+0x354] ;  /* 0x00035400010d7983 */ /* 0x000ea80000300800 */
[----:B------:R-:W2:Y:S04]  /*ed30*/  LDL.LU R14, [R1+0x358] ;  /* 0x00035800010e7983 */ /* 0x000ea80000300800 */
[----:B------:R-:W2:Y:S04]  /*ed40*/  LDL.LU R15, [R1+0x35c] ;  /* 0x00035c00010f7983 */ /* 0x000ea80000300800 */
[----:B--2---:R0:W-:Y:S04]  /*ed50*/  STL.64 [R1+0xbe0], R14 ;  /* 0x000be00e01007387 */ /* 0x0041e80000100a00 */
[----:B------:R-:W-:Y:S04]  /*ed60*/  STL.64 [R1+0xbd8], R12 ;  /* 0x000bd80c01007387 */ /* 0x000fe80000100a00 */
[----:B0-----:R-:W2:Y:S04]  /*ed70*/  LDL.64 R14, [R1+0x48] ;  /* 0x00004800010e7983 */ /* 0x001ea80000100a00 */
[----:B------:R0:W-:Y:S04]  /*ed80*/  STL.64 [R1+0xbb8], R26 ;  /* 0x000bb81a01007387 */ /* 0x0001e80000100a00 */
[----:B----4-:R-:W-:Y:S04]  /*ed90*/  STL.64 [R1+0xbb0], R24 ;  /* 0x000bb01801007387 */ /* 0x010fe80000100a00 */
[----:B0-----:R-:W4:Y:S04]  /*eda0*/  LDL.64 R26, [R1+0x28] ;  /* 0x00002800011a7983 */ /* 0x001f280000100a00 */
[----:B----4-:R0:W-:Y:S04]  /*edb0*/  STL.64 [R1+0xbc8], R26 ;  /* 0x000bc81a01007387 */ /* 0x0101e80000100a00 */
[----:B0-----:R-:W4:Y:S04]  /*edc0*/  LDL.64 R26, [R1+0x38] ;  /* 0x00003800011a7983 */ /* 0x001f280000100a00 */
[----:B----4-:R0:W-:Y:S04]  /*edd0*/  STL.64 [R1+0xbe8], R26 ;  /* 0x000be81a01007387 */ /* 0x0101e80000100a00 */
[----:B------:R-:W2:Y:S04]  /*ede0*/  LDL.LU R24, [R1+0x360] ;  /* 0x0003600001187983 */ /* 0x000ea80000300800 */
[----:B------:R-:W2:Y:S04]  /*edf0*/  LDL.LU R25, [R1+0x364] ;  /* 0x0003640001197983 */ /* 0x000ea80000300800 */
[----:B0-----:R-:W2:Y:S04]  /*ee00*/  LDL.LU R26, [R1+0x368] ;  /* 0x00036800011a7983 */ /* 0x001ea80000300800 */
[----:B------:R-:W2:Y:S04]  /*ee10*/  LDL.LU R27, [R1+0x36c] ;  /* 0x00036c00011b7983 */ /* 0x000ea80000300800 */
[----:B------:R-:W4:Y:S04]  /*ee20*/  LDL.LU R8, [R1+0x310] ;  /* 0x0003100001087983 */ /* 0x000f280000300800 */
[----:B------:R-:W4:Y:S04]  /*ee30*/  LDL.LU R9, [R1+0x314] ;  /* 0x0003140001097983 */ /* 0x000f280000300800 */
[----:B------:R-:W2:Y:S04]  /*ee40*/  LDL.LU R10, [R1+0x318] ;  /* 0x00031800010a7983 */ /* 0x000ea80000300800 */
[----:B------:R-:W2:Y:S04]  /*ee50*/  LDL.LU R11, [R1+0x31c] ;  /* 0x00031c00010b7983 */ /* 0x000ea80000300800 */
[----:B--2---:R-:W-:Y:S04]  /*ee60*/  STL.64 [R1+0xb98], R10 ;  /* 0x000b980a01007387 */ /* 0x004fe80000100a00 */
[----:B----4-:R0:W-:Y:S04]  /*ee70*/  STL.64 [R1+0xb90], R8 ;  /* 0x000b900801007387 */ /* 0x0101e80000100a00 */
[----:B0-----:R-:W2:Y:S04]  /*ee80*/  LDL.LU R8, [R1+0x320] ;  /* 0x0003200001087983 */ /* 0x001ea80000300800 */
[----:B------:R-:W2:Y:S04]  /*ee90*/  LDL.LU R9, [R1+0x324] ;  /* 0x0003240001097983 */ /* 0x000ea80000300800 */
[----:B------:R-:W4:Y:S04]  /*eea0*/  LDL.LU R10, [R1+0x328] ;  /* 0x00032800010a7983 */ /* 0x000f280000300800 */
[----:B------:R-:W4:Y:S01]  /*eeb0*/  LDL.LU R11, [R1+0x32c] ;  /* 0x00032c00010b7983 */ /* 0x000f220000300800 */
[----:B------:R-:W-:Y:S03]  /*eec0*/  HMMA.16816.F32.BF16 R24, R20, R14, R24 ;  /* 0x0000000e1418723c */ /* 0x000fe60000041818 */
[----:B----4-:R0:W-:Y:S04]  /*eed0*/  STL.64 [R1+0xba8], R10 ;  /* 0x000ba80a01007387 */ /* 0x0101e80000100a00 */
[----:B--2---:R1:W-:Y:S04]  /*eee0*/  STL.64 [R1+0xba0], R8 ;  /* 0x000ba00801007387 */ /* 0x0043e80000100a00 */
[----:B0-----:R-:W2:Y:S04]  /*eef0*/  LDL.64 R10, [R1+0x18] ;  /* 0x00001800010a7983 */ /* 0x001ea80000100a00 */
[----:B--2---:R0:W-:Y:S04]  /*ef00*/  STL.64 [R1+0xbc0], R10 ;  /* 0x000bc00a01007387 */ /* 0x0041e80000100a00 */
[----:B-1----:R-:W2:Y:S04]  /*ef10*/  LDL.LU R8, [R1+0x340] ;  /* 0x0003400001087983 */ /* 0x002ea80000300800 */
[----:B------:R-:W2:Y:S04]  /*ef20*/  LDL.LU R9, [R1+0x344] ;  /* 0x0003440001097983 */ /* 0x000ea80000300800 */
[----:B0-----:R-:W2:Y:S04]  /*ef30*/  LDL.LU R10, [R1+0x348] ;  /* 0x00034800010a7983 */ /* 0x001ea80000300800 */
[----:B------:R-:W2:Y:S04]  /*ef40*/  LDL.LU R11, [R1+0x34c] ;  /* 0x00034c00010b7983 */ /* 0x000ea80000300800 */
[----:B------:R-:W4:Y:S04]  /*ef50*/  LDL.LU R4, [R1+0x300] ;  /* 0x0003000001047983 */ /* 0x000f280000300800 */
[----:B------:R-:W4:Y:S04]  /*ef60*/  LDL.LU R5, [R1+0x304] ;  /* 0x0003040001057983 */ /* 0x000f280000300800 */
[----:B------:R-:W4:Y:S04]  /*ef70*/  LDL.LU R6, [R1+0x308] ;  /* 0x0003080001067983 */ /* 0x000f280000300800 */
[----:B------:R-:W4:Y:S04]  /*ef80*/  LDL.LU R7, [R1+0x30c] ;  /* 0x00030c0001077983 */ /* 0x000f280000300800 */
[----:B---3--:R0:W-:Y:S04]  /*ef90*/  STL.64 [R1+0xaf8], R18 ;  /* 0x000af81201007387 */ /* 0x0081e80000100a00 */
[----:B------:R-:W-:Y:S04]  /*efa0*/  STL.64 [R1+0xaf0], R16 ;  /* 0x000af01001007387 */ /* 0x000fe80000100a00 */
[----:B0-----:R-:W3:Y:S04]  /*efb0*/  LDL.64 R18, [R1+0x8] ;  /* 0x0000080001127983 */ /* 0x001ee80000100a00 */
[----:B------:R0:W-:Y:S04]  /*efc0*/  STL [R1+0x95c], R0 ;  /* 0x00095c0001007387 */ /* 0x0001e80000100800 */
[----:B------:R1:W-:Y:S04]  /*efd0*/  STL [R1+0x958], R3 ;  /* 0x0009580301007387 */ /* 0x0003e80000100800 */
[----:B------:R-:W-:Y:S01]  /*efe0*/  STL [R1+0x864], R29 ;  /* 0x0008641d01007387 */ /* 0x000fe20000100800 */
[----:B0-----:R-:W-:-:S03]  /*eff0*/  IMAD.MOV.U32 R0, RZ, RZ, R15 ;  /* 0x000000ffff007224 */ /* 0x001fc600078e000f */
[----:B------:R-:W-:Y:S01]  /*f000*/  STL.64 [R1+0x360], R24 ;  /* 0x0003601801007387 */ /* 0x000fe20000100a00 */
[----:B-1----:R-:W-:-:S03]  /*f010*/  IMAD.MOV.U32 R3, RZ, RZ, R14 ;  /* 0x000000ffff037224 */ /* 0x002fc600078e000e */
[----:B------:R0:W-:Y:S04]  /*f020*/  STL.64 [R1+0x368], R26 ;  /* 0x0003681a01007387 */ /* 0x0001e80000100a00 */
[----:B0-----:R-:W2:Y:S04]  /*f030*/  LDL.LU.64 R26, [R1+0xbe8] ;  /* 0x000be800011a7983 */ /* 0x001ea80000300a00 */
[----:B------:R-:W2:Y:S04]  /*f040*/  LDL.LU.64 R14, [R1+0xbe0] ;  /* 0x000be000010e7983 */ /* 0x000ea80000300a00 */
[----:B------:R-:W2:Y:S02]  /*f050*/  LDL.LU.64 R12, [R1+0xbd8] ;  /* 0x000bd800010c7983 */ /* 0x000ea40000300a00 */
[C---:B--2---:R-:W-:Y:S11]  /*f060*/  HMMA.16816.F32.BF16 R12, R20.reuse, R26, R12 ;  /* 0x0000001a140c723c */ /* 0x044ff6000004180c */
[----:B------:R-:W-:Y:S11]  /*f070*/  @!UPT UIADD3 URZ, URZ, URZ, URZ ;  /* 0x0000003f3f3ff290 */ /* 0x000ff6000fffe03f */
[----:B------:R-:W-:Y:S01]  /*f080*/  @!UPT UIADD3 URZ, URZ, URZ, URZ ;  /* 0x0000003f3f3ff290 */ /* 0x000fe2000fffe03f */
[----:B------:R0:W-:Y:S04]  /*f090*/  STL.64 [R1+0x350], R12 ;  /* 0x0003500c01007387 */ /* 0x0001e80000100a00 */
[----:B------:R1:W-:Y:S01]  /*f0a0*/  STL.64 [R1+0x358], R14 ;  /* 0x0003580e01007387 */ /* 0x0003e20000100a00 */
[----:B0-----:R-:W-:Y:S02]  /*f0b0*/  IMAD.MOV.U32 R13, RZ, RZ, R26 ;  /* 0x000000ffff0d7224 */ /* 0x001fe400078e001a */
[----:B------:R-:W-:Y:S01]  /*f0c0*/  IMAD.MOV.U32 R12, RZ, RZ, R27 ;  /* 0x000000ffff0c7224 */ /* 0x000fe200078e001b */
[----:B-1----:R-:W2:Y:S04]  /*f0d0*/  LDL.LU.64 R14, [R1+0xbd0] ;  /* 0x000bd000010e7983 */ /* 0x002ea80000300a00 */
[----:B------:R-:W2:Y:S02]  /*f0e0*/  LDL.LU.64 R26, [R1+0xbc8] ;  /* 0x000bc800011a7983 */ /* 0x000ea40000300a00 */
[----:B--2---:R-:W-:Y:S01]  /*f0f0*/  HMMA.16816.F32.BF16 R8, R20, R26, R8 ;  /* 0x0000001a1408723c */ /* 0x004fe20000041808 */
[----:B------:R-:W-:-:S02]  /*f100*/  IMAD.MOV.U32 R17, RZ, RZ, R26 ;  /* 0x000000ffff117224 */ /* 0x000fc400078e001a */
[----:B------:R-:W-:Y:S11]  /*f110*/  IMAD.MOV.U32 R16, RZ, RZ, R27 ;  /* 0x000000ffff107224 */ /* 0x000ff600078e001b */
[----:B------:R-:W-:Y:S09]  /*f120*/  @!UPT UIADD3 URZ, URZ, URZ, URZ ;  /* 0x0000003f3f3ff290 */ /* 0x000ff2000fffe03f */
[----:B------:R-:W-:Y:S04]  /*f130*/  STL.64 [R1+0x340], R8 ;  /* 0x0003400801007387 */ /* 0x000fe80000100a00 */
        /* <DEDUP_REMOVED lines=8> */
[----:B------:R-:W-:Y:S01]  /*f1c0*/  STL.64 [R1+0x338], R26 ;  /* 0x0003381a01007387 */ /* 0x000fe20000100a00 */
[----:B0-----:R-:W-:Y:S02]  /*f1d0*/  IMAD.MOV.U32 R25, RZ, RZ, R10 ;  /* 0x000000ffff197224 */ /* 0x001fe400078e000a */
[----:B------:R-:W-:Y:S02]  /*f1e0*/  IMAD.MOV.U32 R24, RZ, RZ, R11 ;  /* 0x000000ffff187224 */ /* 0x000fe400078e000b */
[----:B------:R-:W3:Y:S04]  /*f1f0*/  LDL.LU.64 R10, [R1+0xba8] ;  /* 0x000ba800010a7983 */ /* 0x000ee80000300a00 */
[----:B------:R-:W3:Y:S02]  /*f200*/  LDL.LU.64 R8, [R1+0xba0] ;  /* 0x000ba00001087983 */ /* 0x000ee40000300a00 */
[----:B---3--:R-:W-:Y:S11]  /*f210*/  HMMA.16816.F32.BF16 R8, R20, R18, R8 ;  /* 0x000000121408723c */ /* 0x008ff60000041808 */
        /* <DEDUP_REMOVED lines=14> */
[----:B------:R-:W-:-:S05]  /*f300*/  IMAD.MOV.U32 R19, RZ, RZ, R12 ;  /* 0x000000ffff137224 */ /* 0x000fca00078e000c */
[----:B------:R-:W-:Y:S04]  /*f310*/  STL.64 [R1+0xb50], R18 ;  /* 0x000b501201007387 */ /* 0x000fe80000100a00 */
[----:B------:R-:W3:Y:S04]  /*f320*/  LDL.LU R24, [R1+0x200] ;  /* 0x0002000001187983 */ /* 0x000ee80000300800 */
[----:B------:R-:W3:Y:S04]  /*f330*/  LDL.LU R25, [R1+0x204] ;  /* 0x0002040001197983 */ /* 0x000ee80000300800 */
[----:B------:R-:W3:Y:S04]  /*f340*/  LDL.LU R26, [R1+0x208] ;  /* 0x00020800011a7983 */ /* 0x000ee80000300800 */
[----:B------:R-:W3:Y:S01]  /*f350*/  LDL.LU R27, [R1+0x20c] ;  /* 0x00020c00011b7983 */ /* 0x000ee20000300800 */
[C---:B--2---:R-:W-:Y:S11]  /*f360*/  HMMA.16816.F32.BF16 R8, R20.reuse, R14, R8 ;  /* 0x0000000e1408723c */ /* 0x044ff60000041808 */
[----:B------:R-:W-:Y:S11]  /*f370*/  @!UPT UIADD3 URZ, URZ, URZ, URZ ;  /* 0x0000003f3f3ff290 */ /* 0x000ff6000fffe03f */
[----:B------:R-:W-:Y:S01]  /*f380*/  @!UPT UIADD3 URZ, URZ, URZ, URZ ;  /* 0x0000003f3f3ff290 */ /* 0x000fe2000fffe03f */
[----:B------:R-:W-:Y:S04]  /*f390*/  STL.64 [R1+0x310], R8 ;  /* 0x0003100801007387 */ /* 0x000fe80000100a00 */
[----:B------:R0:W-:Y:S04]  /*f3a0*/  STL.64 [R1+0x318], R10 ;  /* 0x0003180a01007387 */ /* 0x0001e80000100a00 */
[----:B0-----:R-:W4:Y:S04]  /*f3b0*/  LDL.LU.64 R10, [R1+0xb88] ;  /* 0x000b8800010a7983 */ /* 0x001f280000300a00 */
[----:B------:R0:W-:Y:S04]  /*f3c0*/  STL.64 [R1+0xb58], R14 ;  /* 0x000b580e01007387 */ /* 0x0001e80000100a00 */
[----:B------:R-:W2:Y:S04]  /*f3d0*/  LDL.LU R12, [R1+0x170] ;  /* 0x00017000010c7983 */ /* 0x000ea80000300800 */
[----:B------:R-:W2:Y:S04]  /*f3e0*/  LDL.LU R13, [R1+0x174] ;  /* 0x00017400010d7983 */ /* 0x000ea80000300800 */
[----:B0-----:R-:W2:Y:S04]  /*f3f0*/  LDL.LU R14, [R1+0x178] ;  /* 0x00017800010e7983 */ /* 0x001ea80000300800 */
[----:B------:R-:W2:Y:S01]  /*f400*/  LDL.LU R15, [R1+0x17c] ;  /* 0x00017c00010f7983 */ /* 0x000ea20000300800 */
[----:B----4-:R-:W-:Y:S11]  /*f410*/  HMMA.16816.F32.BF16 R4, R20, R10, R4 ;  /* 0x0000000a1404723c */ /* 0x010ff60000041804 */
[----:B------:R-:W-:Y:S11]  /*f420*/  @!UPT UIADD3 URZ, URZ, URZ, URZ ;  /* 0x0000003f3f3ff290 */ /* 0x000ff6000fffe03f */
[----:B------:R-:W-:Y:S01]  /*f430*/  @!UPT UIADD3 URZ, URZ, URZ, URZ ;  /* 0x0000003f3f3ff290 */ /* 0x000fe2000fffe03f */
[----:B------:R-:W-:Y:S04]  /*f440*/  STL.64 [R1+0x300], R4 ;  /* 0x0003000401007387 */ /* 0x000fe80000100a00 */
[----:B------:R0:W-:Y:S04]  /*f450*/  STL.64 [R1+0x308], R6 ;  /* 0x0003080601007387 */ /* 0x0001e80000100a00 */
[----:B0-----:R-:W4:Y:S04]  /*f460*/  LDL.LU.64 R6, [R1+0xb80] ;  /* 0x000b800001067983 */ /* 0x001f280000300a00 */
[----:B------:R4:W-:Y:S04]  /*f470*/  STL.64 [R1+0xb00], R10 ;  /* 0x000b000a01007387 */ /* 0x0009e80000100a00 */
[----:B------:R-:W2:Y:S04]  /*f480*/  LDL.LU R8, [R1+0x130] ;  /* 0x0001300001087983 */ /* 0x000ea80000300800 */
[----:B------:R-:W2:Y:S01]  /*f490*/  LDL.LU R9, [R1+0x134] ;  /* 0x0001340001097983 */ /* 0x000ea20000300800 */
[----:B----4-:R-:W-:-:S02]  /*f4a0*/  IMAD.MOV.U32 R10, RZ, RZ, R7 ;  /* 0x000000ffff0a7224 */ /* 0x010fc400078e0007 */
[----:B------:R-:W-:Y:S01]  /*f4b0*/  IMAD.MOV.U32 R11, RZ, RZ, R6 ;  /* 0x000000ffff0b7224 */ /* 0x000fe200078e0006 */
[----:B------:R-:W4:Y:S04]  /*f4c0*/  LDL.LU R7, [R1+0xb7c] ;  /* 0x000b7c0001077983 */ /* 0x000f280000300800 */
[----:B------:R-:W3:Y:S04]  /*f4d0*/  LDL.LU R6, [R1+0xb78] ;  /* 0x000b780001067983 */ /* 0x000ee80000300800 */
[----:B------:R-:W-:Y:S04]  /*f4e0*/  STL.64 [R1+0xb18], R10 ;  /* 0x000b180a01007387 */ /* 0x000fe80000100a00 */
[----:B--2---:R0:W-:Y:S04]  /*f4f0*/  STL.64 [R1+0xb10], R8 ;  /* 0x000b100801007387 */ /* 0x0041e80000100a00 */
[----:B0-----:R-:W2:Y:S04]  /*f500*/  LDL.LU R8, [R1+0x140] ;  /* 0x0001400001087983 */ /* 0x001ea80000300800 */
[----:B------:R-:W2:Y:S04]  /*f510*/  LDL.LU R9, [R1+0x144] ;  /* 0x0001440001097983 */ /* 0x000ea80000300800 */
[----:B------:R-:W2:Y:S04]  /*f520*/  LDL.LU R10, [R1+0x148] ;  /* 0x00014800010a7983 */ /* 0x000ea80000300800 */
[----:B------:R-:W2:Y:S04]  /*f530*/  LDL.LU R11, [R1+0x14c] ;  /* 0x00014c00010b7983 */ /* 0x000ea80000300800 */
[----:B--2---:R3:W-:Y:S04]  /*f540*/  STL.64 [R1+0xb30], R10 ;  /* 0x000b300a01007387 */ /* 0x0047e80000100a00 */
[----:B------:R0:W-:Y:S01]  /*f550*/  STL.64 [R1+0xb28], R8 ;  /* 0x000b280801007387 */ /* 0x0001e20000100a00 */
[----:B---3--:R-:W-:-:S03]  /*f560*/  IMAD.MOV.U32 R10, RZ, RZ, R6 ;  /* 0x000000ffff0a7224 */ /* 0x008fc600078e0006 */
[----:B0-----:R-:W2:Y:S01]  /*f570*/  LDL.LU R8, [R1+0x150] ;  /* 0x0001500001087983 */ /* 0x001ea20000300800 */
[----:B----4-:R-:W-:-:S03]  /*f580*/  IMAD.MOV.U32 R11, RZ, RZ, R7 ;  /* 0x000000ffff0b7224 */ /* 0x010fc600078e0007 */
[----:B------:R-:W2:Y:S04]  /*f590*/  LDL.LU R9, [R1+0x154] ;  /* 0x0001540001097983 */ /* 0x000ea80000300800 */
[----:B------:R-:W3:Y:S04]  /*f5a0*/  LDL.LU R6, [R1+0xb74] ;  /* 0x000b740001067983 */ /* 0x000ee80000300800 */
[----:B------:R-:W3:Y:S04]  /*f5b0*/  LDL.LU R7, [R1+0xb70] ;  /* 0x000b700001077983 */ /* 0x000ee80000300800 */
[----:B------:R-:W-:Y:S04]  /*f5c0*/  STL.64 [R1+0xb48], R10 ;  /* 0x000b480a01007387 */ /* 0x000fe80000100a00 */
[----:B--2---:R0:W-:Y:S01]  /*f5d0*/  STL.64 [R1+0xb40], R8 ;  /* 0x000b400801007387 */ /* 0x0041e20000100a00 */
[----:B---3--:R-:W-:Y:S03]  /*f5e0*/  HMMA.16816.F32.BF16 R20, R20, R6, R24 ;  /* 0x000000061414723c */ /* 0x008fe60000041818 */
[----:B0-----:R-:W2:Y:S04]  /*f5f0*/  LDL.LU R8, [R1+0x160] ;  /* 0x0001600001087983 */ /* 0x001ea80000300800 */
[----:B------:R-:W2:Y:S04]  /*f600*/  LDL.LU R9, [R1+0x164] ;  /* 0x0001640001097983 */ /* 0x000ea80000300800 */
[----:B------:R-:W2:Y:S04]  /*f610*/  LDL.LU R10, [R1+0x168] ;  /* 0x00016800010a7983 */ /* 0x000ea80000300800 */
[----:B------:R-:W2:Y:S04]  /*f620*/  LDL.LU R11, [R1+0x16c] ;  /* 0x00016c00010b7983 */ /* 0x000ea80000300800 */
[----:B------:R-:W3:Y:S04]  /*f630*/  LDL.LU.64 R26, [R1+0xb68] ;  /* 0x000b6800011a7983 */ /* 0x000ee80000300a00 */
[----:B------:R-:W3:Y:S01]  /*f640*/  LDL.LU.64 R24, [R1+0xb60] ;  /* 0x000b600001187983 */ /* 0x000ee20000300a00 */
[----:B------:R-:W-:-:S02]  /*f650*/  IMAD.MOV.U32 R18, RZ, RZ, R3 ;  /* 0x000000ffff127224 */ /* 0x000fc400078e0003 */
[----:B------:R-:W-:Y:S01]  /*f660*/  IMAD.MOV.U32 R19, RZ, RZ, R0 ;  /* 0x000000ffff137224 */ /* 0x000fe200078e0000 */
[----:B------:R0:W-:Y:S04]  /*f670*/  STL.64 [R1+0x200], R20 ;  /* 0x0002001401007387 */ /* 0x0001e80000100a00 */
[----:B------:R1:W-:Y:S04]  /*f680*/  STL.64 [R1+0x208], R22 ;  /* 0x0002081601007387 */ /* 0x0003e80000100a00 */
[----:B0-----:R-:W4:Y:S04]  /*f690*/  LDL.LU R20, [R1+0x110] ;  /* 0x0001100001147983 */ /* 0x001f280000300800 */
[----:B------:R-:W4:Y:S04]  /*f6a0*/  LDL.LU R21, [R1+0x114] ;  /* 0x0001140001157983 */ /* 0x000f280000300800 */
[----:B-1----:R-:W4:Y:S04]  /*f6b0*/  LDL.LU R22, [R1+0x118] ;  /* 0x0001180001167983 */ /* 0x002f280000300800 */
[----:B------:R-:W4:Y:S01]  /*f6c0*/  LDL.LU R23, [R1+0x11c] ;  /* 0x00011c0001177983 */ /* 0x000f220000300800 */
[C---:B---3--:R-:W-:Y:S03]  /*f6d0*/  HMMA.16816.F32.BF16 R16, R24.reuse, R18, R12 ;  /* 0x000000121810723c */ /* 0x048fe6000004180c */
[----:B------:R-:W3:Y:S11]  /*f6e0*/  LDL.LU.64 R14, [R1+0xb58] ;  /* 0x000b5800010e7983 */ /* 0x000ef60000300a00 */
[----:B------:R-:W-:Y:S09]  /*f6f0*/  @!UPT UIADD3 URZ, URZ, URZ, URZ ;  /* 0x0000003f3f3ff290 */ /* 0x000ff2000fffe03f */
[----:B------:R-:W-:Y:S04]  /*f700*/  STL.64 [R1+0x170], R16 ;  /* 0x0001701001007387 */ /* 0x000fe80000100a00 */
[----:B------:R0:W-:Y:S04]  /*f710*/  STL.64 [R1+0x178], R18 ;  /* 0x0001781201007387 */ /* 0x0001e80000100a00 */
[----:B0-----:R-:W2:Y:S02]  /*f720*/  LDL.LU.64 R18, [R1+0xb50] ;  /* 0x000b500001127983 */ /* 0x001ea40000300a00 */
[C---:B--2---:R-:W-:Y:S02]  /*f730*/  HMMA.16816.F32.BF16 R16, R24.reuse, R18, R8 ;  /* 0x000000121810723c */ /* 0x044fe40000041808 */
[----:B------:R-:W2:Y:S04]  /*f740*/  LDL.LU.64 R10, [R1+0xb48] ;  /* 0x000b4800010a7983 */ /* 0x000ea80000300a00 */
[----:B------:R-:W2:Y:S11]  /*f750*/  LDL.LU.64 R8, [R1+0xb40] ;  /* 0x000b400001087983 */ /* 0x000eb60000300a00 */
[----:B------:R-:W-:Y:S06]  /*f760*/  @!UPT UIADD3 URZ, URZ, URZ, URZ ;  /* 0x0000003f3f3ff290 */ /* 0x000fec000fffe03f */
        /* <DEDUP_REMOVED lines=17> */
[----:B--2---:R-:W-:Y:S01]  /*f880*/  HMMA.16816.F32.BF16 R8, R24, R18, R8 ;  /* 0x000000121808723c */ /* 0x004fe20000041808 */
[----:B------:R-:W-:-:S02]  /*f890*/  IMAD.MOV.U32 R3, RZ, RZ, R18 ;  /* 0x000000ffff037224 */ /* 0x000fc400078e0012 */
[----:B------:R-:W-:Y:S11]  /*f8a0*/  IMAD.MOV.U32 R0, RZ, RZ, R19 ;  /* 0x000000ffff007224 */ /* 0x000ff600078e0013 */
[----:B------:R-:W-:Y:S09]  /*f8b0*/  @!UPT UIADD3 URZ, URZ, URZ, URZ ;  /* 0x0000003f3f3ff290 */ /* 0x000ff2000fffe03f */
[----:B------:R-:W-:Y:S04]  /*f8c0*/  STL.64 [R1+0x130], R8 ;  /* 0x0001300801007387 */ /* 0x000fe80000100a00 */
[----:B------:R0:W-:Y:S04]  /*f8d0*/  STL.64 [R1+0x138], R10 ;  /* 0x0001380a01007387 */ /* 0x0001e80000100a00 */
[----:B0-----:R-:W4:Y:S04]  /*f8e0*/  LDL.LU.64 R10, [R1+0xb00] ;  /* 0x000b0000010a7983 */ /* 0x001f280000300a00 */
[----:B------:R-:W3:Y:S04]  /*f8f0*/  LDL.LU.64 R18, [R1+0xaf8] ;  /* 0x000af80001127983 */ /* 0x000ee80000300a00 */
[----:B------:R-:W3:Y:S04]  /*f900*/  LDL.LU.64 R16, [R1+0xaf0] ;  /* 0x000af00001107983 */ /* 0x000ee80000300a00 */
[----:B------:R-:W0:Y:S01]  /*f910*/  S2R R13, SR_TID.X ;  /* 0x00000000000d7919 */ /* 0x000e220000002100 */
[C---:B---3--:R-:W-:Y:S11]  /*f920*/  HMMA.16816.F32.BF16 R16, R24.reuse, R14, R16 ;  /* 0x0000000e1810723c */ /* 0x048ff60000041810 */
[----:B------:R-:W-:Y:S11]  /*f930*/  @!UPT UIADD3 URZ, URZ, URZ, URZ ;  /* 0x0000003f3f3ff290 */ /* 0x000ff6000fffe03f */
[----:B------:R-:W-:Y:S01]  /*f940*/  @!UPT UIADD3 URZ, URZ, URZ, URZ ;  /* 0x0000003f3f3ff290 */ /* 0x000fe2000fffe03f */
[----:B------:R-:W-:Y:S04]  /*f950*/  STL.64 [R1+0x120], R16 ;  /* 0x0001201001007387 */ /* 0x000fe80000100a00 */
[----:B------:R1:W-:Y:S04]  /*f960*/  STL.64 [R1+0x128], R18 ;  /* 0x0001281201007387 */ /* 0x0003e80000100a00 */
[----:B-1----:R-:W2:Y:S04]  /*f970*/  LDL.LU.64 R18, [R1+0xae8] ;  /* 0x000ae80001127983 */ /* 0x002ea80000300a00 */
[----:B------:R-:W2:Y:S01]  /*f980*/  LDL.LU.64 R16, [R1+0xae0] ;  /* 0x000ae00001107983 */ /* 0x000ea20000300a00 */
[----:B----4-:R-:W-:Y:S01]  /*f990*/  HMMA.16816.F32.BF16 R20, R24, R10, R20 ;  /* 0x0000000a1814723c */ /* 0x010fe20000041814 */
[C---:B0-----:R-:W-:Y:S01]  /*f9a0*/  LOP3.LUT R28, R13.reuse, 0x7, RZ, 0xc0, !PT ;  /* 0x000000070d1c7812 */ /* 0x041fe200078ec0ff */
[----:B------:R-:W-:-:S02]  /*f9b0*/  IMAD.SHL.U32 R12, R13, 0x80, RZ ;  /* 0x000000800d0c7824 */ /* 0x000fc400078e00ff */
[C---:B------:R-:W-:Y:S01]  /*f9c0*/  IMAD.SHL.U32 R9, R13.reuse, 0x2, RZ ;  /* 0x000000020d097824 */ /* 0x040fe200078e00ff */
[----:B------:R-:W-:Y:S01]  /*f9d0*/  LOP3.LUT R13, R13, 0x7, RZ, 0xc0, !PT ;  /* 0x000000070d0d7812 */ /* 0x000fe200078ec0ff */
[----:B------:R-:W-:Y:S01]  /*f9e0*/  IMAD R28, R28, 0x110, RZ ;  /* 0x000001101c1c7824 */ /* 0x000fe200078e02ff */
[----:B------:R-:W-:Y:S03]  /*f9f0*/  STL.64 [R1+0xaa8], R14 ;  /* 0x000aa80e01007387 */ /* 0x000fe60000100a00 */
[----:B------:R-:W-:Y:S01]  /*fa00*/  IMAD R13, R13, 0x110, RZ ;  /* 0x000001100d0d7824 */ /* 0x000fe200078e02ff */
[----:B------:R-:W-:-:S04]  /*fa10*/  LOP3.LUT R29, R28, 0x10, R9, 0x78, !PT ;  /* 0x000000101c1d7812 */ /* 0x000fc800078e7809 */
[----:B------:R-:W-:-:S08]  /*fa20*/  LOP3.LUT R13, R13, 0x10, R9, 0x78, !PT ;  /* 0x000000100d0d7812 */ /* 0x000fd000078e7809 */
[----:B------:R-:W-:Y:S04]  /*fa30*/  STL.64 [R1+0x110], R20 ;  /* 0x0001101401007387 */ /* 0x000fe80000100a00 */
[----:B------:R-:W-:Y:S04]  /*fa40*/  STL.64 [R1+0x118], R22 ;  /* 0x0001181601007387 */ /* 0x000fe80000100a00 */
[----:B------:R2:W-:Y:S01]  /*fa50*/  STL.64 [R1+0xac0], R10 ;  /* 0x000ac00a01007387 */ /* 0x0005e20000100a00 */
[----:B------:R-:W-:-:S03]  /*fa60*/  LOP3.LUT R13, R13, 0x800, R12, 0xf8, !PT ;  /* 0x000008000d0d7812 */ /* 0x000fc600078ef80c */
[----:B------:R0:W-:Y:S01]  /*fa70*/  STL.64 [R1+0xa78], R6 ;  /* 0x000a780601007387 */ /* 0x0001e20000100a00 */
[----:B------:R-:W-:Y:S02]  /*fa80*/  LOP3.LUT R13, R13, 0x20, RZ, 0x3c, !PT ;  /* 0x000000200d0d7812 */ /* 0x000fe400078e3cff */
[----:B------:R-:W-:-:S03]  /*fa90*/  LOP3.LUT R29, R29, 0x800, R12, 0xf8, !PT ;  /* 0x000008001d1d7812 */ /* 0x000fc600078ef80c */
[----:B------:R-:W-:Y:S01]  /*faa0*/  LDSM.16.MT88.4 R20, [R13+0x9080] ;  /* 0x009080000d14783b */ /* 0x000fe20000004200 */
[----:B--2---:R-:W-:Y:S03]  /*fab0*/  HMMA.16816.F32.BF16 R8, R24, R6, R16 ;  /* 0x000000061808723c */ /* 0x004fe60000041810 */
[----:B------:R1:W2:Y:S11]  /*fac0*/  LDSM.16.MT88.4 R16, [R13+0x9000] ;  /* 0x009000000d10783b */ /* 0x0002b60000004200 */
[----:B------:R-:W-:Y:S09]  /*fad0*/  @!UPT UIADD3 URZ, URZ, URZ, URZ ;  /* 0x0000003f3f3ff290 */ /* 0x000ff2000fffe03f */
[----:B------:R3:W-:Y:S04]  /*fae0*/  STL.64 [R1+0x60], R8 ;  /* 0x0000600801007387 */ /* 0x0007e80000100a00 */
[----:B------:R4:W-:Y:S04]  /*faf0*/  STL.64 [R1+0x68], R10 ;  /* 0x0000680a01007387 */ /* 0x0009e80000100a00 */
[----:B------:R-:W2:Y:S04]  /*fb00*/  LDL.LU R4, [R1+0x3f0] ;  /* 0x0003f00001047983 */ /* 0x000ea80000300800 */
[----:B------:R-:W2:Y:S04]  /*fb10*/  LDL.LU R5, [R1+0x3f4] ;  /* 0x0003f40001057983 */ /* 0x000ea80000300800 */
[----:B0-----:R-:W2:Y:S04]  /*fb20*/  LDL.LU R6, [R1+0x3f8] ;  /* 0x0003f80001067983 */ /* 0x001ea80000300800 */
[----:B------:R-:W2:Y:S04]  /*fb30*/  LDL.LU R7, [R1+0x3fc] ;  /* 0x0003fc0001077983 */ /* 0x000ea80000300800 */
[----:B------:R-:W2:Y:S04]  /*fb40*/  LDL.LU R12, [R1+0x420] ;  /* 0x00042000010c7983 */ /* 0x000ea80000300800 */
[----:B-1----:R-:W2:Y:S04]  /*fb50*/  LDL.LU R13, [R1+0x424] ;  /* 0x00042400010d7983 */ /* 0x002ea80000300800 */
[----:B------:R-:W2:Y:S04]  /*fb60*/  LDL.LU R14, [R1+0x428] ;  /* 0x00042800010e7983 */ /* 0x000ea80000300800 */
[----:B------:R-:W2:Y:S04]  /*fb70*/  LDL.LU R15, [R1+0x42c] ;  /* 0x00042c00010f7983 */ /* 0x000ea80000300800 */
[----:B---3--:R-:W3:Y:S04]  /*fb80*/  LDL.LU R8, [R1+0x430] ;  /* 0x0004300001087983 */ /* 0x008ee80000300800 */
[----:B------:R-:W3:Y:S04]  /*fb90*/  LDL.LU R9, [R1+0x434] ;  /* 0x0004340001097983 */ /* 0x000ee80000300800 */
[----:B----4-:R-:W4:Y:S04]  /*fba0*/  LDL.LU R10, [R1+0x438] ;  /* 0x00043800010a7983 */ /* 0x010f280000300800 */
[----:B------:R-:W4:Y:S04]  /*fbb0*/  LDL.LU R11, [R1+0x43c] ;  /* 0x00043c00010b7983 */ /* 0x000f280000300800 */
[----:B----4-:R0:W-:Y:S04]  /*fbc0*/  STL.64 [R1+0xad0], R10 ;  /* 0x000ad00a01007387 */ /* 0x0101e80000100a00 */
[----:B---3--:R-:W-:Y:S04]  /*fbd0*/  STL.64 [R1+0xac8], R8 ;  /* 0x000ac80801007387 */ /* 0x008fe80000100a00 */
[----:B0-----:R-:W3:Y:S04]  /*fbe0*/  LDL.64 R10, [R1+0x48] ;  /* 0x00004800010a7983 */ /* 0x001ee80000100a00 */
[----:B--2---:R0:W-:Y:S04]  /*fbf0*/  STL.64 [R1+0xab8], R14 ;  /* 0x000ab80e01007387 */ /* 0x0041e80000100a00 */
[----:B------:R1:W-:Y:S04]  /*fc00*/  STL.64 [R1+0xab0], R12 ;  /* 0x000ab00c01007387 */ /* 0x0003e80000100a00 */
[----:B0-----:R-:W2:Y:S04]  /*fc10*/  LDL.64 R14, [R1+0x38] ;  /* 0x00003800010e7983 */ /* 0x001ea80000100a00 */
[----:B--2---:R0:W-:Y:S04]  /*fc20*/  STL.64 [R1+0xad8], R14 ;  /* 0x000ad80e01007387 */ /* 0x0041e80000100a00 */
[----:B-1----:R-:W3:Y:S04]  /*fc30*/  LDL.LU R12, [R1+0x440] ;  /* 0x00044000010c7983 */ /* 0x002ee80000300800 */
[----:B------:R-:W3:Y:S04]  /*fc40*/  LDL.LU R13, [R1+0x444] ;  /* 0x00044400010d7983 */ /* 0x000ee80000300800 */
[----:B0-----:R-:W3:Y:S04]  /*fc50*/  LDL.LU R14, [R1+0x448] ;  /* 0x00044800010e7983 */ /* 0x001ee80000300800 */
[----:B------:R-:W3:Y:S04]  /*fc60*/  LDL.LU R15, [R1+0x44c] ;  /* 0x00044c00010f7983 */ /* 0x000ee80000300800 */
[----:B------:R-:W-:Y:S04]  /*fc70*/  STL.64 [R1+0xa88], R6 ;  /* 0x000a880601007387 */ /* 0x000fe80000100a00 */
[----:B------:R0:W-:Y:S04]  /*fc80*/  STL.64 [R1+0xa80], R4 ;  /* 0x000a800401007387 */ /* 0x0001e80000100a00 */
[----:B0-----:R-:W2:Y:S04]  /*fc90*/  LDL.LU R4, [R1+0x400] ;  /* 0x0004000001047983 */ /* 0x001ea80000300800 */
[----:B------:R-:W2:Y:S04]  /*fca0*/  LDL.LU R5, [R1+0x404] ;  /* 0x0004040001057983 */ /* 0x000ea80000300800 */
[----:B------:R-:W4:Y:S04]  /*fcb0*/  LDL.LU R6, [R1+0x408] ;  /* 0x0004080001067983 */ /* 0x000f280000300800 */
[----:B------:R-:W4:Y:S01]  /*fcc0*/  LDL.LU R7, [R1+0x40c] ;  /* 0x00040c0001077983 */ /* 0x000f220000300800 */
[----:B------:R-:W-:-:S05]  /*fcd0*/  LOP3.LUT R29, R29, 0x40, RZ, 0x3c, !PT ;  /* 0x000000401d1d7812 */ /* 0x000fca00078e3cff */
[----:B------:R-:W0:Y:S04]  /*fce0*/  LDSM.16.MT88.4 R24, [R29+0x9000] ;  /* 0x009000001d18783b */ /* 0x000e280000004200 */
[----:B----4-:R1:W-:Y:S04]  /*fcf0*/  STL.64 [R1+0xa98], R6 ;  /* 0x000a980601007387 */ /* 0x0103e80000100a00 */
[----:B--2---:R-:W-:Y:S04]  /*fd00*/  STL.64 [R1+0xa90], R4 ;  /* 0x000a900401007387 */ /* 0x004fe80000100a00 */
[----:B-1----:R-:W2:Y:S01]  /*fd10*/  LDL.64 R6, [R1+0x18] ;  /* 0x0000180001067983 */ /* 0x002ea20000100a00 */
[----:B---3--:R-:W-:Y:S03]  /*fd20*/  HMMA.16816.F32.BF16 R12, R16, R10, R12 ;  /* 0x0000000a100c723c */ /* 0x008fe6000004180c */
[----:B--2---:R1:W-:Y:S04]  /*fd30*/  STL.64 [R1+0xaa0], R6 ;  /* 0x000aa00601007387 */ /* 0x0043e80000100a00 */
[----:B-1----:R-:W2:Y:S04]  /*fd40*/  LDL.64 R6, [R1+0x28] ;  /* 0x0000280001067983 */ /* 0x002ea80000100a00 */
[----:B------:R-:W-:Y:S04]  /*fd50*/  STL.64 [R1+0xa70], R22 ;  /* 0x000a701601007387 */ /* 0x000fe80000100a00 */
[----:B------:R1:W-:Y:S04]  /*fd60*/  STL.64 [R1+0xa68], R20 ;  /* 0x000a681401007387 */ /* 0x0003e80000100a00 */
[----:B-1----:R-:W3:Y:S04]  /*fd70*/  LDL.LU R20, [R1+0x410] ;  /* 0x0004100001147983 */ /* 0x002ee80000300800 */
[----:B------:R-:W3:Y:S04]  /*fd80*/  LDL.LU R21, [R1+0x414] ;  /* 0x0004140001157983 */ /* 0x000ee80000300800 */
[----:B------:R-:W3:Y:S04]  /*fd90*/  LDL.LU R22, [R1+0x418] ;  /* 0x0004180001167983 */ /* 0x000ee80000300800 */
[----:B------:R-:W3:Y:S04]  /*fda0*/  LDL.LU R23, [R1+0x41c] ;  /* 0x00041c0001177983 */ /* 0x000ee80000300800 */
[----:B0-----:R-:W-:Y:S04]  /*fdb0*/  STL.64 [R1+0x9e8], R26 ;  /* 0x0009e81a01007387 */ /* 0x001fe80000100a00 */
[----:B------:R0:W-:Y:S04]  /*fdc0*/  STL.64 [R1+0x9e0], R24 ;  /* 0x0009e01801007387 */ /* 0x0001e80000100a00 */
[----:B0-----:R-:W4:Y:S04]  /*fdd0*/  LDL.LU R24, [R1+0x220] ;  /* 0x0002200001187983 */ /* 0x001f280000300800 */
[----:B------:R-:W4:Y:S04]  /*fde0*/  LDL.LU R25, [R1+0x224] ;  /* 0x0002240001197983 */ /* 0x000f280000300800 */
[----:B------:R-:W2:Y:S04]  /*fdf0*/  LDL.LU R26, [R1+0x228] ;  /* 0x00022800011a7983 */ /* 0x000ea80000300800 */
[----:B------:R-:W2:Y:S04]  /*fe00*/  LDL.LU R27, [R1+0x22c] ;  /* 0x00022c00011b7983 */ /* 0x000ea80000300800 */
[----:B--2---:R0:W-:Y:S04]  /*fe10*/  STL.64 [R1+0x9f8], R26 ;  /* 0x0009f81a01007387 */ /* 0x0041e80000100a00 */
[----:B----4-:R-:W-:Y:S04]  /*fe20*/  STL.64 [R1+0x9f0], R24 ;  /* 0x0009f01801007387 */ /* 0x010fe80000100a00 */
[----:B------:R-:W-:Y:S01]  /*fe30*/  STL.64 [R1+0x440], R12 ;  /* 0x0004400c01007387 */ /* 0x000fe20000100a00 */
[----:B0-----:R-:W-:-:S03]  /*fe40*/  IMAD.MOV.U32 R26, RZ, RZ, R3 ;  /* 0x000000ffff1a7224 */ /* 0x001fc600078e0003 */
[----:B------:R0:W-:Y:S01]  /*fe50*/  STL.64 [R1+0x448], R14 ;  /* 0x0004480e01007387 */ /* 0x0001e20000100a00 */
[----:B------:R-:W-:Y:S02]  /*fe60*/  IMAD.MOV.U32 R27, RZ, RZ, R0 ;  /* 0x000000ffff1b7224 */ /* 0x000fe400078e0000 */
[----:B------:R-:W-:Y:S02]  /*fe70*/  IMAD.MOV.U32 R3, RZ, RZ, R10 ;  /* 0x000000ffff037224 */ /* 0x000fe400078e000a */
[----:B------:R-:W-:Y:S01]  /*fe80*/  IMAD.MOV.U32 R0, RZ, RZ, R11 ;  /* 0x000000ffff007224 */ /* 0x000fe200078e000b */
        /* <DEDUP_REMOVED lines=11> */
[----:B------:R-:W4:Y:S04]  /*ff40*/  LDL.LU.64 R14, [R1+0xab8] ;  /* 0x000ab800010e7983 */ /* 0x000f280000300a00 */
[----:B------:R-:W4:Y:S02]  /*ff50*/  LDL.LU.64 R12, [R1+0xab0] ;  /* 0x000ab000010c7983 */ /* 0x000f240000300a00 */
[C---:B----4-:R-:W-:Y:S11]  /*ff60*/  HMMA.16816.F32.BF16 R12, R16.reuse, R6, R12 ;  /* 0x00000006100c723c */ /* 0x050ff6000004180c */
[----:B------:R-:W-:Y:S11]  /*ff70*/  @!UPT UIADD3 URZ, URZ, URZ, URZ ;  /* 0x0000003f3f3ff290 */ /* 0x000ff6000fffe03f */
[----:B------:R-:W-:Y:S01]  /*ff80*/  @!UPT UIADD3 URZ, URZ, URZ, URZ ;  /* 0x0000003f3f3ff290 */ /* 0x000fe2000fffe03f */
[----:B------:R0:W-:Y:S04]  /*ff90*/  STL.64 [R1+0x420], R12 ;  /* 0x0004200c01007387 */ /* 0x0001e80000100a00 */
[----:B------:R1:W-:Y:S01]  /*ffa0*/  STL.64 [R1+0x428], R14 ;  /* 0x0004280e01007387 */ /* 0x0003e20000100a00 */
[----:B0-----:R-:W-:Y:S02]  /*ffb0*/  IMAD.MOV.U32 R13, RZ, RZ, R6 ;  /* 0x000000ffff0d7224 */ /* 0x001fe400078e0006 */
[----:B------:R-:W-:Y:S01]  /*ffc0*/  IMAD.MOV.U32 R12, RZ, RZ, R7 ;  /* 0x000000ffff0c7224 */ /* 0x000fe200078e0007 */
[----:B-1----:R-:W4:Y:S04]  /*ffd0*/  LDL.LU.64 R14, [R1+0xaa8] ;  /* 0x000aa800010e7983 */ /* 0x002f280000300a00 */
[----:B------:R-:W3:Y:S02]  /*ffe0*/  LDL.LU.64 R6, [R1+0xaa0] ;  /* 0x000aa00001067983 */ /* 0x000ee40000300a00 */
[C---:B---3--:R-:W-:Y:S11]  /*fff0*/  HMMA.16816.F32.BF16 R20, R16.reuse, R6, R20 ;  /* 0x000000061014723c */ /* 0x048ff60000041814 */
        /* <DEDUP_REMOVED lines=13> */
[----:B0-----:R-:W4:Y:S04]  /*100d0*/  LDL.LU.64 R6, [R1+0xa88] ;  /* 0x000a880001067983 */ /* 0x001f280000300a00 */
[----:B------:R-:W4:Y:S04]  /*100e0*/  LDL.LU.64 R4, [R1+0xa80] ;  /* 0x000a800001047983 */ /* 0x000f280000300a00 */
        /* <DEDUP_REMOVED lines=9> */
[----:B------:R-:W-:Y:S01]  /*10180*/  STL.64 [R1+0xa50], R26 ;  /* 0x000a501a01007387 */ /* 0x000fe20000100a00 */
[C---:B----4-:R-:W-:Y:S03]  /*10190*/  HMMA.16816.F32.BF16 R20, R16.reuse, R14, R4 ;  /* 0x0000000e1014723c */ /* 0x050fe60000041804 */
[----:B------:R-:W2:Y:S11]  /*101a0*/  LDL.LU R4, [R1+0x3e0] ;  /* 0x0003e00001047983 */ /* 0x000eb60000300800 */
[----:B------:R-:W-:Y:S09]  /*101b0*/  @!UPT UIADD3 URZ, URZ, URZ, URZ ;  /* 0x0000003f3f3ff290 */ /* 0x000ff2000fffe03f */
[----:B------:R0:W-:Y:S04]  /*101c0*/  STL.64 [R1+0x3f0], R20 ;  /* 0x0003f01401007387 */ /* 0x0001e80000100a00 */
[----:B------:R1:W-:Y:S04]  /*101d0*/  STL.64 [R1+0x3f8], R22 ;  /* 0x0003f81601007387 */ /* 0x0003e80000100a00 */
[----:B------:R-:W2:Y:S04]  /*101e0*/  LDL.LU R5, [R1+0x3e4] ;  /* 0x0003e40001057983 */ /* 0x000ea80000300800 */
[----:B------:R-:W2:Y:S04]  /*101f0*/  LDL.LU R6, [R1+0x3e8] ;  /* 0x0003e80001067983 */ /* 0x000ea80000300800 */
[----:B------:R-:W2:Y:S04]  /*10200*/  LDL.LU R7, [R1+0x3ec] ;  /* 0x0003ec0001077983 */ /* 0x000ea80000300800 */
[----:B0-----:R-:W3:Y:S04]  /*10210*/  LDL.LU R20, [R1+0x2f0] ;  /* 0x0002f00001147983 */ /* 0x001ee80000300800 */
[----:B------:R-:W3:Y:S04]  /*10220*/  LDL.LU R21, [R1+0x2f4] ;  /* 0x0002f40001157983 */ /* 0x000ee80000300800 */
[----:B-1----:R-:W3:Y:S04]  /*10230*/  LDL.LU R22, [R1+0x2f8] ;  /* 0x0002f80001167983 */ /* 0x002ee80000300800 */
[----:B------:R-:W3:Y:S04]  /*10240*/  LDL.LU R23, [R1+0x2fc] ;  /* 0x0002fc0001177983 */ /* 0x000ee80000300800 */
[----:B------:R0:W-:Y:S04]  /*10250*/  STL.64 [R1+0xa00], R14 ;  /* 0x000a000e01007387 */ /* 0x0001e80000100a00 */
[----:B------:R-:W4:Y:S04]  /*10260*/  LDL.LU R12, [R1+0x230] ;  /* 0x00023000010c7983 */ /* 0x000f280000300800 */
[----:B------:R-:W4:Y:S04]  /*10270*/  LDL.LU R13, [R1+0x234] ;  /* 0x00023400010d7983 */ /* 0x000f280000300800 */
[----:B0-----:R-:W2:Y:S04]  /*10280*/  LDL.LU R14, [R1+0x238] ;  /* 0x00023800010e7983 */ /* 0x001ea80000300800 */
[----:B------:R-:W2:Y:S04]  /*10290*/  LDL.LU R15, [R1+0x23c] ;  /* 0x00023c00010f7983 */ /* 0x000ea80000300800 */
[----:B--2---:R-:W-:Y:S04]  /*102a0*/  STL.64 [R1+0xa18], R14 ;  /* 0x000a180e01007387 */ /* 0x004fe80000100a00 */
[----:B----4-:R0:W-:Y:S04]  /*102b0*/  STL.64 [R1+0xa10], R12 ;  /* 0x000a100c01007387 */ /* 0x0101e80000100a00 */
[----:B0-----:R-:W2:Y:S04]  /*102c0*/  LDL.LU R12, [R1+0x240] ;  /* 0x00024000010c7983 */ /* 0x001ea80000300800 */
[----:B------:R-:W2:Y:S04]  /*102d0*/  LDL.LU R13, [R1+0x244] ;  /* 0x00024400010d7983 */ /* 0x000ea80000300800 */
[----:B------:R-:W4:Y:S04]  /*102e0*/  LDL.LU R14, [R1+0x248] ;  /* 0x00024800010e7983 */ /* 0x000f280000300800 */
[----:B------:R-:W4:Y:S04]  /*102f0*/  LDL.LU R15, [R1+0x24c] ;  /* 0x00024c00010f7983 */ /* 0x000f280000300800 */
[----:B----4-:R-:W-:Y:S04]  /*10300*/  STL.64 [R1+0xa30], R14 ;  /* 0x000a300e01007387 */ /* 0x010fe80000100a00 */
[----:B--2---:R0:W-:Y:S04]  /*10310*/  STL.64 [R1+0xa28], R12 ;  /* 0x000a280c01007387 */ /* 0x0041e80000100a00 */
[----:B0-----:R-:W2:Y:S04]  /*10320*/  LDL.LU R12, [R1+0x250] ;  /* 0x00025000010c7983 */ /* 0x001ea80000300800 */
[----:B------:R-:W2:Y:S04]  /*10330*/  LDL.LU R13, [R1+0x254] ;  /* 0x00025400010d7983 */ /* 0x000ea80000300800 */
[----:B------:R-:W4:Y:S04]  /*10340*/  LDL.LU R14, [R1+0x258] ;  /* 0x00025800010e7983 */ /* 0x000f280000300800 */
[----:B------:R-:W4:Y:S01]  /*10350*/  LDL.LU R15, [R1+0x25c] ;  /* 0x00025c00010f7983 */ /* 0x000f220000300800 */
[----:B------:R-:W-:Y:S03]  /*10360*/  HMMA.16816.F32.BF16 R4, R16, R10, R4 ;  /* 0x0000000a1004723c */ /* 0x000fe60000041804 */
[----:B----4-:R-:W-:Y:S04]  /*10370*/  STL.64 [R1+0xa48], R14 ;  /* 0x000a480e01007387 */ /* 0x010fe80000100a00 */
[----:B--2---:R0:W-:Y:S04]  /*10380*/  STL.64 [R1+0xa40], R12 ;  /* 0x000a400c01007387 */ /* 0x0041e80000100a00 */
        /* <DEDUP_REMOVED lines=8> */
[----:B------:R-:W2:Y:S04]  /*10410*/  LDL.LU R14, [R1+0x278] ;  /* 0x00027800010e7983 */ /* 0x000ea80000300800 */
[----:B------:R-:W2:Y:S04]  /*10420*/  LDL.LU R15, [R1+0x27c] ;  /* 0x00027c00010f7983 */ /* 0x000ea80000300800 */
[----:B------:R-:W-:Y:S04]  /*10430*/  STL.64 [R1+0x3e0], R4 ;  /* 0x0003e00401007387 */ /* 0x000fe80000100a00 */
[----:B------:R0:W-:Y:S04]  /*10440*/  STL.64 [R1+0x3e8], R6 ;  /* 0x0003e80601007387 */ /* 0x0001e80000100a00 */
[----:B0-----:R-:W3:Y:S01]  /*10450*/  LDL.LU.64 R6, [R1+0xa78] ;  /* 0x000a780001067983 */ /* 0x001ee20000300a00 */
[----:B------:R-:W-:-:S02]  /*10460*/  IMAD.MOV.U32 R26, RZ, RZ, R3 ;  /* 0x000000ffff1a7224 */ /* 0x000fc400078e0003 */
[----:B------:R-:W-:Y:S01]  /*10470*/  IMAD.MOV.U32 R27, RZ, RZ, R0 ;  /* 0x000000ffff1b7224 */ /* 0x000fe200078e0000 */
[----:B---3--:R-:W-:Y:S01]  /*10480*/  HMMA.16816.F32.BF16 R16, R16, R6, R20 ;  /* 0x000000061010723c */ /* 0x008fe20000041814 */
[----:B------:R-:W2:Y:S04]  /*10490*/  LDL.LU.64 R22, [R1+0xa70] ;  /* 0x000a700001167983 */ /* 0x000ea80000300a00 */
[----:B------:R-:W2:Y:S11]  /*104a0*/  LDL.LU.64 R20, [R1+0xa68] ;  /* 0x000a680001147983 */ /* 0x000eb60000300a00 */
[----:B------:R-:W-:Y:S07]  /*104b0*/  @!UPT UIADD3 URZ, URZ, URZ, URZ ;  /* 0x0000003f3f3ff290 */ /* 0x000fee000fffe03f */
[----:B------:R0:W-:Y:S04]  /*104c0*/  STL.64 [R1+0x2f0], R16 ;  /* 0x0002f01001007387 */ /* 0x0001e80000100a00 */
[----:B------:R1:W-:Y:S04]  /*104d0*/  STL.64 [R1+0x2f8], R18 ;  /* 0x0002f81201007387 */ /* 0x0003e80000100a00 */
[----:B0-----:R-:W3:Y:S04]  /*104e0*/  LDL.LU R16, [R1+0x100] ;  /* 0x0001000001107983 */ /* 0x001ee80000300800 */
[----:B------:R-:W3:Y:S04]  /*104f0*/  LDL.LU R17, [R1+0x104] ;  /* 0x0001040001117983 */ /* 0x000ee80000300800 */
[----:B-1----:R-:W3:Y:S04]  /*10500*/  LDL.LU R18, [R1+0x108] ;  /* 0x0001080001127983 */ /* 0x002ee80000300800 */
[----:B------:R-:W3:Y:S01]  /*10510*/  LDL.LU R19, [R1+0x10c] ;  /* 0x00010c0001137983 */ /* 0x000ee20000300800 */
[C---:B--2---:R-:W-:Y:S03]  /*10520*/  HMMA.16816.F32.BF16 R24, R20.reuse, R26, R12 ;  /* 0x0000001a1418723c */ /* 0x044fe6000004180c */
[----:B------:R-:W2:Y:S04]  /*10530*/  LDL.LU.64 R14, [R1+0xa60] ;  /* 0x000a6000010e7983 */ /* 0x000ea80000300a00 */
[----:B------:R-:W2:Y:S11]  /*10540*/  LDL.LU.64 R12, [R1+0xa58] ;  /* 0x000a5800010c7983 */ /* 0x000eb60000300a00 */
[----:B------:R-:W-:Y:S05]  /*10550*/  @!UPT UIADD3 URZ, URZ, URZ, URZ ;  /* 0x0000003f3f3ff290 */ /* 0x000fea000fffe03f */
        /* <DEDUP_REMOVED lines=25> */
[----:B------:R-:W2:Y:S11]  /*106f0*/  LDL.LU.64 R14, [R1+0xa00] ;  /* 0x000a0000010e7983 */ /* 0x000eb60000300a00 */
[----:B------:R-:W-:Y:S10]  /*10700*/  @!UPT UIADD3 URZ, URZ, URZ, URZ ;  /* 0x0000003f3f3ff290 */ /* 0x000ff4000fffe03f */
[----:B------:R-:W-:Y:S04]  /*10710*/  STL.64 [R1+0x230], R24 ;  /* 0x0002301801007387 */ /* 0x000fe80000100a00 */
[----:B------:R0:W-:Y:S04]  /*10720*/  STL.64 [R1+0x238], R26 ;  /* 0x0002381a01007387 */ /* 0x0001e80000100a00 */
[----:B0-----:R-:W2:Y:S04]  /*10730*/  LDL.LU.64 R26, [R1+0x9f8] ;  /* 0x0009f800011a7983 */ /* 0x001ea80000300a00 */
[----:B------:R-:W2:Y:S02]  /*10740*/  LDL.LU.64 R24, [R1+0x9f0] ;  /* 0x0009f00001187983 */ /* 0x000ea40000300a00 */
[C---:B--2---:R-:W-:Y:S11]  /*10750*/  HMMA.16816.F32.BF16 R24, R20.reuse, R14, R24 ;  /* 0x0000000e1418723c */ /* 0x044ff60000041818 */
[----:B------:R-:W-:Y:S11]  /*10760*/  @!UPT UIADD3 URZ, URZ, URZ, URZ ;  /* 0x0000003f3f3ff290 */ /* 0x000ff6000fffe03f */
[----:B------:R-:W-:Y:S01]  /*10770*/  @!UPT UIADD3 URZ, URZ, URZ, URZ ;  /* 0x0000003f3f3ff290 */ /* 0x000fe2000fffe03f */
[----:B------:R-:W-:Y:S04]  /*10780*/  STL.64 [R1+0x220], R24 ;  /* 0x0002201801007387 */ /* 0x000fe80000100a00 */
[----:B------:R0:W-:Y:S04]  /*10790*/  STL.64 [R1+0x228], R26 ;  /* 0x0002281a01007387 */ /* 0x0001e80000100a00 */
[----:B0-----:R-:W2:Y:S04]  /*107a0*/  LDL.LU.64 R26, [R1+0x9e8] ;  /* 0x0009e800011a7983 */ /* 0x001ea80000300a00 */
[----:B------:R-:W2:Y:S04]  /*107b0*/  LDL.LU.64 R24, [R1+0x9e0] ;  /* 0x0009e00001187983 */ /* 0x000ea80000300a00 */
[----:B------:R0:W-:Y:S04]  /*107c0*/  STL.64 [R1+0x9c8], R14 ;  /* 0x0009c80e01007387 */ /* 0x0001e80000100a00 */
[----:B------:R-:W4:Y:S04]  /*107d0*/  LDL.LU R12, [R1+0x210] ;  /* 0x00021000010c7983 */ /* 0x000f280000300800 */
[----:B------:R-:W4:Y:S04]  /*107e0*/  LDL.LU R13, [R1+0x214] ;  /* 0x00021400010d7983 */ /* 0x000f280000300800 */
[----:B0-----:R-:W4:Y:S04]  /*107f0*/  LDL.LU R14, [R1+0x218] ;  /* 0x00021800010e7983 */ /* 0x001f280000300800 */
[----:B------:R-:W4:Y:S04]  /*10800*/  LDL.LU R15, [R1+0x21c] ;  /* 0x00021c00010f7983 */ /* 0x000f280000300800 */
[----:B------:R-:W-:Y:S01]  /*10810*/  STL.64 [R1+0x998], R10 ;  /* 0x0009980a01007387 */ /* 0x000fe20000100a00 */
[C---:B----4-:R-:W-:Y:S11]  /*10820*/  HMMA.16816.F32.BF16 R12, R20.reuse, R10, R12 ;  /* 0x0000000a140c723c */ /* 0x050ff6000004180c */
[----:B------:R-:W-:Y:S11]  /*10830*/  @!UPT UIADD3 URZ, URZ, URZ, URZ ;  /* 0x0000003f3f3ff290 */ /* 0x000ff6000fffe03f */
[----:B------:R-:W-:Y:S01]  /*10840*/  @!UPT UIADD3 URZ, URZ, URZ, URZ ;  /* 0x0000003f3f3ff290 */ /* 0x000fe2000fffe03f */
[----:B------:R-:W-:Y:S04]  /*10850*/  STL.64 [R1+0x210], R12 ;  /* 0x0002100c01007387 */ /* 0x000fe80000100a00 */
[----:B------:R3:W-:Y:S04]  /*10860*/  STL.64 [R1+0x218], R14 ;  /* 0x0002180e01007387 */ /* 0x0007e80000100a00 */
[----:B------:R-:W4:Y:S01]  /*10870*/  LDL.LU R8, [R1+0x1c0] ;  /* 0x0001c00001087983 */ /* 0x000f220000300800 */
[----:B---3--:R-:W-:Y:S11]  /*10880*/  HMMA.16816.F32.BF16 R12, R20, R6, R16 ;  /* 0x00000006140c723c */ /* 0x008ff60000041810 */
[----:B------:R-:W-:Y:S11]  /*10890*/  @!UPT UIADD3 URZ, URZ, URZ, URZ ;  /* 0x0000003f3f3ff290 */ /* 0x000ff6000fffe03f */
[----:B------:R-:W-:Y:S01]  /*108a0*/  @!UPT UIADD3 URZ, URZ, URZ, URZ ;  /* 0x0000003f3f3ff290 */ /* 0x000fe2000fffe03f */
[----:B------:R0:W-:Y:S04]  /*108b0*/  STL.64 [R1+0x100], R12 ;  /* 0x0001000c01007387 */ /* 0x0001e80000100a00 */
[----:B------:R1:W-:Y:S04]  /*108c0*/  STL.64 [R1+0x108], R14 ;  /* 0x0001080e01007387 */ /* 0x0003e80000100a00 */
[----:B------:R-:W4:Y:S04]  /*108d0*/  LDL.LU R9, [R1+0x1c4] ;  /* 0x0001c40001097983 */ /* 0x000f280000300800 */
[----:B------:R-:W3:Y:S04]  /*108e0*/  LDL.LU R10, [R1+0x1c8] ;  /* 0x0001c800010a7983 */ /* 0x000ee80000300800 */
[----:B------:R-:W3:Y:S04]  /*108f0*/  LDL.LU R11, [R1+0x1cc] ;  /* 0x0001cc00010b7983 */ /* 0x000ee80000300800 */
[----:B0-----:R-:W2:Y:S04]  /*10900*/  LDL.LU R12, [R1+0x1f0] ;  /* 0x0001f000010c7983 */ /* 0x001ea80000300800 */
[----:B------:R-:W2:Y:S04]  /*10910*/  LDL.LU R13, [R1+0x1f4] ;  /* 0x0001f400010d7983 */ /* 0x000ea80000300800 */
[----:B-1----:R-:W2:Y:S04]  /*10920*/  LDL.LU R14, [R1+0x1f8] ;  /* 0x0001f800010e7983 */ /* 0x002ea80000300800 */
[----:B------:R-:W2:Y:S04]  /*10930*/  LDL.LU R15, [R1+0x1fc] ;  /* 0x0001fc00010f7983 */ /* 0x000ea80000300800 */
[----:B---3--:R-:W-:Y:S04]  /*10940*/  STL.64 [R1+0x9a8], R10 ;  /* 0x0009a80a01007387 */ /* 0x008fe80000100a00 */
[----:B----4-:R0:W-:Y:S04]  /*10950*/  STL.64 [R1+0x9a0], R8 ;  /* 0x0009a00801007387 */ /* 0x0101e80000100a00 */
[----:B0-----:R-:W3:Y:S04]  /*10960*/  LDL.LU R8, [R1+0x1d0] ;  /* 0x0001d00001087983 */ /* 0x001ee80000300800 */
[----:B------:R-:W3:Y:S04]  /*10970*/  LDL.LU R9, [R1+0x1d4] ;  /* 0x0001d40001097983 */ /* 0x000ee80000300800 */
[----:B------:R-:W4:Y:S04]  /*10980*/  LDL.LU R10, [R1+0x1d8] ;  /* 0x0001d800010a7983 */ /* 0x000f280000300800 */
[----:B------:R-:W4:Y:S04]  /*10990*/  LDL.LU R11, [R1+0x1dc] ;  /* 0x0001dc00010b7983 */ /* 0x000f280000300800 */
[----:B------:R-:W2:Y:S04]  /*109a0*/  LDL.LU R16, [R1+0x1e0] ;  /* 0x0001e00001107983 */ /* 0x000ea80000300800 */
[----:B------:R-:W2:Y:S04]  /*109b0*/  LDL.LU R17, [R1+0x1e4] ;  /* 0x0001e40001117983 */ /* 0x000ea80000300800 */
[----:B------:R-:W2:Y:S04]  /*109c0*/  LDL.LU R18, [R1+0x1e8] ;  /* 0x0001e80001127983 */ /* 0x000ea80000300800 */
[----:B------:R-:W2:Y:S04]  /*109d0*/  LDL.LU R19, [R1+0x1ec] ;  /* 0x0001ec0001137983 */ /* 0x000ea80000300800 */
[----:B--2---:R0:W-:Y:S04]  /*109e0*/  STL.64 [R1+0x9d8], R18 ;  /* 0x0009d81201007387 */ /* 0x0041e80000100a00 */
[----:B------:R-:W-:Y:S04]  /*109f0*/  STL.64 [R1+0x9d0], R16 ;  /* 0x0009d01001007387 */ /* 0x000fe80000100a00 */
[----:B0-----:R-:W2:Y:S04]  /*10a00*/  LDL.64 R18, [R1+0x48] ;  /* 0x0000480001127983 */ /* 0x001ea80000100a00 */
[----:B----4-:R0:W-:Y:S04]  /*10a10*/  STL.64 [R1+0x9c0], R10 ;  /* 0x0009c00a01007387 */ /* 0x0101e80000100a00 */
[----:B---3--:R-:W-:Y:S04]  /*10a20*/  STL.64 [R1+0x9b8], R8 ;  /* 0x0009b80801007387 */ /* 0x008fe80000100a00 */
[----:B0-----:R-:W3:Y:S04]  /*10a30*/  LDL.64 R10, [R1+0x38] ;  /* 0x00003800010a7983 */ /* 0x001ee80000100a00 */
        /* <DEDUP_REMOVED lines=9> */
[----:B------:R-:W4:Y:S04]  /*10ad0*/  LDL.LU R23, [R1+0x1ac] ;  /* 0x0001ac0001177983 */ /* 0x000f280000300800 */
[----:B----4-:R0:W-:Y:S04]  /*10ae0*/  STL.64 [R1+0x978], R22 ;  /* 0x0009781601007387 */ /* 0x0101e80000100a00 */
[----:B--2---:R-:W-:Y:S04]  /*10af0*/  STL.64 [R1+0x970], R20 ;  /* 0x0009701401007387 */ /* 0x004fe80000100a00 */
[----:B0-----:R-:W2:Y:S04]  /*10b00*/  LDL.64 R22, [R1+0x8] ;  /* 0x0000080001167983 */ /* 0x001ea80000100a00 */
[----:B--2---:R0:W-:Y:S04]  /*10b10*/  STL.64 [R1+0x990], R22 ;  /* 0x0009901601007387 */ /* 0x0041e80000100a00 */
[----:B0-----:R-:W2:Y:S01]  /*10b20*/  LDL.64 R22, [R1+0x18] ;  /* 0x0000180001167983 */ /* 0x001ea20000100a00 */
[----:B------:R-:W-:Y:S01]  /*10b30*/  HMMA.16816.F32.BF16 R12, R24, R18, R12 ;  /* 0x00000012180c723c */ /* 0x000fe2000004180c */
[----:B------:R-:W-:-:S02]  /*10b40*/  IMAD.MOV.U32 R5, RZ, RZ, R18 ;  /* 0x000000ffff057224 */ /* 0x000fc400078e0012 */
[----:B------:R-:W-:Y:S01]  /*10b50*/  IMAD.MOV.U32 R4, RZ, RZ, R19 ;  /* 0x000000ffff047224 */ /* 0x000fe200078e0013 */
[----:B--2---:R0:W-:Y:S04]  /*10b60*/  STL.64 [R1+0x9b0], R22 ;  /* 0x0009b01601007387 */ /* 0x0041e80000100a00 */
[----:B0-----:R-:W2:Y:S04]  /*10b70*/  LDL.64 R22, [R1+0x28] ;  /* 0x0000280001167983 */ /* 0x001ea80000100a00 */
[----:B------:R-:W3:Y:S04]  /*10b80*/  LDL.LU.64 R18, [R1+0x9d8] ;  /* 0x0009d80001127983 */ /* 0x000ee80000300a00 */
[----:B------:R-:W3:Y:S07]  /*10b90*/  LDL.LU.64 R16, [R1+0x9d0] ;  /* 0x0009d00001107983 */ /* 0x000eee0000300a00 */
[----:B------:R-:W-:Y:S04]  /*10ba0*/  STL.64 [R1+0x1f0], R12 ;  /* 0x0001f00c01007387 */ /* 0x000fe80000100a00 */
[----:B------:R0:W-:Y:S04]  /*10bb0*/  STL.64 [R1+0x1f8], R14 ;  /* 0x0001f80e01007387 */ /* 0x0001e80000100a00 */
[----:B0-----:R-:W4:Y:S04]  /*10bc0*/  LDL.LU.64 R14, [R1+0x9c8] ;  /* 0x0009c800010e7983 */ /* 0x001f280000300a00 */
[----:B------:R-:W-:Y:S04]  /*10bd0*/  STL.64 [R1+0x988], R6 ;  /* 0x0009880601007387 */ /* 0x000fe80000100a00 */
[----:B------:R0:W-:Y:S04]  /*10be0*/  STL.64 [R1+0x980], R4 ;  /* 0x0009800401007387 */ /* 0x0001e80000100a00 */
[----:B0-----:R-:W2:Y:S04]  /*10bf0*/  LDL.LU R4, [R1+0x1b0] ;  /* 0x0001b00001047983 */ /* 0x001ea80000300800 */
[----:B------:R-:W2:Y:S04]  /*10c00*/  LDL.LU R5, [R1+0x1b4] ;  /* 0x0001b40001057983 */ /* 0x000ea80000300800 */
[----:B------:R-:W4:Y:S04]  /*10c10*/  LDL.LU R6, [R1+0x1b8] ;  /* 0x0001b80001067983 */ /* 0x000f280000300800 */
[----:B------:R-:W4:Y:S01]  /*10c20*/  LDL.LU R7, [R1+0x1bc] ;  /* 0x0001bc0001077983 */ /* 0x000f220000300800 */
[----:B---3--:R-:W-:Y:S11]  /*10c30*/  HMMA.16816.F32.BF16 R16, R24, R10, R16 ;  /* 0x0000000a1810723c */ /* 0x008ff60000041810 */
[----:B------:R-:W-:Y:S11]  /*10c40*/  @!UPT UIADD3 URZ, URZ, URZ, URZ ;  /* 0x0000003f3f3ff290 */ /* 0x000ff6000fffe03f */
[----:B------:R-:W-:Y:S01]  /*10c50*/  @!UPT UIADD3 URZ, URZ, URZ, URZ ;  /* 0x0000003f3f3ff290 */ /* 0x000fe2000fffe03f */
[----:B------:R0:W-:Y:S04]  /*10c60*/  STL.64 [R1+0x1e0], R16 ;  /* 0x0001e01001007387 */ /* 0x0001e80000100a00 */
[----:B------:R2:W-:Y:S01]  /*10c70*/  STL.64 [R1+0x1e8], R18 ;  /* 0x0001e81201007387 */ /* 0x0005e20000100a00 */
[----:B0-----:R-:W-:Y:S02]  /*10c80*/  IMAD.MOV.U32 R17, RZ, RZ, R10 ;  /* 0x000000ffff117224 */ /* 0x001fe400078e000a */
[----:B------:R-:W-:Y:S02]  /*10c90*/  IMAD.MOV.U32 R16, RZ, RZ, R11 ;  /* 0x000000ffff107224 */ /* 0x000fe400078e000b */
[----:B------:R-:W3:Y:S04]  /*10ca0*/  LDL.LU.64 R10, [R1+0x9c0] ;  /* 0x0009c000010a7983 */ /* 0x000ee80000300a00 */
[----:B------:R-:W3:Y:S01]  /*10cb0*/  LDL.LU.64 R8, [R1+0x9b8] ;  /* 0x0009b80001087983 */ /* 0x000ee20000300a00 */
[----:B--2---:R-:W-:-:S02]  /*10cc0*/  IMAD.MOV.U32 R19, RZ, RZ, R22 ;  /* 0x000000ffff137224 */ /* 0x004fc400078e0016 */
[----:B------:R-:W-:Y:S02]  /*10cd0*/  IMAD.MOV.U32 R18, RZ, RZ, R23 ;  /* 0x000000ffff127224 */ /* 0x000fe400078e0017 */
[----:B------:R-:W-:Y:S01]  /*10ce0*/  IMAD.MOV.U32 R12, RZ, RZ, R13 ;  /* 0x000000ffff0c7224 */ /* 0x000fe200078e000d */
[----:B---3--:R-:W-:Y:S01]  /*10cf0*/  HMMA.16816.F32.BF16 R8, R24, R22, R8 ;  /* 0x000000161808723c */ /* 0x008fe20000041808 */
[----:B------:R-:W2:Y:S11]  /*10d00*/  LDL.LU.64 R22, [R1+0x9b0] ;  /* 0x0009b00001167983 */ /* 0x000eb60000300a00 */
[----:B------:R-:W-:Y:S11]  /*10d10*/  @!UPT UIADD3 URZ, URZ, URZ, URZ ;  /* 0x0000003f3f3ff290 */ /* 0x000ff6000fffe03f */
[----:B------:R-:W-:Y:S01]  /*10d20*/  STL.64 [R1+0x1d0], R8 ;  /* 0x0001d00801007387 */ /* 0x000fe20000100a00 */
[----:B------:R-:W-:-:S03]  /*10d30*/  IMAD.MOV.U32 R13, RZ, RZ, R9 ;  /* 0x000000ffff0d7224 */ /* 0x000fc600078e0009 */
[----:B------:R0:W-:Y:S04]  /*10d40*/  STL.64 [R1+0x1d8], R10 ;  /* 0x0001d80a01007387 */ /* 0x0001e80000100a00 */
[----:B0-----:R-:W2:Y:S04]  /*10d50*/  LDL.LU.64 R10, [R1+0x9a8] ;  /* 0x0009a800010a7983 */ /* 0x001ea80000300a00 */
        /* <DEDUP_REMOVED lines=9> */
[----:B------:R-:W4:Y:S02]  /*10df0*/  LDL.LU.64 R22, [R1+0x990] ;  /* 0x0009900001167983 */ /* 0x000f240000300a00 */
[----:B----4-:R-:W-:Y:S01]  /*10e00*/  HMMA.16816.F32.BF16 R4, R24, R22, R4 ;  /* 0x000000161804723c */ /* 0x010fe20000041804 */
[----:B------:R-:W-:-:S02]  /*10e10*/  IMAD.MOV.U32 R0, RZ, RZ, R22 ;  /* 0x000000ffff007224 */ /* 0x000fc400078e0016 */
[----:B------:R-:W-:Y:S11]  /*10e20*/  IMAD.MOV.U32 R3, RZ, RZ, R23 ;  /* 0x000000ffff037224 */ /* 0x000ff600078e0017 */
[----:B------:R-:W-:Y:S09]  /*10e30*/  @!UPT UIADD3 URZ, URZ, URZ, URZ ;  /* 0x0000003f3f3ff290 */ /* 0x000ff2000fffe03f */
[----:B------:R-:W-:Y:S04]  /*10e40*/  STL.64 [R1+0x1b0], R4 ;  /* 0x0001b00401007387 */ /* 0x000fe80000100a00 */
[----:B------:R0:W-:Y:S04]  /*10e50*/  STL.64 [R1+0x1b8], R6 ;  /* 0x0001b80601007387 */ /* 0x0001e80000100a00 */
[----:B0-----:R-:W3:Y:S04]  /*10e60*/  LDL.LU.64 R6, [R1+0x988] ;  /* 0x0009880001067983 */ /* 0x001ee80000300a00 */
[----:B------:R-:W4:Y:S04]  /*10e70*/  LDL.LU.64 R4, [R1+0x980] ;  /* 0x0009800001047983 */ /* 0x000f280000300a00 */
[----:B------:R-:W2:Y:S04]  /*10e80*/  LDL.LU.64 R22, [R1+0x978] ;  /* 0x0009780001167983 */ /* 0x000ea80000300a00 */
        /* <DEDUP_REMOVED lines=8> */
[----:B------:R0:W-:Y:S04]  /*10f10*/  STL.64 [R1+0x8f0], R14 ;  /* 0x0008f00e01007387 */ /* 0x0001e80000100a00 */
[----:B------:R-:W-:Y:S01]  /*10f20*/  STL.64 [R1+0x8e8], R12 ;  /* 0x0008e80c01007387 */ /* 0x000fe20000100a00 */
[----:B0-----:R-:W-:-:S02]  /*10f30*/  IMAD.MOV.U32 R14, RZ, RZ, R0 ;  /* 0x000000ffff0e7224 */ /* 0x001fc400078e0000 */
[----:B------:R-:W-:Y:S01]  /*10f40*/  IMAD.MOV.U32 R15, RZ, RZ, R3 ;  /* 0x000000ffff0f7224 */ /* 0x000fe200078e0003 */
[----:B------:R-:W3:Y:S04]  /*10f50*/  LDL.LU R0, [R1+0x95c] ;  /* 0x00095c0001007983 */ /* 0x000ee80000300800 */
[----:B------:R-:W3:Y:S04]  /*10f60*/  LDL.LU R3, [R1+0x958] ;  /* 0x0009580001037983 */ /* 0x000ee80000300800 */
[----:B------:R0:W-:Y:S02]  /*10f70*/  STL.64 [R1+0x908], R14 ;  /* 0x0009080e01007387 */ /* 0x0001e40000100a00 */
[----:B0-----:R-:W-:-:S02]  /*10f80*/  IMAD.MOV.U32 R14, RZ, RZ, R9 ;  /* 0x000000ffff0e7224 */ /* 0x001fc400078e0009 */
[----:B------:R-:W-:Y:S01]  /*10f90*/  IMAD.MOV.U32 R15, RZ, RZ, R8 ;  /* 0x000000ffff0f7224 */ /* 0x000fe200078e0008 */
[----:B--2---:R-:W-:Y:S11]  /*10fa0*/  HMMA.16816.F32.BF16 R20, R24, R10, R20 ;  /* 0x0000000a1814723c */ /* 0x004ff60000041814 */
[----:B------:R-:W-:Y:S11]  /*10fb0*/  @!UPT UIADD3 URZ, URZ, URZ, URZ ;  /* 0x0000003f3f3ff290 */ /* 0x000ff6000fffe03f */
[----:B------:R-:W-:Y:S01]  /*10fc0*/  @!UPT UIADD3 URZ, URZ, URZ, URZ ;  /* 0x0000003f3f3ff290 */ /* 0x000fe2000fffe03f */
[----:B------:R-:W-:Y:S04]  /*10fd0*/  STL.64 [R1+0x190], R20 ;  /* 0x0001901401007387 */ /* 0x000fe80000100a00 */
[----:B------:R-:W-:Y:S04]  /*10fe0*/  STL.64 [R1+0x198], R22 ;  /* 0x0001981601007387 */ /* 0x000fe80000100a00 */
[----:B------:R-:W-:Y:S04]  /*10ff0*/  STL.64 [R1+0x920], R14 ;  /* 0x0009200e01007387 */ /* 0x000fe80000100a00 */
[----:B------:R0:W-:Y:S04]  /*11000*/  STL.64 [R1+0x8e0], R10 ;  /* 0x0008e00a01007387 */ /* 0x0001e80000100a00 */
[----:B------:R-:W2:Y:S04]  /*11010*/  LDL.LU R8, [R1+0x380] ;  /* 0x0003800001087983 */ /* 0x000ea80000300800 */
[----:B------:R-:W2:Y:S04]  /*11020*/  LDL.LU R9, [R1+0x384] ;  /* 0x0003840001097983 */ /* 0x000ea80000300800 */
[----:B0-----:R-:W2:Y:S04]  /*11030*/  LDL.LU R10, [R1+0x388] ;  /* 0x00038800010a7983 */ /* 0x001ea80000300800 */
[----:B------:R-:W2:Y:S01]  /*11040*/  LDL.LU R11, [R1+0x38c] ;  /* 0x00038c00010b7983 */ /* 0x000ea20000300800 */
[----:B------:R-:W-:-:S02]  /*11050*/  IMAD.MOV.U32 R14, RZ, RZ, R19 ;  /* 0x000000ffff0e7224 */ /* 0x000fc400078e0013 */
[----:B------:R-:W-:-:S05]  /*11060*/  IMAD.MOV.U32 R15, RZ, RZ, R18 ;  /* 0x000000ffff0f7224 */ /* 0x000fca00078e0012 */
[----:B------:R0:W-:Y:S02]  /*11070*/  STL.64 [R1+0x938], R14 ;  /* 0x0009380e01007387 */ /* 0x0001e40000100a00 */
[----:B0-----:R-:W-:Y:S02]  /*11080*/  IMAD.MOV.U32 R14, RZ, RZ, R17 ;  /* 0x000000ffff0e7224 */ /* 0x001fe400078e0011 */
[----:B------:R-:W-:Y:S02]  /*11090*/  IMAD.MOV.U32 R15, RZ, RZ, R16 ;  /* 0x000000ffff0f7224 */ /* 0x000fe400078e0010 */
[----:B------:R-:W3:Y:S04]  /*110a0*/  LDL.LU R16, [R1+0x70] ;  /* 0x0000700001107983 */ /* 0x000ee80000300800 */
[----:B------:R-:W3:Y:S04]  /*110b0*/  LDL.LU R17, [R1+0x74] ;  /* 0x0000740001117983 */ /* 0x000ee80000300800 */
[----:B------:R-:W3:Y:S04]  /*110c0*/  LDL.LU R18, [R1+0x78] ;  /* 0x0000780001127983 */ /* 0x000ee80000300800 */
[----:B------:R-:W3:Y:S04]  /*110d0*/  LDL.LU R19, [R1+0x7c] ;  /* 0x00007c0001137983 */ /* 0x000ee80000300800 */
[----:B------:R-:W-:Y:S04]  /*110e0*/  STL.64 [R1+0x950], R14 ;  /* 0x0009500e01007387 */ /* 0x000fe80000100a00 */
[----:B--2---:R-:W-:Y:S04]  /*110f0*/  STL.64 [R1+0x900], R10 ;  /* 0x0009000a01007387 */ /* 0x004fe80000100a00 */
[----:B------:R0:W-:Y:S04]  /*11100*/  STL.64 [R1+0x8f8], R8 ;  /* 0x0008f80801007387 */ /* 0x0001e80000100a00 */
[----:B0-----:R-:W2:Y:S04]  /*11110*/  LDL.LU R8, [R1+0x390] ;  /* 0x0003900001087983 */ /* 0x001ea80000300800 */
[----:B------:R-:W2:Y:S04]  /*11120*/  LDL.LU R9, [R1+0x394] ;  /* 0x0003940001097983 */ /* 0x000ea80000300800 */
[----:B------:R-:W2:Y:S04]  /*11130*/  LDL.LU R10, [R1+0x398] ;  /* 0x00039800010a7983 */ /* 0x000ea80000300800 */
[----:B------:R-:W2:Y:S04]  /*11140*/  LDL.LU R11, [R1+0x39c] ;  /* 0x00039c00010b7983 */ /* 0x000ea80000300800 */
[----:B------:R-:W3:Y:S04]  /*11150*/  LDL.LU R12, [R1+0x3d0] ;  /* 0x0003d000010c7983 */ /* 0x000ee80000300800 */
[----:B------:R-:W3:Y:S04]  /*11160*/  LDL.LU R13, [R1+0x3d4] ;  /* 0x0003d400010d7983 */ /* 0x000ee80000300800 */
[----:B------:R-:W3:Y:S04]  /*11170*/  LDL.LU R14, [R1+0x3d8] ;  /* 0x0003d800010e7983 */ /* 0x000ee80000300800 */
[----:B------:R-:W3:Y:S04]  /*11180*/  LDL.LU R15, [R1+0x3dc] ;  /* 0x0003dc00010f7983 */ /* 0x000ee80000300800 */
[----:B--2---:R-:W-:Y:S04]  /*11190*/  STL.64 [R1+0x918], R10 ;  /* 0x0009180a01007387 */ /* 0x004fe80000100a00 */
[----:B------:R0:W-:Y:S04]  /*111a0*/  STL.64 [R1+0x910], R8 ;  /* 0x0009100801007387 */ /* 0x0001e80000100a00 */
[----:B0-----:R-:W2:Y:S04]  /*111b0*/  LDL.LU R8, [R1+0x3a0] ;  /* 0x0003a00001087983 */ /* 0x001ea80000300800 */
[----:B------:R-:W2:Y:S04]  /*111c0*/  LDL.LU R9, [R1+0x3a4] ;  /* 0x0003a40001097983 */ /* 0x000ea80000300800 */
[----:B------:R-:W2:Y:S04]  /*111d0*/  LDL.LU R10, [R1+0x3a8] ;  /* 0x0003a800010a7983 */ /* 0x000ea80000300800 */
[----:B------:R-:W2:Y:S04]  /*111e0*/  LDL.LU R11, [R1+0x3ac] ;  /* 0x0003ac00010b7983 */ /* 0x000ea80000300800 */
[----:B------:R-:W0:Y:S01]  /*111f0*/  S2R R23, SR_TID.X ;  /* 0x0000000000177919 */ /* 0x000e220000002100 */
[----:B---3--:R-:W-:Y:S03]  /*11200*/  HMMA.16816.F32.BF16 R24, R24, R6, R16 ;  /* 0x000000061818723c */ /* 0x008fe60000041810 */
[----:B------:R-:W-:Y:S04]  /*11210*/  LDSM.16.MT88.4 R16, [R29+0x9080] ;  /* 0x009080001d10783b */ /* 0x000fe80000004200 */
[----:B--2---:R-:W-:Y:S04]  /*11220*/  STL.64 [R1+0x930], R10 ;  /* 0x0009300a01007387 */ /* 0x004fe80000100a00 */
[----:B------:R1:W-:Y:S04]  /*11230*/  STL.64 [R1+0x928], R8 ;  /* 0x0009280801007387 */ /* 0x0003e80000100a00 */
[----:B-1----:R-:W2:Y:S04]  /*11240*/  LDL.LU R8, [R1+0x3b0] ;  /* 0x0003b00001087983 */ /* 0x002ea80000300800 */
[----:B------:R-:W2:Y:S04]  /*11250*/  LDL.LU R9, [R1+0x3b4] ;  /* 0x0003b40001097983 */ /* 0x000ea80000300800 */
[----:B------:R-:W3:Y:S04]  /*11260*/  LDL.LU R10, [R1+0x3b8] ;  /* 0x0003b800010a7983 */ /* 0x000ee80000300800 */
[----:B------:R-:W3:Y:S01]  /*11270*/  LDL.LU R11, [R1+0x3bc] ;  /* 0x0003bc00010b7983 */ /* 0x000ee20000300800 */
[----:B0-----:R-:W-:-:S02]  /*11280*/  IMAD.SHL.U32 R22, R23, 0x2, RZ ;  /* 0x0000000217167824 */ /* 0x001fc400078e00ff */
[----:B------:R-:W-:-:S03]  /*11290*/  IMAD.SHL.U32 R23, R23, 0x80, RZ ;  /* 0x0000008017177824 */ /* 0x000fc600078e00ff */
[----:B------:R-:W-:-:S04]  /*112a0*/  LOP3.LUT R28, R28, 0x10, R22, 0x78, !PT ;  /* 0x000000101c1c7812 */ /* 0x000fc800078e7816 */
[----:B------:R-:W-:-:S04]  /*112b0*/  LOP3.LUT R28, R28, 0x800, R23, 0xf8, !PT ;  /* 0x000008001c1c7812 */ /* 0x000fc800078ef817 */
[----:B------:R-:W-:-:S05]  /*112c0*/  LOP3.LUT R28, R28, 0x60, RZ, 0x3c, !PT ;  /* 0x000000601c1c7812 */ /* 0x000fca00078e3cff */
[----:B------:R-:W0:Y:S04]  /*112d0*/  LDSM.16.MT88.4 R20, [R28+0x9000] ;  /* 0x009000001c14783b */ /* 0x000e280000004200 */
[----:B---3--:R-:W-:Y:S04]  /*112e0*/  STL.64 [R1+0x948], R10 ;  /* 0x0009480a01007387 */ /* 0x008fe80000100a00 */
[----:B--2---:R1:W-:Y:S04]  /*112f0*/  STL.64 [R1+0x940], R8 ;  /* 0x0009400801007387 */ /* 0x0043e80000100a00 */
[----:B-1----:R-:W2:Y:S04]  /*11300*/  LDL.LU R8, [R1+0x3c0] ;  /* 0x0003c00001087983 */ /* 0x002ea80000300800 */
[----:B------:R-:W2:Y:S04]  /*11310*/  LDL.LU R9, [R1+0x3c4] ;  /* 0x0003c40001097983 */ /* 0x000ea80000300800 */
[----:B------:R-:W2:Y:S04]  /*11320*/  LDL.LU R10, [R1+0x3c8] ;  /* 0x0003c800010a7983 */ /* 0x000ea80000300800 */
[----:B------:R-:W2:Y:S04]  /*11330*/  LDL.LU R11, [R1+0x3cc] ;  /* 0x0003cc00010b7983 */ /* 0x000ea80000300800 */
[----:B------:R-:W-:Y:S04]  /*11340*/  STL.64 [R1+0x70], R24 ;  /* 0x0000701801007387 */ /* 0x000fe80000100a00 */
[----:B------:R-:W-:Y:S04]  /*11350*/  STL.64 [R1+0x78], R26 ;  /* 0x0000781a01007387 */ /* 0x000fe80000100a00 */
[----:B------:R-:W1:Y:S04]  /*11360*/  LDSM.16.MT88.4 R24, [R28+0x9080] ;  /* 0x009080001c18783b */ /* 0x000e680000004200 */
[----:B0-----:R-:W-:Y:S04]  /*11370*/  STL.64 [R1+0x8d8], R22 ;  /* 0x0008d81601007387 */ /* 0x001fe80000100a00 */
[----:B------:R0:W-:Y:S04]  /*11380*/  STL.64 [R1+0x8d0], R20 ;  /* 0x0008d01401007387 */ /* 0x0001e80000100a00 */
[----:B0-----:R-:W3:Y:S04]  /*11390*/  LDL.LU R20, [R1+0x50] ;  /* 0x0000500001147983 */ /* 0x001ee80000300800 */
[----:B------:R-:W3:Y:S04]  /*113a0*/  LDL.LU R21, [R1+0x54] ;  /* 0x0000540001157983 */ /* 0x000ee80000300800 */
[----:B------:R-:W3:Y:S04]  /*113b0*/  LDL.LU R22, [R1+0x58] ;  /* 0x0000580001167983 */ /* 0x000ee80000300800 */
[----:B------:R-:W3:Y:S04]  /*113c0*/  LDL.LU R23, [R1+0x5c] ;  /* 0x00005c0001177983 */ /* 0x000ee80000300800 */
[----:B-1----:R4:W-:Y:S04]  /*113d0*/  STL.64 [R1+0x848], R26 ;  /* 0x0008481a01007387 */ /* 0x0029e80000100a00 */
[----:B------:R0:W-:Y:S01]  /*113e0*/  STL.64 [R1+0x840], R24 ;  /* 0x0008401801007387 */ /* 0x0001e20000100a00 */
[----:B----4-:R-:W-:-:S02]  /*113f0*/  IMAD.MOV.U32 R26, RZ, RZ, R5 ;  /* 0x000000ffff1a7224 */ /* 0x010fc400078e0005 */
[----:B------:R-:W-:-:S07]  /*11400*/  IMAD.MOV.U32 R27, RZ, RZ, R4 ;  /* 0x000000ffff1b7224 */ /* 0x000fce00078e0004 */
[C---:B0-----:R-:W-:Y:S01]  /*11410*/  HMMA.16816.F32.BF16 R24, R16.reuse, R26, R12 ;  /* 0x0000001a1018723c */ /* 0x041fe2000004180c */
[----:B------:R-:W2:Y:S11]  /*11420*/  LDL.LU.64 R14, [R1+0x950] ;  /* 0x00095000010e7983 */ /* 0x000eb60000300a00 */
[----:B------:R-:W-:Y:S11]  /*11430*/  @!UPT UIADD3 URZ, URZ, URZ, URZ ;  /* 0x0000003f3f3ff290 */ /* 0x000ff6000fffe03f */
[----:B------:R0:W-:Y:S04]  /*11440*/  STL.64 [R1+0x3d0], R24 ;  /* 0x0003d01801007387 */ /* 0x0001e80000100a00 */
[----:B------:R1:W-:Y:S04]  /*11450*/  STL.64 [R1+0x3d8], R26 ;  /* 0x0003d81a01007387 */ /* 0x0003e80000100a00 */
[----:B0-----:R-:W4:Y:S04]  /*11460*/  LDL.LU R24, [R1+0x2e0] ;  /* 0x0002e00001187983 */ /* 0x001f280000300800 */
[----:B------:R-:W4:Y:S04]  /*11470*/  LDL.LU R25, [R1+0x2e4] ;  /* 0x0002e40001197983 */ /* 0x000f280000300800 */
[----:B-1----:R-:W4:Y:S04]  /*11480*/  LDL.LU R26, [R1+0x2e8] ;  /* 0x0002e800011a7983 */ /* 0x002f280000300800 */
[----:B------:R-:W4:Y:S01]  /*11490*/  LDL.LU R27, [R1+0x2ec] ;  /* 0x0002ec00011b7983 */ /* 0x000f220000300800 */
        /* <DEDUP_REMOVED lines=27> */
[----:B0-----:R-:W2:Y:S04]  /*11650*/  LDL.LU.64 R14, [R1+0x8f0] ;  /* 0x0008f000010e7983 */ /* 0x001ea80000300a00 */
[----:B------:R-:W3:Y:S01]  /*11660*/  LDL.LU.64 R12, [R1+0x8e8] ;  /* 0x0008e800010c7983 */ /* 0x000ee20000300a00 */
[C---:B--2---:R-:W-:Y:S11]  /*11670*/  HMMA.16816.F32.BF16 R8, R16.reuse, R14, R8 ;  /* 0x0000000e1008723c */ /* 0x044ff60000041808 */
[----:B------:R-:W-:Y:S11]  /*11680*/  @!UPT UIADD3 URZ, URZ, URZ, URZ ;  /* 0x0000003f3f3ff290 */ /* 0x000ff6000fffe03f */
[----:B------:R-:W-:Y:S01]  /*11690*/  @!UPT UIADD3 URZ, URZ, URZ, URZ ;  /* 0x0000003f3f3ff290 */ /* 0x000fe2000fffe03f */
[----:B------:R-:W-:Y:S04]  /*116a0*/  STL.64 [R1+0x380], R8 ;  /* 0x0003800801007387 */ /* 0x000fe80000100a00 */
[----:B------:R0:W-:Y:S04]  /*116b0*/  STL.64 [R1+0x388], R10 ;  /* 0x0003880a01007387 */ /* 0x0001e80000100a00 */
[----:B0-----:R-:W2:Y:S04]  /*116c0*/  LDL.LU.64 R10, [R1+0x8e0] ;  /* 0x0008e000010a7983 */ /* 0x001ea80000300a00 */
[----:B------:R-:W-:Y:S04]  /*116d0*/  STL.64 [R1+0x880], R14 ;  /* 0x0008800e01007387 */ /* 0x000fe80000100a00 */
[----:B---3--:R0:W-:Y:S04]  /*116e0*/  STL.64 [R1+0x878], R12 ;  /* 0x0008780c01007387 */ /* 0x0081e80000100a00 */
[----:B0-----:R-:W3:Y:S04]  /*116f0*/  LDL.LU R12, [R1+0x370] ;  /* 0x00037000010c7983 */ /* 0x001ee80000300800 */
[----:B------:R-:W3:Y:S04]  /*11700*/  LDL.LU R13, [R1+0x374] ;  /* 0x00037400010d7983 */ /* 0x000ee80000300800 */
[----:B------:R-:W3:Y:S04]  /*11710*/  LDL.LU R14, [R1+0x378] ;  /* 0x00037800010e7983 */ /* 0x000ee80000300800 */
[----:B------:R-:W3:Y:S04]  /*11720*/  LDL.LU R15, [R1+0x37c] ;  /* 0x00037c00010f7983 */ /* 0x000ee80000300800 */
[----:B--2---:R0:W-:Y:S01]  /*11730*/  STL.64 [R1+0x8c8], R10 ;  /* 0x0008c80a01007387 */ /* 0x0041e20000100a00 */
[C---:B---3--:R-:W-:Y:S03]  /*11740*/  HMMA.16816.F32.BF16 R12, R16.reuse, R10, R12 ;  /* 0x0000000a100c723c */ /* 0x048fe6000004180c */
[----:B0-----:R-:W4:Y:S11]  /*11750*/  LDL.LU.64 R10, [R1+0x48] ;  /* 0x00004800010a7983 */ /* 0x001f360000300a00 */
[----:B------:R-:W-:Y:S09]  /*11760*/  @!UPT UIADD3 URZ, URZ, URZ, URZ ;  /* 0x0000003f3f3ff290 */ /* 0x000ff2000fffe03f */
[----:B------:R0:W-:Y:S04]  /*11770*/  STL.64 [R1+0x370], R12 ;  /* 0x0003700c01007387 */ /* 0x0001e80000100a00 */
[----:B------:R1:W-:Y:S04]  /*11780*/  STL.64 [R1+0x378], R14 ;  /* 0x0003780e01007387 */ /* 0x0003e80000100a00 */
[----:B0-----:R-:W2:Y:S04]  /*11790*/  LDL.LU R12, [R1+0x2a0] ;  /* 0x0002a000010c7983 */ /* 0x001ea80000300800 */
[----:B------:R-:W2:Y:S04]  /*117a0*/  LDL.LU R13, [R1+0x2a4] ;  /* 0x0002a400010d7983 */ /* 0x000ea80000300800 */
[----:B-1----:R-:W3:Y:S04]  /*117b0*/  LDL.LU R14, [R1+0x2a8] ;  /* 0x0002a800010e7983 */ /* 0x002ee80000300800 */
[----:B------:R-:W3:Y:S04]  /*117c0*/  LDL.LU R15, [R1+0x2ac] ;  /* 0x0002ac00010f7983 */ /* 0x000ee80000300800 */
[----:B---3--:R-:W-:Y:S04]  /*117d0*/  STL.64 [R1+0x8a0], R14 ;  /* 0x0008a00e01007387 */ /* 0x008fe80000100a00 */
[----:B--2---:R0:W-:Y:S04]  /*117e0*/  STL.64 [R1+0x898], R12 ;  /* 0x0008980c01007387 */ /* 0x0041e80000100a00 */
[----:B0-----:R-:W2:Y:S04]  /*117f0*/  LDL.LU R12, [R1+0x2b0] ;  /* 0x0002b000010c7983 */ /* 0x001ea80000300800 */
[----:B------:R-:W2:Y:S04]  /*11800*/  LDL.LU R13, [R1+0x2b4] ;  /* 0x0002b400010d7983 */ /* 0x000ea80000300800 */
[----:B------:R-:W3:Y:S04]  /*11810*/  LDL.LU R14, [R1+0x2b8] ;  /* 0x0002b800010e7983 */ /* 0x000ee80000300800 */
[----:B------:R-:W3:Y:S04]  /*11820*/  LDL.LU R15, [R1+0x2bc] ;  /* 0x0002bc00010f7983 */ /* 0x000ee80000300800 */
[----:B---3--:R0:W-:Y:S04]  /*11830*/  STL.64 [R1+0x8b8], R14 ;  /* 0x0008b80e01007387 */ /* 0x0081e80000100a00 */
[----:B--2---:R-:W-:Y:S04]  /*11840*/  STL.64 [R1+0x8b0], R12 ;  /* 0x0008b00c01007387 */ /* 0x004fe80000100a00 */
[----:B0-----:R-:W2:Y:S01]  /*11850*/  LDL.LU.64 R14, [R1+0x28] ;  /* 0x00002800010e7983 */ /* 0x001ea20000300a00 */
[----:B------:R-:W-:Y:S03]  /*11860*/  HMMA.16816.F32.BF16 R16, R16, R6, R20 ;  /* 0x000000061010723c */ /* 0x000fe60000041814 */
[----:B--2---:R0:W-:Y:S04]  /*11870*/  STL.64 [R1+0x8c0], R14 ;  /* 0x0008c00e01007387 */ /* 0x0041e80000100a00 */
[----:B0-----:R-:W2:Y:S04]  /*11880*/  LDL.LU.64 R14, [R1+0x38] ;  /* 0x00003800010e7983 */ /* 0x001ea80000300a00 */
[----:B------:R-:W4:Y:S04]  /*11890*/  LDL.LU.64 R22, [R1+0x8d8] ;  /* 0x0008d80001167983 */ /* 0x000f280000300a00 */
[----:B------:R-:W4:Y:S08]  /*118a0*/  LDL.LU.64 R20, [R1+0x8d0] ;  /* 0x0008d00001147983 */ /* 0x000f300000300a00 */
[----:B------:R0:W-:Y:S04]  /*118b0*/  STL.64 [R1+0x50], R16 ;  /* 0x0000501001007387 */ /* 0x0001e80000100a00 */
[----:B------:R1:W-:Y:S04]  /*118c0*/  STL.64 [R1+0x58], R18 ;  /* 0x0000581201007387 */ /* 0x0003e80000100a00 */
[----:B0-----:R-:W3:Y:S04]  /*118d0*/  LDL.LU R16, [R1+0x2c0] ;  /* 0x0002c00001107983 */ /* 0x001ee80000300800 */
[----:B------:R-:W3:Y:S04]  /*118e0*/  LDL.LU R17, [R1+0x2c4] ;  /* 0x0002c40001117983 */ /* 0x000ee80000300800 */
[----:B-1----:R-:W3:Y:S04]  /*118f0*/  LDL.LU R18, [R1+0x2c8] ;  /* 0x0002c80001127983 */ /* 0x002ee80000300800 */
[----:B------:R-:W3:Y:S01]  /*11900*/  LDL.LU R19, [R1+0x2cc] ;  /* 0x0002cc0001137983 */ /* 0x000ee20000300800 */
[C---:B----4-:R-:W-:Y:S11]  /*11910*/  HMMA.16816.F32.BF16 R24, R20.reuse, R10, R24 ;  /* 0x0000000a1418723c */ /* 0x050ff60000041818 */
[----:B------:R-:W-:Y:S11]  /*11920*/  @!UPT UIADD3 URZ, URZ, URZ, URZ ;  /* 0x0000003f3f3ff290 */ /* 0x000ff6000fffe03f */
[----:B------:R-:W-:Y:S01]  /*11930*/  @!UPT UIADD3 URZ, URZ, URZ, URZ ;  /* 0x0000003f3f3ff290 */ /* 0x000fe2000fffe03f */
[----:B------:R0:W-:Y:S04]  /*11940*/  STL.64 [R1+0x2e0], R24 ;  /* 0x0002e01801007387 */ /* 0x0001e80000100a00 */
[----:B------:R-:W-:Y:S01]  /*11950*/  STL.64 [R1+0x2e8], R26 ;  /* 0x0002e81a01007387 */ /* 0x000fe20000100a00 */
[----:B0-----:R-:W-:Y:S02]  /*11960*/  IMAD.MOV.U32 R25, RZ, RZ, R10 ;  /* 0x000000ffff197224 */ /* 0x001fe400078e000a */
[----:B------:R-:W-:Y:S02]  /*11970*/  IMAD.MOV.U32 R24, RZ, RZ, R11 ;  /* 0x000000ffff187224 */ /* 0x000fe400078e000b */
[----:B------:R-:W4:Y:S04]  /*11980*/  LDL.LU.64 R10, [R1+0x8c8] ;  /* 0x0008c800010a7983 */ /* 0x000f280000300a00 */
[----:B------:R-:W2:Y:S04]  /*11990*/  LDL.LU R4, [R1+0x488] ;  /* 0x0004880001047983 */ /* 0x000ea80000300800 */
[----:B------:R-:W2:Y:S04]  /*119a0*/  LDL.LU R5, [R1+0x4dc] ;  /* 0x0004dc0001057983 */ /* 0x000ea80000300800 */
[----:B------:R-:W-:Y:S04]  /*119b0*/  STL.64 [R1+0x858], R6 ;  /* 0x0008580601007387 */ /* 0x000fe80000100a00 */
[----:B--2---:R0:W-:Y:S04]  /*119c0*/  STL.64 [R1+0x850], R4 ;  /* 0x0008500401007387 */ /* 0x0041e80000100a00 */
[----:B0-----:R-:W2:Y:S04]  /*119d0*/  LDL.LU R4, [R1+0x2d0] ;  /* 0x0002d00001047983 */ /* 0x001ea80000300800 */
[----:B------:R-:W2:Y:S04]  /*119e0*/  LDL.LU R5, [R1+0x2d4] ;  /* 0x0002d40001057983 */ /* 0x000ea80000300800 */
[----:B------:R-:W2:Y:S04]  /*119f0*/  LDL.LU R6, [R1+0x2d8] ;  /* 0x0002d80001067983 */ /* 0x000ea80000300800 */
[----:B------:R-:W2:Y:S04]  /*11a00*/  LDL.LU R7, [R1+0x2dc] ;  /* 0x0002dc0001077983 */ /* 0x000ea80000300800 */
[----:B------:R-:W2:Y:S04]  /*11a10*/  LDL.LU R8, [R1+0x4e0] ;  /* 0x0004e00001087983 */ /* 0x000ea80000300800 */
[----:B------:R-:W2:Y:S04]  /*11a20*/  LDL.LU R9, [R1+0x588] ;  /* 0x0005880001097983 */ /* 0x000ea80000300800 */
[----:B----4-:R-:W-:Y:S04]  /*11a30*/  STL.64 [R1+0x870], R10 ;  /* 0x0008700a01007387 */ /* 0x010fe80000100a00 */
[----:B--2---:R0:W-:Y:S04]  /*11a40*/  STL.64 [R1+0x868], R8 ;  /* 0x0008680801007387 */ /* 0x0041e80000100a00 */
[----:B0-----:R-:W2:Y:S04]  /*11a50*/  LDL.LU R8, [R1+0x290] ;  /* 0x0002900001087983 */ /* 0x001ea80000300800 */
[----:B------:R-:W2:Y:S04]  /*11a60*/  LDL.LU R9, [R1+0x294] ;  /* 0x0002940001097983 */ /* 0x000ea80000300800 */
[----:B------:R-:W4:Y:S04]  /*11a70*/  LDL.LU R10, [R1+0x298] ;  /* 0x00029800010a7983 */ /* 0x000f280000300800 */
[----:B------:R-:W4:Y:S01]  /*11a80*/  LDL.LU R11, [R1+0x29c] ;  /* 0x00029c00010b7983 */ /* 0x000f220000300800 */
[----:B------:R-:W-:Y:S03]  /*11a90*/  HMMA.16816.F32.BF16 R4, R20, R14, R4 ;  /* 0x0000000e1404723c */ /* 0x000fe60000041804 */
[----:B----4-:R0:W-:Y:S04]  /*11aa0*/  STL.64 [R1+0x890], R10 ;  /* 0x0008900a01007387 */ /* 0x0101e80000100a00 */
[----:B--2---:R-:W-:Y:S04]  /*11ab0*/  STL.64 [R1+0x888], R8 ;  /* 0x0008880801007387 */ /* 0x004fe80000100a00 */
[----:B0-----:R-:W2:Y:S04]  /*11ac0*/  LDL.LU.64 R10, [R1+0x8] ;  /* 0x00000800010a7983 */ /* 0x001ea80000300a00 */
[----:B--2---:R0:W-:Y:S04]  /*11ad0*/  STL.64 [R1+0x8a8], R10 ;  /* 0x0008a80a01007387 */ /* 0x0041e80000100a00 */
[----:B0-----:R-:W2:Y:S04]  /*11ae0*/  LDL.LU.64 R10, [R1+0x18] ;  /* 0x00001800010a7983 */ /* 0x001ea80000300a00 */
[----:B------:R0:W-:Y:S04]  /*11af0*/  STL.64 [R1+0x2d0], R4 ;  /* 0x0002d00401007387 */ /* 0x0001e80000100a00 */
[----:B------:R1:W-:Y:S01]  /*11b00*/  STL.64 [R1+0x2d8], R6 ;  /* 0x0002d80601007387 */ /* 0x0003e20000100a00 */
[----:B0-----:R-:W-:-:S02]  /*11b10*/  IMAD.MOV.U32 R5, RZ, RZ, R14 ;  /* 0x000000ffff057224 */ /* 0x001fc400078e000e */
[----:B------:R-:W-:Y:S02]  /*11b20*/  IMAD.MOV.U32 R4, RZ, RZ, R15 ;  /* 0x000000ffff047224 */ /* 0x000fe400078e000f */
[----:B------:R-:W3:Y:S02]  /*11b30*/  LDL.LU.64 R14, [R1+0x8c0] ;  /* 0x0008c000010e7983 */ /* 0x000ee40000300a00 */
[----:B---3--:R-:W-:Y:S01]  /*11b40*/  HMMA.16816.F32.BF16 R16, R20, R14, R16 ;  /* 0x0000000e1410723c */ /* 0x008fe20000041810 */
[----:B-1----:R-:W-:Y:S02]  /*11b50*/  IMAD.MOV.U32 R7, RZ, RZ, R14 ;  /* 0x000000ffff077224 */ /* 0x002fe400078e000e */
[----:B------:R-:W-:Y:S02]  /*11b60*/  IMAD.MOV.U32 R6, RZ, RZ, R15 ;  /* 0x000000ffff067224 */ /* 0x000fe400078e000f */
[----:B------:R-:W3:Y:S04]  /*11b70*/  LDL.LU.64 R14, [R1+0x8b8] ;  /* 0x0008b800010e7983 */ /* 0x000ee80000300a00 */
[----:B------:R-:W3:Y:S01]  /*11b80*/  LDL.LU.64 R12, [R1+0x8b0] ;  /* 0x0008b000010c7983 */ /* 0x000ee20000300a00 */
[----:B--2---:R-:W-:-:S02]  /*11b90*/  IMAD.MOV.U32 R27, RZ, RZ, R10 ;  /* 0x000000ffff1b7224 */ /* 0x004fc400078e000a */
[----:B------:R-:W-:-:S11]  /*11ba0*/  IMAD.MOV.U32 R26, RZ, RZ, R11 ;  /* 0x000000ffff1a7224 */ /* 0x000fd600078e000b */
[----:B------:R0:W-:Y:S04]  /*11bb0*/  STL.64 [R1+0x2c0], R16 ;  /* 0x0002c01001007387 */ /* 0x0001e80000100a00 */
[----:B------:R-:W-:Y:S01]  /*11bc0*/  STL.64 [R1+0x2c8], R18 ;  /* 0x0002c81201007387 */ /* 0x000fe20000100a00 */
[----:B---3--:R-:W-:Y:S03]  /*11bd0*/  HMMA.16816.F32.BF16 R12, R20, R10, R12 ;  /* 0x0000000a140c723c */ /* 0x008fe6000004180c */
[----:B------:R-:W2:Y:S11]  /*11be0*/  LDL.LU.64 R10, [R1+0x8a8] ;  /* 0x0008a800010a7983 */ /* 0x000eb60000300a00 */
[----:B------:R-:W-:Y:S09]  /*11bf0*/  @!UPT UIADD3 URZ, URZ, URZ, URZ ;  /* 0x0000003f3f3ff290 */ /* 0x000ff2000fffe03f */
[----:B------:R-:W-:Y:S01]  /*11c00*/  STL.64 [R1+0x2b0], R12 ;  /* 0x0002b00c01007387 */ /* 0x000fe20000100a00 */
[----:B0-----:R-:W-:-:S03]  /*11c10*/  IMAD.MOV.U32 R17, RZ, RZ, R12 ;  /* 0x000000ffff117224 */ /* 0x001fc600078e000c */
[----:B------:R0:W-:Y:S04]  /*11c20*/  STL.64 [R1+0x2b8], R14 ;  /* 0x0002b80e01007387 */ /* 0x0001e80000100a00 */
[----:B0-----:R-:W3:Y:S04]  /*11c30*/  LDL.LU.64 R14, [R1+0x8a0] ;  /* 0x0008a000010e7983 */ /* 0x001ee80000300a00 */
[----:B------:R-:W3:Y:S01]  /*11c40*/  LDL.LU.64 R12, [R1+0x898] ;  /* 0x00089800010c7983 */ /* 0x000ee20000300a00 */
[----:B--2---:R-:W-:Y:S02]  /*11c50*/  IMAD.MOV.U32 R29, RZ, RZ, R10 ;  /* 0x000000ffff1d7224 */ /* 0x004fe400078e000a */
[----:B------:R-:W-:Y:S01]  /*11c60*/  IMAD.MOV.U32 R28, RZ, RZ, R11 ;  /* 0x000000ffff1c7224 */ /* 0x000fe200078e000b */
[----:B---3--:R-:W-:Y:S01]  /*11c70*/  HMMA.16816.F32.BF16 R12, R20, R10, R12 ;  /* 0x0000000a140c723c */ /* 0x008fe2000004180c */
[----:B------:R-:W2:Y:S04]  /*11c80*/  LDL.LU.64 R10, [R1+0x890] ;  /* 0x00089000010a7983 */ /* 0x000ea80000300a00 */
[----:B------:R-:W2:Y:S11]  /*11c90*/  LDL.LU.64 R8, [R1+0x888] ;  /* 0x0008880001087983 */ /* 0x000eb60000300a00 */
[----:B------:R-:W-:Y:S07]  /*11ca0*/  @!UPT UIADD3 URZ, URZ, URZ, URZ ;  /* 0x0000003f3f3ff290 */ /* 0x000fee000fffe03f */
[----:B------:R-:W-:Y:S04]  /*11cb0*/  STL.64 [R1+0x2a0], R12 ;  /* 0x0002a00c01007387 */ /* 0x000fe80000100a00 */
[----:B------:R0:W-:Y:S04]  /*11cc0*/  STL.64 [R1+0x2a8], R14 ;  /* 0x0002a80e01007387 */ /* 0x0001e80000100a00 */
[----:B0-----:R-:W2:Y:S01]  /*11cd0*/  LDL.LU.64 R14, [R1+0x880] ;  /* 0x00088000010e7983 */ /* 0x001ea20000300a00 */
[----:B------:R-:W-:-:S03]  /*11ce0*/  IMAD.MOV.U32 R18, RZ, RZ, R12 ;  /* 0x000000ffff127224 */ /* 0x000fc600078e000c */
[----:B------:R-:W3:Y:S01]  /*11cf0*/  LDL.LU.64 R12, [R1+0x878] ;  /* 0x00087800010c7983 */ /* 0x000ee20000300a00 */
[----:B--2---:R-:W-:Y:S11]  /*11d00*/  HMMA.16816.F32.BF16 R8, R20, R14, R8 ;  /* 0x0000000e1408723c */ /* 0x004ff60000041808 */
[----:B------:R-:W-:Y:S11]  /*11d10*/  @!UPT UIADD3 URZ, URZ, URZ, URZ ;  /* 0x0000003f3f3ff290 */ /* 0x000ff6000fffe03f */
[----:B------:R-:W-:Y:S01]  /*11d20*/  @!UPT UIADD3 URZ, URZ, URZ, URZ ;  /* 0x0000003f3f3ff290 */ /* 0x000fe2000fffe03f */
[----:B------:R-:W-:Y:S01]  /*11d30*/  STL.64 [R1+0x290], R8 ;  /* 0x0002900801007387 */ /* 0x000fe20000100a00 */
[----:B------:R-:W-:-:S03]  /*11d40*/  IMAD.MOV.U32 R19, RZ, RZ, R8 ;  /* 0x000000ffff137224 */ /* 0x000fc600078e0008 */
[----:B------:R0:W-:Y:S04]  /*11d50*/  STL.64 [R1+0x298], R10 ;  /* 0x0002980a01007387 */ /* 0x0001e80000100a00 */
[----:B0-----:R-:W2:Y:S04]  /*11d60*/  LDL.LU.64 R10, [R1+0x870] ;  /* 0x00087000010a7983 */ /* 0x001ea80000300a00 */
[----:B------:R-:W4:Y:S04]  /*11d70*/  LDL.LU.64 R8, [R1+0x868] ;  /* 0x0008680001087983 */ /* 0x000f280000300a00 */
[----:B------:R0:W-:Y:S04]  /*11d80*/  STL.64 [R1+0x7c0], R14 ;  /* 0x0007c00e01007387 */ /* 0x0001e80000100a00 */
[----:B---3--:R-:W-:Y:S01]  /*11d90*/  STL.64 [R1+0x7b8], R12 ;  /* 0x0007b80c01007387 */ /* 0x008fe20000100a00 */
[----:B0-----:R-:W-:-:S02]  /*11da0*/  IMAD.MOV.U32 R14, RZ, RZ, R29 ;  /* 0x000000ffff0e7224 */ /* 0x001fc400078e001d */
[----:B------:R-:W-:Y:S01]  /*11db0*/  IMAD.MOV.U32 R15, RZ, RZ, R28 ;  /* 0x000000ffff0f7224 */ /* 0x000fe200078e001c */
[----:B------:R-:W3:Y:S04]  /*11dc0*/  LDL.LU R29, [R1+0x864] ;  /* 0x00086400011d7983 */ /* 0x000ee80000300800 */
[----:B------:R-:W2:Y:S04]  /*11dd0*/  LDL.LU R28, [R1+0x860] ;  /* 0x00086000011c7983 */ /* 0x000ea80000300800 */
        /* <DEDUP_REMOVED lines=10> */
[----:B------:R-:W-:Y:S04]  /*11e80*/  STL.64 [R1+0x730], R18 ;  /* 0x0007301201007387 */ /* 0x000fe80000100a00 */
[----:B------:R0:W-:Y:S04]  /*11e90*/  STL.64 [R1+0x728], R16 ;  /* 0x0007281001007387 */ /* 0x0001e80000100a00 */
[----:B0-----:R-:W2:Y:S04]  /*11ea0*/  LDL.LU R16, [R1+0x90] ;  /* 0x0000900001107983 */ /* 0x001ea80000300800 */
[----:B------:R-:W2:Y:S04]  /*11eb0*/  LDL.LU R17, [R1+0x94] ;  /* 0x0000940001117983 */ /* 0x000ea80000300800 */
[----:B------:R-:W2:Y:S04]  /*11ec0*/  LDL.LU R18, [R1+0x98] ;  /* 0x0000980001127983 */ /* 0x000ea80000300800 */
[----:B------:R-:W2:Y:S01]  /*11ed0*/  LDL.LU R19, [R1+0x9c] ;  /* 0x00009c0001137983 */ /* 0x000ea20000300800 */
[----:B------:R-:W-:-:S02]  /*11ee0*/  IMAD.MOV.U32 R15, RZ, RZ, R24 ;  /* 0x000000ffff0f7224 */ /* 0x000fc400078e0018 */
[----:B------:R-:W-:Y:S01]  /*11ef0*/  IMAD.MOV.U32 R14, RZ, RZ, R25 ;  /* 0x000000ffff0e7224 */ /* 0x000fe200078e0019 */
        /* <DEDUP_REMOVED lines=25> */
[----:B------:R-:W2:Y:S01]  /*12090*/  LDL.LU R19, [R1+0xdc] ;  /* 0x0000dc0001137983 */ /* 0x000ea20000300800 */
[C---:B---3--:R-:W-:Y:S03]  /*120a0*/  HMMA.16816.F32.BF16 R4, R20.reuse, R10, R4 ;  /* 0x0000000a1404723c */ /* 0x048fe60000041804 */
[----:B--2---:R-:W-:Y:S04]  /*120b0*/  STL.64 [R1+0x818], R18 ;  /* 0x0008181201007387 */ /* 0x004fe80000100a00 */
[----:B------:R0:W-:Y:S04]  /*120c0*/  STL.64 [R1+0x810], R16 ;  /* 0x0008101001007387 */ /* 0x0001e80000100a00 */
[----:B0-----:R-:W2:Y:S04]  /*120d0*/  LDL.LU R16, [R1+0xe0] ;  /* 0x0000e00001107983 */ /* 0x001ea80000300800 */
[----:B------:R-:W2:Y:S04]  /*120e0*/  LDL.LU R17, [R1+0xe4] ;  /* 0x0000e40001117983 */ /* 0x000ea80000300800 */
[----:B------:R-:W3:Y:S04]  /*120f0*/  LDL.LU R18, [R1+0xe8] ;  /* 0x0000e80001127983 */ /* 0x000ee80000300800 */
[----:B------:R-:W3:Y:S04]  /*12100*/  LDL.LU R19, [R1+0xec] ;  /* 0x0000ec0001137983 */ /* 0x000ee80000300800 */
[----:B---3--:R-:W-:Y:S04]  /*12110*/  STL.64 [R1+0x830], R18 ;  /* 0x0008301201007387 */ /* 0x008fe80000100a00 */
[----:B--2---:R0:W-:Y:S04]  /*12120*/  STL.64 [R1+0x828], R16 ;  /* 0x0008281001007387 */ /* 0x0041e80000100a00 */
[----:B0-----:R-:W2:Y:S04]  /*12130*/  LDL.LU R16, [R1+0xf0] ;  /* 0x0000f00001107983 */ /* 0x001ea80000300800 */
[----:B------:R-:W2:Y:S04]  /*12140*/  LDL.LU R17, [R1+0xf4] ;  /* 0x0000f40001117983 */ /* 0x000ea80000300800 */
[----:B------:R-:W2:Y:S04]  /*12150*/  LDL.LU R18, [R1+0xf8] ;  /* 0x0000f80001127983 */ /* 0x000ea80000300800 */
[----:B------:R-:W2:Y:S04]  /*12160*/  LDL.LU R19, [R1+0xfc] ;  /* 0x0000fc0001137983 */ /* 0x000ea80000300800 */
[----:B------:R-:W-:Y:S04]  /*12170*/  STL.64 [R1+0x280], R4 ;  /* 0x0002800401007387 */ /* 0x000fe80000100a00 */
[----:B------:R0:W-:Y:S04]  /*12180*/  STL.64 [R1+0x288], R6 ;  /* 0x0002880601007387 */ /* 0x0001e80000100a00 */
[----:B0-----:R-:W3:Y:S04]  /*12190*/  LDL.LU.64 R6, [R1+0x858] ;  /* 0x0008580001067983 */ /* 0x001ee80000300a00 */
[----:B------:R-:W2:Y:S01]  /*121a0*/  LDL.LU.64 R4, [R1+0x850] ;  /* 0x0008500001047983 */ /* 0x000ea20000300a00 */
[----:B---3--:R-:W-:Y:S03]  /*121b0*/  HMMA.16816.F32.BF16 R20, R20, R6, R24 ;  /* 0x000000061414723c */ /* 0x008fe60000041818 */
[----:B------:R-:W3:Y:S04]  /*121c0*/  LDL.LU.64 R26, [R1+0x848] ;  /* 0x00084800011a7983 */ /* 0x000ee80000300a00 */
[----:B------:R-:W3:Y:S04]  /*121d0*/  LDL.LU.64 R24, [R1+0x840] ;  /* 0x0008400001187983 */ /* 0x000ee80000300a00 */
[----:B------:R0:W-:Y:S04]  /*121e0*/  STL.64 [R1+0x7b0], R6 ;  /* 0x0007b00601007387 */ /* 0x0001e80000100a00 */
[----:B--2---:R1:W-:Y:S01]  /*121f0*/  STL.64 [R1+0x7a8], R4 ;  /* 0x0007a80401007387 */ /* 0x0043e20000100a00 */
[----:B0-----:R-:W-:-:S03]  /*12200*/  IMAD.MOV.U32 R7, RZ, RZ, R28 ;  /* 0x000000ffff077224 */ /* 0x001fc600078e001c */
[----:B-1----:R-:W2:Y:S04]  /*12210*/  LDL.LU R4, [R1+0x80] ;  /* 0x0000800001047983 */ /* 0x002ea80000300800 */
[----:B------:R-:W2:Y:S04]  /*12220*/  LDL.LU R5, [R1+0x84] ;  /* 0x0000840001057983 */ /* 0x000ea80000300800 */
[----:B------:R-:W2:Y:S04]  /*12230*/  LDL.LU R6, [R1+0x88] ;  /* 0x0000880001067983 */ /* 0x000ea80000300800 */
[----:B------:R-:W2:Y:S01]  /*12240*/  LDL.LU R28, [R1+0x838] ;  /* 0x00083800011c7983 */ /* 0x000ea20000300800 */
[C---:B---3--:R-:W-:Y:S03]  /*12250*/  HMMA.16816.F32.BF16 R12, R24.reuse, R14, R16 ;  /* 0x0000000e180c723c */ /* 0x048fe60000041810 */
[----:B------:R-:W3:Y:S04]  /*12260*/  LDL.LU.64 R18, [R1+0x830] ;  /* 0x0008300001127983 */ /* 0x000ee80000300a00 */
[----:B------:R-:W3:Y:S11]  /*12270*/  LDL.LU.64 R16, [R1+0x828] ;  /* 0x0008280001107983 */ /* 0x000ef60000300a00 */
[----:B------:R-:W-:Y:S05]  /*12280*/  @!UPT UIADD3 URZ, URZ, URZ, URZ ;  /* 0x0000003f3f3ff290 */ /* 0x000fea000fffe03f */
[----:B------:R-:W-:Y:S04]  /*12290*/  STL.64 [R1+0xf0], R12 ;  /* 0x0000f00c01007387 */ /* 0x000fe80000100a00 */
[----:B------:R0:W-:Y:S04]  /*122a0*/  STL.64 [R1+0xf8], R14 ;  /* 0x0000f80e01007387 */ /* 0x0001e80000100a00 */
[----:B0-----:R-:W3:Y:S02]  /*122b0*/  LDL.LU.64 R14, [R1+0x820] ;  /* 0x00082000010e7983 */ /* 0x001ee40000300a00 */
[C---:B---3--:R-:W-:Y:S02]  /*122c0*/  HMMA.16816.F32.BF16 R12, R24.reuse, R14, R16 ;  /* 0x0000000e180c723c */ /* 0x048fe40000041810 */
[----:B------:R-:W3:Y:S04]  /*122d0*/  LDL.LU.64 R18, [R1+0x818] ;  /* 0x0008180001127983 */ /* 0x000ee80000300a00 */
[----:B------:R-:W3:Y:S11]  /*122e0*/  LDL.LU.64 R16, [R1+0x810] ;  /* 0x0008100001107983 */ /* 0x000ef60000300a00 */
[----:B------:R-:W-:Y:S06]  /*122f0*/  @!UPT UIADD3 URZ, URZ, URZ, URZ ;  /* 0x0000003f3f3ff290 */ /* 0x000fec000fffe03f */
        /* <DEDUP_REMOVED lines=23> */
[----:B0-----:R-:W3:Y:S01]  /*12470*/  LDL.LU.64 R14, [R1+0x7c0] ;  /* 0x0007c000010e7983 */ /* 0x001ee20000300a00 */
[C---:B--2---:R-:W-:Y:S03]  /*12480*/  HMMA.16816.F32.BF16 R4, R24.reuse, R10, R4 ;  /* 0x0000000a1804723c */ /* 0x044fe60000041804 */
[----:B------:R0:W5:Y:S05]  /*12490*/  LDL.LU.64 R12, [R1+0x7b8] ;  /* 0x0007b800010c7983 */ /* 0x00016a0000300a00 */
[----:B---3--:R-:W-:Y:S11]  /*124a0*/  HMMA.16816.F32.BF16 R16, R24, R14, R16 ;  /* 0x0000000e1810723c */ /* 0x008ff60000041810 */
[----:B------:R-:W-:Y:S05]  /*124b0*/  @!UPT UIADD3 URZ, URZ, URZ, URZ ;  /* 0x0000003f3f3ff290 */ /* 0x000fea000fffe03f */
[----:B------:R-:W-:-:S07]  /*124c0*/  IMAD.MOV.U32 R14, RZ, RZ, R7 ;  /* 0x000000ffff0e7224 */ /* 0x000fce00078e0007 */
[----:B------:R1:W-:Y:S04]  /*124d0*/  STL.64 [R1+0x90], R16 ;  /* 0x0000901001007387 */ /* 0x0003e80000100a00 */
[----:B------:R2:W-:Y:S04]  /*124e0*/  STL.64 [R1+0x98], R18 ;  /* 0x0000981201007387 */ /* 0x0005e80000100a00 */
[----:B-1----:R-:W2:Y:S04]  /*124f0*/  LDL.LU R16, [R1+0x4ec] ;  /* 0x0004ec0001107983 */ /* 0x002ea80000300800 */
[----:B------:R-:W2:Y:S04]  /*12500*/  LDL.LU R17, [R1+0x4f0] ;  /* 0x0004f00001117983 */ /* 0x000ea80000300800 */
[----:B--2---:R-:W2:Y:S04]  /*12510*/  LDL.LU R18, [R1+0x598] ;  /* 0x0005980001127983 */ /* 0x004ea80000300800 */
[----:B------:R-:W2:Y:S04]  /*12520*/  LDL.LU R19, [R1+0x59c] ;  /* 0x00059c0001137983 */ /* 0x000ea80000300800 */
[----:B------:R-:W-:Y:S04]  /*12530*/  STL.64 [R1+0x80], R4 ;  /* 0x0000800401007387 */ /* 0x000fe80000100a00 */
[----:B------:R1:W-:Y:S04]  /*12540*/  STL.64 [R1+0x88], R6 ;  /* 0x0000880601007387 */ /* 0x0003e80000100a00 */
[----:B-1----:R-:W2:Y:S04]  /*12550*/  LDL.LU.64 R6, [R1+0x7b0] ;  /* 0x0007b00001067983 */ /* 0x002ea80000300a00 */
[----:B------:R-:W2:Y:S01]  /*12560*/  LDL.LU.64 R4, [R1+0x7a8] ;  /* 0x0007a80001047983 */ /* 0x000ea20000300a00 */
[----:B------:R-:W-:-:S02]  /*12570*/  IMAD.MOV.U32 R15, RZ, RZ, c[0x0][0x18c] ;  /* 0x00006300ff0f7624 */ /* 0x000fc400078e00ff */
[----:B------:R-:W-:Y:S01]  /*12580*/  IMAD.MOV.U32 R10, RZ, RZ, R28 ;  /* 0x000000ffff0a7224 */ /* 0x000fe200078e001c */
[----:B------:R-:W2:Y:S01]  /*12590*/  LDL.LU R11, [R1+0x58c] ;  /* 0x00058c00010b7983 */ /* 0x000ea20000300800 */
[----:B------:R-:W-:-:S03]  /*125a0*/  IMAD.SHL.U32 R15, R15, 0x20, RZ ;  /* 0x000000200f0f7824 */ /* 0x000fc600078e00ff */
[----:B------:R-:W2:Y:S02]  /*125b0*/  LDL.LU R28, [R1+0x7a4] ;  /* 0x0007a400011c7983 */ /* 0x000ea40000300800 */
[----:B--2---:R-:W-:-:S04]  /*125c0*/  LOP3.LUT R5, R5, R4, RZ, 0x3c, !PT ;  /* 0x0000000405057212 */ /* 0x004fc800078e3cff */
[----:B------:R-:W-:-:S04]  /*125d0*/  LOP3.LUT R4, R5, R4, RZ, 0x3c, !PT ;  /* 0x0000000405047212 */ /* 0x000fc800078e3cff */
[----:B------:R-:W-:-:S05]  /*125e0*/  LOP3.LUT R5, R5, R4, RZ, 0x3c, !PT ;  /* 0x0000000405057212 */ /* 0x000fca00078e3cff */
[----:B------:R-:W-:-:S05]  /*125f0*/  IMAD.WIDE R4, R15, 0x2, R4 ;  /* 0x000000020f047825 */ /* 0x000fca00078e0204 */
[----:B------:R1:W-:Y:S04]  /*12600*/  STL [R1+0x4dc], R4 ;  /* 0x0004dc0401007387 */ /* 0x0003e80000100800 */
[----:B------:R2:W-:Y:S04]  /*12610*/  STL [R1+0x488], R5 ;  /* 0x0004880501007387 */ /* 0x0005e80000100800 */
[----:B-1----:R-:W3:Y:S04]  /*12620*/  LDL.LU R4, [R1+0x48c] ;  /* 0x00048c0001047983 */ /* 0x002ee80000300800 */
[----:B--2---:R-:W3:Y:S01]  /*12630*/  LDL.LU R5, [R1+0x4e4] ;  /* 0x0004e40001057983 */ /* 0x004ee20000300800 */
[----:B----4-:R-:W-:-:S04]  /*12640*/  LOP3.LUT R9, R9, R8, RZ, 0x3c, !PT ;  /* 0x0000000809097212 */ /* 0x010fc800078e3cff */
[----:B------:R-:W-:-:S04]  /*12650*/  LOP3.LUT R8, R9, R8, RZ, 0x3c, !PT ;  /* 0x0000000809087212 */ /* 0x000fc800078e3cff */
[----:B------:R-:W-:-:S05]  /*12660*/  LOP3.LUT R9, R9, R8, RZ, 0x3c, !PT ;  /* 0x0000000809097212 */ /* 0x000fca00078e3cff */
[----:B------:R-:W-:-:S05]  /*12670*/  IMAD.WIDE R8, R15, 0x2, R8 ;  /* 0x000000020f087825 */ /* 0x000fca00078e0208 */
[----:B------:R1:W-:Y:S04]  /*12680*/  STL [R1+0x588], R8 ;  /* 0x0005880801007387 */ /* 0x0003e80000100800 */
[----:B------:R2:W-:Y:S04]  /*12690*/  STL [R1+0x4e0], R9 ;  /* 0x0004e00901007387 */ /* 0x0005e80000100800 */
[----:B-1----:R-:W4:Y:S04]  /*126a0*/  LDL.LU R8, [R1+0x4e8] ;  /* 0x0004e80001087983 */ /* 0x002f280000300800 */
[----:B--2---:R-:W4:Y:S01]  /*126b0*/  LDL.LU R9, [R1+0x590] ;  /* 0x0005900001097983 */ /* 0x004f220000300800 */
[----:B------:R-:W-:-:S05]  /*126c0*/  IMAD.WIDE R10, R15, 0x2, R10 ;  /* 0x000000020f0a7825 */ /* 0x000fca00078e020a */
[----:B------:R1:W-:Y:S04]  /*126d0*/  STL [R1+0x638], R10 ;  /* 0x0006380a01007387 */ /* 0x0003e80000100800 */
[----:B------:R2:W-:Y:S01]  /*126e0*/  STL [R1+0x58c], R11 ;  /* 0x00058c0b01007387 */ /* 0x0005e20000100800 */
[----:B-1----:R-:W-:-:S03]  /*126f0*/  IMAD.MOV.U32 R10, RZ, RZ, R28 ;  /* 0x000000ffff0a7224 */ /* 0x002fc600078e001c */
[----:B--2---:R-:W2:Y:S04]  /*12700*/  LDL.LU R11, [R1+0x594] ;  /* 0x00059400010b7983 */ /* 0x004ea80000300800 */
[----:B------:R-:W2:Y:S01]  /*12710*/  LDL.LU R28, [R1+0x7a0] ;  /* 0x0007a000011c7983 */ /* 0x000ea20000300800 */
[----:B---3--:R-:W-:-:S04]  /*12720*/  LOP3.LUT R5, R5, R4, RZ, 0x3c, !PT ;  /* 0x0000000405057212 */ /* 0x008fc800078e3cff */
[----:B------:R-:W-:-:S04]  /*12730*/  LOP3.LUT R4, R5, R4, RZ, 0x3c, !PT ;  /* 0x0000000405047212 */ /* 0x000fc800078e3cff */
[----:B------:R-:W-:-:S05]  /*12740*/  LOP3.LUT R5, R5, R4, RZ, 0x3c, !PT ;  /* 0x0000000405057212 */ /* 0x000fca00078e3cff */
[----:B------:R-:W-:-:S05]  /*12750*/  IMAD.WIDE R4, R15, 0x2, R4 ;  /* 0x000000020f047825 */ /* 0x000fca00078e0204 */
[----:B------:R-:W-:Y:S04]  /*12760*/  STL [R1+0x4e4], R4 ;  /* 0x0004e40401007387 */ /* 0x000fe80000100800 */
[----:B------:R1:W-:Y:S04]  /*12770*/  STL [R1+0x48c], R5 ;  /* 0x00048c0501007387 */ /* 0x0003e80000100800 */
[----:B-1----:R-:W3:Y:S01]  /*12780*/  LDL.LU R5, [R1+0x490] ;  /* 0x0004900001057983 */ /* 0x002ee20000300800 */
[----:B----4-:R-:W-:-:S04]  /*12790*/  LOP3.LUT R9, R9, R8, RZ, 0x3c, !PT ;  /* 0x0000000809097212 */ /* 0x010fc800078e3cff */
[----:B------:R-:W-:-:S04]  /*127a0*/  LOP3.LUT R8, R9, R8, RZ, 0x3c, !PT ;  /* 0x0000000809087212 */ /* 0x000fc800078e3cff */
[----:B------:R-:W-:Y:S01]  /*127b0*/  LOP3.LUT R9, R9, R8, RZ, 0x3c, !PT ;  /* 0x0000000809097212 */ /* 0x000fe200078e3cff */
[----:B------:R-:W-:-:S04]  /*127c0*/  IMAD.MOV.U32 R4, RZ, RZ, R16 ;  /* 0x000000ffff047224 */ /* 0x000fc800078e0010 */
[----:B------:R-:W-:-:S04]  /*127d0*/  IMAD.WIDE R8, R15, 0x2, R8 ;  /* 0x000000020f087825 */ /* 0x000fc800078e0208 */
[----:B--2---:R-:W-:Y:S01]  /*127e0*/  IMAD.WIDE R10, R15, 0x2, R10 ;  /* 0x000000020f0a7825 */ /* 0x004fe200078e020a */
[----:B------:R-:W-:Y:S04]  /*127f0*/  STL [R1+0x590], R8 ;  /* 0x0005900801007387 */ /* 0x000fe80000100800 */
[----:B------:R-:W-:Y:S04]  /*12800*/  STL [R1+0x4e8], R9 ;  /* 0x0004e80901007387 */ /* 0x000fe80000100800 */
[----:B------:R1:W-:Y:S04]  /*12810*/  STL [R1+0x63c], R10 ;  /* 0x00063c0a01007387 */ /* 0x0003e80000100800 */
[----:B------:R-:W-:Y:S01]  /*12820*/  STL [R1+0x594], R11 ;  /* 0x0005940b01007387 */ /* 0x000fe20000100800 */
[----:B-1----:R-:W-:-:S03]  /*12830*/  IMAD.MOV.U32 R10, RZ, RZ, R28 ;  /* 0x000000ffff0a7224 */ /* 0x002fc600078e001c */
[----:B------:R-:W2:Y:S01]  /*12840*/  LDL.LU R28, [R1+0x79c] ;  /* 0x00079c00011c7983 */ /* 0x000ea20000300800 */
[----:B---3--:R-:W-:-:S05]  /*12850*/  IMAD.WIDE R4, R15, 0x2, R4 ;  /* 0x000000020f047825 */ /* 0x008fca00078e0204 */
[----:B------:R1:W-:Y:S04]  /*12860*/  STL [R1+0x4ec], R4 ;  /* 0x0004ec0401007387 */ /* 0x0003e80000100800 */
[----:B------:R3:W-:Y:S04]  /*12870*/  STL [R1+0x490], R5 ;  /* 0x0004900501007387 */ /* 0x0007e80000100800 */
[----:B-1----:R-:W4:Y:S04]  /*12880*/  LDL.LU R4, [R1+0x494] ;  /* 0x0004940001047983 */ /* 0x002f280000300800 */
[----:B---3--:R-:W4:Y:S01]  /*12890*/  LDL.LU R5, [R1+0x4f4] ;  /* 0x0004f40001057983 */ /* 0x008f220000300800 */
[----:B------:R-:W-:-:S02]  /*128a0*/  IMAD.MOV.U32 R8, RZ, RZ, R18 ;  /* 0x000000ffff087224 */ /* 0x000fc400078e0012 */
[----:B------:R-:W-:-:S04]  /*128b0*/  IMAD.MOV.U32 R9, RZ, RZ, R17 ;  /* 0x000000ffff097224 */ /* 0x000fc800078e0011 */
[----:B------:R-:W-:-:S05]  /*128c0*/  IMAD.WIDE R8, R15, 0x2, R8 ;  /* 0x000000020f087825 */ /* 0x000fca00078e0208 */
[----:B------:R1:W-:Y:S04]  /*128d0*/  STL [R1+0x598], R8 ;  /* 0x0005980801007387 */ /* 0x0003e80000100800 */
[----:B------:R-:W3:Y:S04]  /*128e0*/  LDL.LU R16, [R1+0x504] ;  /* 0x0005040001107983 */ /* 0x000ee80000300800 */
[----:B------:R-:W3:Y:S04]  /*128f0*/  LDL.LU R17, [R1+0x508] ;  /* 0x0005080001117983 */ /* 0x000ee80000300800 */
[----:B------:R-:W3:Y:S04]  /*12900*/  LDL.LU R18, [R1+0x5b0] ;  /* 0x0005b00001127983 */ /* 0x000ee80000300800 */
[----:B------:R0:W-:Y:S04]  /*12910*/  STL [R1+0x4f0], R9 ;  /* 0x0004f00901007387 */ /* 0x0001e80000100800 */
[----:B-1----:R-:W3:Y:S01]  /*12920*/  LDL.LU R8, [R1+0x4f8] ;  /* 0x0004f80001087983 */ /* 0x002ee20000300800 */
[----:B------:R-:W-:-:S03]  /*12930*/  IMAD.MOV.U32 R11, RZ, RZ, R19 ;  /* 0x000000ffff0b7224 */ /* 0x000fc600078e0013 */
[----:B0-----:R-:W3:Y:S01]  /*12940*/  LDL.LU R9, [R1+0x5a0] ;  /* 0x0005a00001097983 */ /* 0x001ee20000300800 */
[----:B------:R-:W-:-:S03]  /*12950*/  IMAD.WIDE R10, R15, 0x2, R10 ;  /* 0x000000020f0a7825 */ /* 0x000fc600078e020a */
[----:B------:R-:W3:Y:S04]  /*12960*/  LDL.LU R19, [R1+0x5b4] ;  /* 0x0005b40001137983 */ /* 0x000ee80000300800 */
[----:B------:R2:W-:Y:S04]  /*12970*/  STL [R1+0x640], R10 ;  /* 0x0006400a01007387 */ /* 0x0005e80000100800 */
[----:B------:R0:W-:Y:S01]  /*12980*/  STL [R1+0x59c], R11 ;  /* 0x00059c0b01007387 */ /* 0x0001e20000100800 */
[----:B--2---:R-:W-:-:S03]  /*12990*/  IMAD.MOV.U32 R10, RZ, RZ, R28 ;  /* 0x000000ffff0a7224 */ /* 0x004fc600078e001c */
[----:B0-----:R-:W2:Y:S04]  /*129a0*/  LDL.LU R11, [R1+0x5a4] ;  /* 0x0005a400010b7983 */ /* 0x001ea80000300800 */
[----:B------:R-:W2:Y:S01]  /*129b0*/  LDL.LU R28, [R1+0x798] ;  /* 0x00079800011c7983 */ /* 0x000ea20000300800 */
[----:B----4-:R-:W-:-:S04]  /*129c0*/  LOP3.LUT R5, R5, R4, RZ, 0x3c, !PT ;  /* 0x0000000405057212 */ /* 0x010fc800078e3cff */
[----:B------:R-:W-:-:S04]  /*129d0*/  LOP3.LUT R4, R5, R4, RZ, 0x3c, !PT ;  /* 0x0000000405047212 */ /* 0x000fc800078e3cff */
[----:B------:R-:W-:-:S05]  /*129e0*/  LOP3.LUT R5, R5, R4, RZ, 0x3c, !PT ;  /* 0x0000000405057212 */ /* 0x000fca00078e3cff */
[----:B------:R-:W-:-:S05]  /*129f0*/  IMAD.WIDE R4, R15, 0x2, R4 ;  /* 0x000000020f047825 */ /* 0x000fca00078e0204 */
[----:B------:R0:W-:Y:S04]  /*12a00*/  STL [R1+0x4f4], R4 ;  /* 0x0004f40401007387 */ /* 0x0001e80000100800 */
[----:B------:R1:W-:Y:S04]  /*12a10*/  STL [R1+0x494], R5 ;  /* 0x0004940501007387 */ /* 0x0003e80000100800 */
[----:B0-----:R-:W4:Y:S04]  /*12a20*/  LDL.LU R4, [R1+0x498] ;  /* 0x0004980001047983 */ /* 0x001f280000300800 */
[----:B-1----:R-:W4:Y:S01]  /*12a30*/  LDL.LU R5, [R1+0x4fc] ;  /* 0x0004fc0001057983 */ /* 0x002f220000300800 */
[----:B---3--:R-:W-:-:S04]  /*12a40*/  LOP3.LUT R9, R9, R8, RZ, 0x3c, !PT ;  /* 0x0000000809097212 */ /* 0x008fc800078e3cff */
[----:B------:R-:W-:-:S04]  /*12a50*/  LOP3.LUT R8, R9, R8, RZ, 0x3c, !PT ;  /* 0x0000000809087212 */ /* 0x000fc800078e3cff */
[----:B------:R-:W-:-:S05]  /*12a60*/  LOP3.LUT R9, R9, R8, RZ, 0x3c, !PT ;  /* 0x0000000809097212 */ /* 0x000fca00078e3cff */
[----:B------:R-:W-:-:S05]  /*12a70*/  IMAD.WIDE R8, R15, 0x2, R8 ;  /* 0x000000020f087825 */ /* 0x000fca00078e0208 */
[----:B------:R0:W-:Y:S04]  /*12a80*/  STL [R1+0x5a0], R8 ;  /* 0x0005a00801007387 */ /* 0x0001e80000100800 */
[----:B------:R1:W-:Y:S04]  /*12a90*/  STL [R1+0x4f8], R9 ;  /* 0x0004f80901007387 */ /* 0x0003e80000100800 */
[----:B0-----:R-:W3:Y:S04]  /*12aa0*/  LDL.LU R8, [R1+0x500] ;  /* 0x0005000001087983 */ /* 0x001ee80000300800 */
[----:B-1----:R-:W3:Y:S01]  /*12ab0*/  LDL.LU R9, [R1+0x5a8] ;  /* 0x0005a80001097983 */ /* 0x002ee20000300800 */
[----:B--2---:R-:W-:-:S05]  /*12ac0*/  IMAD.WIDE R10, R15, 0x2, R10 ;  /* 0x000000020f0a7825 */ /* 0x004fca00078e020a */
[----:B------:R0:W-:Y:S04]  /*12ad0*/  STL [R1+0x644], R10 ;  /* 0x0006440a01007387 */ /* 0x0001e80000100800 */
[----:B------:R1:W-:Y:S01]  /*12ae0*/  STL [R1+0x5a4], R11 ;  /* 0x0005a40b01007387 */ /* 0x0003e20000100800 */
[----:B0-----:R-:W-:-:S03]  /*12af0*/  IMAD.MOV.U32 R10, RZ, RZ, R28 ;  /* 0x000000ffff0a7224 */ /* 0x001fc600078e001c */
[----:B-1----:R-:W2:Y:S04]  /*12b00*/  LDL.LU R11, [R1+0x5ac] ;  /* 0x0005ac00010b7983 */ /* 0x002ea80000300800 */
[----:B------:R-:W2:Y:S01]  /*12b10*/  LDL.LU R28, [R1+0x794] ;  /* 0x00079400011c7983 */ /* 0x000ea20000300800 */
[----:B----4-:R-:W-:-:S04]  /*12b20*/  LOP3.LUT R5, R5, R4, RZ, 0x3c, !PT ;  /* 0x0000000405057212 */ /* 0x010fc800078e3cff */
[----:B------:R-:W-:-:S04]  /*12b30*/  LOP3.LUT R4, R5, R4, RZ, 0x3c, !PT ;  /* 0x0000000405047212 */ /* 0x000fc800078e3cff */
[----:B------:R-:W-:-:S05]  /*12b40*/  LOP3.LUT R5, R5, R4, RZ, 0x3c, !PT ;  /* 0x0000000405057212 */ /* 0x000fca00078e3cff */
[----:B------:R-:W-:-:S05]  /*12b50*/  IMAD.WIDE R4, R15, 0x2, R4 ;  /* 0x000000020f047825 */ /* 0x000fca00078e0204 */
[----:B------:R-:W-:Y:S04]  /*12b60*/  STL [R1+0x4fc], R4 ;  /* 0x0004fc0401007387 */ /* 0x000fe80000100800 */
[----:B------:R0:W-:Y:S04]  /*12b70*/  STL [R1+0x498], R5 ;  /* 0x0004980501007387 */ /* 0x0001e80000100800 */
[----:B0-----:R-:W4:Y:S01]  /*12b80*/  LDL.LU R5, [R1+0x49c] ;  /* 0x00049c0001057983 */ /* 0x001f220000300800 */
[----:B---3--:R-:W-:-:S04]  /*12b90*/  LOP3.LUT R9, R9, R8, RZ, 0x3c, !PT ;  /* 0x0000000809097212 */ /* 0x008fc800078e3cff */
        /* <DEDUP_REMOVED lines=9> */
[----:B0-----:R-:W-:-:S03]  /*12c30*/  IMAD.MOV.U32 R10, RZ, RZ, R28 ;  /* 0x000000ffff0a7224 */ /* 0x001fc600078e001c */
[----:B------:R-:W2:Y:S01]  /*12c40*/  LDL.LU R28, [R1+0x790] ;  /* 0x00079000011c7983 */ /* 0x000ea20000300800 */
[----:B----4-:R-:W-:-:S05]  /*12c50*/  IMAD.WIDE R4, R15, 0x2, R4 ;  /* 0x000000020f047825 */ /* 0x010fca00078e0204 */
[----:B------:R0:W-:Y:S04]  /*12c60*/  STL [R1+0x504], R4 ;  /* 0x0005040401007387 */ /* 0x0001e80000100800 */
[----:B------:R1:W-:Y:S04]  /*12c70*/  STL [R1+0x49c], R5 ;  /* 0x00049c0501007387 */ /* 0x0003e80000100800 */
[----:B0-----:R-:W3:Y:S04]  /*12c80*/  LDL.LU R4, [R1+0x4a0] ;  /* 0x0004a00001047983 */ /* 0x001ee80000300800 */
[----:B-1----:R-:W3:Y:S01]  /*12c90*/  LDL.LU R5, [R1+0x50c] ;  /* 0x00050c0001057983 */ /* 0x002ee20000300800 */
[----:B------:R-:W-:-:S02]  /*12ca0*/  IMAD.MOV.U32 R8, RZ, RZ, R18 ;  /* 0x000000ffff087224 */ /* 0x000fc400078e0012 */
[----:B------:R-:W-:-:S04]  /*12cb0*/  IMAD.MOV.U32 R9, RZ, RZ, R17 ;  /* 0x000000ffff097224 */ /* 0x000fc800078e0011 */
[----:B------:R-:W-:-:S05]  /*12cc0*/  IMAD.WIDE R8, R15, 0x2, R8 ;  /* 0x000000020f087825 */ /* 0x000fca00078e0208 */
[----:B------:R0:W-:Y:S04]  /*12cd0*/  STL [R1+0x5b0], R8 ;  /* 0x0005b00801007387 */ /* 0x0001e80000100800 */
[----:B------:R-:W4:Y:S04]  /*12ce0*/  LDL.LU R16, [R1+0x51c] ;  /* 0x00051c0001107983 */ /* 0x000f280000300800 */
[----:B------:R-:W4:Y:S04]  /*12cf0*/  LDL.LU R17, [R1+0x520] ;  /* 0x0005200001117983 */ /* 0x000f280000300800 */
[----:B------:R-:W4:Y:S04]  /*12d00*/  LDL.LU R18, [R1+0x5c8] ;  /* 0x0005c80001127983 */ /* 0x000f280000300800 */
[----:B------:R1:W-:Y:S04]  /*12d10*/  STL [R1+0x508], R9 ;  /* 0x0005080901007387 */ /* 0x0003e80000100800 */
[----:B0-----:R-:W4:Y:S01]  /*12d20*/  LDL.LU R8, [R1+0x510] ;  /* 0x0005100001087983 */ /* 0x001f220000300800 */
[----:B------:R-:W-:-:S03]  /*12d30*/  IMAD.MOV.U32 R11, RZ, RZ, R19 ;  /* 0x000000ffff0b7224 */ /* 0x000fc600078e0013 */
[----:B-1----:R-:W4:Y:S01]  /*12d40*/  LDL.LU R9, [R1+0x5b8] ;  /* 0x0005b80001097983 */ /* 0x002f220000300800 */
[----:B------:R-:W-:-:S03]  /*12d50*/  IMAD.WIDE R10, R15, 0x2, R10 ;  /* 0x000000020f0a7825 */ /* 0x000fc600078e020a */
[----:B------:R-:W4:Y:S04]  /*12d60*/  LDL.LU R19, [R1+0x5cc] ;  /* 0x0005cc0001137983 */ /* 0x000f280000300800 */
[----:B------:R2:W-:Y:S04]  /*12d70*/  STL [R1+0x64c], R10 ;  /* 0x00064c0a01007387 */ /* 0x0005e80000100800 */
[----:B------:R0:W-:Y:S01]  /*12d80*/  STL [R1+0x5b4], R11 ;  /* 0x0005b40b01007387 */ /* 0x0001e20000100800 */
[----:B--2---:R-:W-:-:S03]  /*12d90*/  IMAD.MOV.U32 R10, RZ, RZ, R28 ;  /* 0x000000ffff0a7224 */ /* 0x004fc600078e001c */
[----:B0-----:R-:W2:Y:S04]  /*12da0*/  LDL.LU R11, [R1+0x5bc] ;  /* 0x0005bc00010b7983 */ /* 0x001ea80000300800 */
[----:B------:R-:W2:Y:S01]  /*12db0*/  LDL.LU R28, [R1+0x78c] ;  /* 0x00078c00011c7983 */ /* 0x000ea20000300800 */
        /* <DEDUP_REMOVED lines=16> */
[----:B--2---:R-:W-:-:S05]  /*12ec0*/  IMAD.WIDE R10, R15, 0x2, R10 ;  /* 0x000000020f0a7825 */ /* 0x004fca00078e020a */
[----:B------:R0:W-:Y:S04]  /*12ed0*/  STL [R1+0x650], R10 ;  /* 0x0006500a01007387 */ /* 0x0001e80000100800 */
[----:B------:R1:W-:Y:S01]  /*12ee0*/  STL [R1+0x5bc], R11 ;  /* 0x0005bc0b01007387 */ /* 0x0003e20000100800 */
[----:B0-----:R-:W-:-:S03]  /*12ef0*/  IMAD.MOV.U32 R10, RZ, RZ, R28 ;  /* 0x000000ffff0a7224 */ /* 0x001fc600078e001c */
[----:B-1----:R-:W2:Y:S04]  /*12f00*/  LDL.LU R11, [R1+0x5c4] ;  /* 0x0005c400010b7983 */ /* 0x002ea80000300800 */
[----:B------:R-:W2:Y:S01]  /*12f10*/  LDL.LU R28, [R1+0x788] ;  /* 0x00078800011c7983 */ /* 0x000ea20000300800 */
[----:B---3--:R-:W-:-:S04]  /*12f20*/  LOP3.LUT R5, R5, R4, RZ, 0x3c, !PT ;  /* 0x0000000405057212 */ /* 0x008fc800078e3cff */
[----:B------:R-:W-:-:S04]  /*12f30*/  LOP3.LUT R4, R5, R4, RZ, 0x3c, !PT ;  /* 0x0000000405047212 */ /* 0x000fc800078e3cff */
[----:B------:R-:W-:-:S05]  /*12f40*/  LOP3.LUT R5, R5, R4, RZ, 0x3c, !PT ;  /* 0x0000000405057212 */ /* 0x000fca00078e3cff */
[----:B------:R-:W-:-:S05]  /*12f50*/  IMAD.WIDE R4, R15, 0x2, R4 ;  /* 0x000000020f047825 */ /* 0x000fca00078e0204 */
[----:B------:R-:W-:Y:S04]  /*12f60*/  STL [R1+0x514], R4 ;  /* 0x0005140401007387 */ /* 0x000fe80000100800 */
[----:B------:R0:W-:Y:S04]  /*12f70*/  STL [R1+0x4a4], R5 ;  /* 0x0004a40501007387 */ /* 0x0001e80000100800 */
[----:B0-----:R-:W3:Y:S01]  /*12f80*/  LDL.LU R5, [R1+0x4a8] ;  /* 0x0004a80001057983 */ /* 0x001ee20000300800 */
        /* <DEDUP_REMOVED lines=12> */
[----:B---3--:R-:W-:-:S05]  /*13050*/  IMAD.WIDE R4, R15, 0x2, R4 ;  /* 0x000000020f047825 */ /* 0x008fca00078e0204 */
        /* <DEDUP_REMOVED lines=185> */
[----:B------:R0:W-:Y:S04]  /*13bf0*/  STL [R1+0x608], R8 ;  /* 0x0006080801007387 */ /* 0x0001e80000100800 */
[----:B------:R-:W-:Y:S04]  /*13c00*/  STL [R1+0x560], R9 ;  /* 0x0005600901007387 */ /* 0x000fe80000100800 */
[----:B------:R1:W-:Y:S04]  /*13c10*/  STL [R1+0x678], R10 ;  /* 0x0006780a01007387 */ /* 0x0003e80000100800 */
[----:B------:R2:W-:Y:S01]  /*13c20*/  STL [R1+0x60c], R11 ;  /* 0x00060c0b01007387 */ /* 0x0005e20000100800 */
[----:B0-----:R-:W-:-:S02]  /*13c30*/  IMAD.MOV.U32 R8, RZ, RZ, R18 ;  /* 0x000000ffff087224 */ /* 0x001fc400078e0012 */
[----:B-1----:R-:W-:Y:S02]  /*13c40*/  IMAD.MOV.U32 R10, RZ, RZ, R28 ;  /* 0x000000ffff0a7224 */ /* 0x002fe400078e001c */
[----:B------:R-:W4:Y:S01]  /*13c50*/  LDL.LU R28, [R1+0x760] ;  /* 0x00076000011c7983 */ /* 0x000f220000300800 */
[----:B------:R-:W-:Y:S02]  /*13c60*/  IMAD.MOV.U32 R9, RZ, RZ, R17 ;  /* 0x000000ffff097224 */ /* 0x000fe400078e0011 */
[----:B--2---:R-:W-:Y:S02]  /*13c70*/  IMAD.MOV.U32 R11, RZ, RZ, R19 ;  /* 0x000000ffff0b7224 */ /* 0x004fe400078e0013 */
[----:B------:R-:W-:-:S04]  /*13c80*/  IMAD.WIDE R8, R15, 0x2, R8 ;  /* 0x000000020f087825 */ /* 0x000fc800078e0208 */
[----:B------:R-:W-:-:S04]  /*13c90*/  IMAD.WIDE R10, R15, 0x2, R10 ;  /* 0x000000020f0a7825 */ /* 0x000fc800078e020a */
[----:B------:R-:W-:Y:S02]  /*13ca0*/  IMAD.MOV.U32 R16, RZ, RZ, R29 ;  /* 0x000000ffff107224 */ /* 0x000fe400078e001d */
[----:B---3--:R-:W-:-:S05]  /*13cb0*/  IMAD.WIDE R4, R15, 0x2, R4 ;  /* 0x000000020f047825 */ /* 0x008fca00078e0204 */
[----:B------:R0:W-:Y:S04]  /*13cc0*/  STL [R1+0x564], R4 ;  /* 0x0005640401007387 */ /* 0x0001e80000100800 */
[----:B------:R1:W-:Y:S04]  /*13cd0*/  STL [R1+0x4cc], R5 ;  /* 0x0004cc0501007387 */ /* 0x0003e80000100800 */
[----:B0-----:R-:W2:Y:S04]  /*13ce0*/  LDL.LU R4, [R1+0x4d4] ;  /* 0x0004d40001047983 */ /* 0x001ea80000300800 */
[----:B-1----:R-:W2:Y:S04]  /*13cf0*/  LDL.LU R5, [R1+0x56c] ;  /* 0x00056c0001057983 */ /* 0x002ea80000300800 */
[----:B------:R0:W-:Y:S04]  /*13d00*/  STL [R1+0x610], R8 ;  /* 0x0006100801007387 */ /* 0x0001e80000100800 */
[----:B------:R1:W-:Y:S04]  /*13d10*/  STL [R1+0x568], R9 ;  /* 0x0005680901007387 */ /* 0x0003e80000100800 */
[----:B0-----:R-:W3:Y:S04]  /*13d20*/  LDL.LU R8, [R1+0x570] ;  /* 0x0005700001087983 */ /* 0x001ee80000300800 */
[----:B-1----:R-:W3:Y:S04]  /*13d30*/  LDL.LU R9, [R1+0x618] ;  /* 0x0006180001097983 */ /* 0x002ee80000300800 */
[----:B------:R-:W-:Y:S04]  /*13d40*/  STL [R1+0x67c], R10 ;  /* 0x00067c0a01007387 */ /* 0x000fe80000100800 */
[----:B------:R4:W-:Y:S04]  /*13d50*/  STL [R1+0x614], R11 ;  /* 0x0006140b01007387 */ /* 0x0009e80000100800 */
[----:B------:R-:W3:Y:S01]  /*13d60*/  LDL.LU R29, [R1+0x75c] ;  /* 0x00075c00011d7983 */ /* 0x000ee20000300800 */
[----:B------:R-:W-:-:S02]  /*13d70*/  IMAD.MOV.U32 R17, RZ, RZ, R3 ;  /* 0x000000ffff117224 */ /* 0x000fc400078e0003 */
[----:B------:R-:W-:Y:S01]  /*13d80*/  IMAD.MOV.U32 R18, RZ, RZ, R0 ;  /* 0x000000ffff127224 */ /* 0x000fe200078e0000 */
[----:B------:R0:W5:Y:S01]  /*13d90*/  LDL.LU R3, [R1+0x758] ;  /* 0x0007580001037983 */ /* 0x0001620000300800 */
[----:B------:R-:W-:Y:S02]  /*13da0*/  IMAD.MOV.U32 R19, RZ, RZ, R2 ;  /* 0x000000ffff137224 */ /* 0x000fe400078e0002 */
[----:B----4-:R-:W-:Y:S01]  /*13db0*/  IMAD.MOV.U32 R11, RZ, RZ, R28 ;  /* 0x000000ffff0b7224 */ /* 0x010fe200078e001c */
[----:B------:R0:W5:Y:S04]  /*13dc0*/  LDL.LU R0, [R1+0x754] ;  /* 0x0007540001007983 */ /* 0x0001680000300800 */
[----:B------:R0:W5:Y:S04]  /*13dd0*/  LDL.LU R2, [R1+0x750] ;  /* 0x0007500001027983 */ /* 0x0001680000300800 */
[----:B------:R-:W4:Y:S01]  /*13de0*/  LDL.LU R28, [R1+0x74c] ;  /* 0x00074c00011c7983 */ /* 0x000f220000300800 */
[----:B--2---:R-:W-:-:S04]  /*13df0*/  LOP3.LUT R5, R5, R4, RZ, 0x3c, !PT ;  /* 0x0000000405057212 */ /* 0x004fc800078e3cff */
[----:B------:R-:W-:-:S04]  /*13e00*/  LOP3.LUT R4, R5, R4, RZ, 0x3c, !PT ;  /* 0x0000000405047212 */ /* 0x000fc800078e3cff */
[----:B------:R-:W-:-:S05]  /*13e10*/  LOP3.LUT R5, R5, R4, RZ, 0x3c, !PT ;  /* 0x0000000405057212 */ /* 0x000fca00078e3cff */
[----:B------:R-:W-:-:S04]  /*13e20*/  IMAD.WIDE R4, R15, 0x2, R4 ;  /* 0x000000020f047825 */ /* 0x000fc800078e0204 */
[----:B---3--:R-:W-:Y:S02]  /*13e30*/  IMAD.MOV.U32 R10, RZ, RZ, R29 ;  /* 0x000000ffff0a7224 */ /* 0x008fe400078e001d */
[----:B------:R-:W2:Y:S04]  /*13e40*/  LDL.LU R29, [R1+0x748] ;  /* 0x00074800011d7983 */ /* 0x000ea80000300800 */
[----:B------:R1:W-:Y:S04]  /*13e50*/  STL [R1+0x56c], R4 ;  /* 0x00056c0401007387 */ /* 0x0003e80000100800 */
[----:B------:R3:W-:Y:S04]  /*13e60*/  STL [R1+0x4d4], R5 ;  /* 0x0004d40501007387 */ /* 0x0007e80000100800 */
[----:B-1----:R-:W2:Y:S04]  /*13e70*/  LDL.LU R4, [R1+0x4d8] ;  /* 0x0004d80001047983 */ /* 0x002ea80000300800 */
[----:B---3--:R-:W3:Y:S01]  /*13e80*/  LDL.LU R5, [R1+0x574] ;  /* 0x0005740001057983 */ /* 0x008ee20000300800 */
[----:B------:R-:W-:-:S04]  /*13e90*/  LOP3.LUT R9, R9, R8, RZ, 0x3c, !PT ;  /* 0x0000000809097212 */ /* 0x000fc800078e3cff */
[----:B------:R-:W-:-:S04]  /*13ea0*/  LOP3.LUT R8, R9, R8, RZ, 0x3c, !PT ;  /* 0x0000000809087212 */ /* 0x000fc800078e3cff */
[----:B------:R-:W-:-:S05]  /*13eb0*/  LOP3.LUT R9, R9, R8, RZ, 0x3c, !PT ;  /* 0x0000000809097212 */ /* 0x000fca00078e3cff */
[----:B------:R-:W-:-:S05]  /*13ec0*/  IMAD.WIDE R8, R15, 0x2, R8 ;  /* 0x000000020f087825 */ /* 0x000fca00078e0208 */
[----:B------:R1:W-:Y:S04]  /*13ed0*/  STL [R1+0x618], R8 ;  /* 0x0006180801007387 */ /* 0x0003e80000100800 */
[----:B------:R0:W-:Y:S01]  /*13ee0*/  STL [R1+0x570], R9 ;  /* 0x0005700901007387 */ /* 0x0001e20000100800 */
[----:B------:R-:W-:-:S03]  /*13ef0*/  IMAD.WIDE R10, R15, 0x2, R10 ;  /* 0x000000020f0a7825 */ /* 0x000fc600078e020a */
[----:B-1----:R-:W3:Y:S04]  /*13f00*/  LDL.LU R8, [R1+0x578] ;  /* 0x0005780001087983 */ /* 0x002ee80000300800 */
[----:B0-----:R-:W3:Y:S04]  /*13f10*/  LDL.LU R9, [R1+0x620] ;  /* 0x0006200001097983 */ /* 0x001ee80000300800 */
[----:B------:R-:W-:Y:S04]  /*13f20*/  STL [R1+0x680], R10 ;  /* 0x0006800a01007387 */ /* 0x000fe80000100800 */
[----:B------:R4:W-:Y:S02]  /*13f30*/  STL [R1+0x61c], R11 ;  /* 0x00061c0b01007387 */ /* 0x0009e40000100800 */
[----:B----4-:R-:W-:-:S02]  /*13f40*/  IMAD.MOV.U32 R11, RZ, RZ, R28 ;  /* 0x000000ffff0b7224 */ /* 0x010fc400078e001c */
[----:B------:R-:W4:Y:S01]  /*13f50*/  LDL.LU R28, [R1+0x744] ;  /* 0x00074400011c7983 */ /* 0x000f220000300800 */
[----:B--2---:R-:W-:-:S03]  /*13f60*/  IMAD.MOV.U32 R10, RZ, RZ, R29 ;  /* 0x000000ffff0a7224 */ /* 0x004fc600078e001d */
        /* <DEDUP_REMOVED lines=9> */
[-C--:B------:R-:W-:Y:S01]  /*14000*/  LOP3.LUT R9, R9, R8.reuse, RZ, 0x3c, !PT ;  /* 0x0000000809097212 */ /* 0x080fe200078e3cff */
[----:B------:R-:W-:Y:S03]  /*14010*/  HMMA.16816.F32.BF16 R24, R24, R6, R16 ;  /* 0x000000061818723c */ /* 0x000fe60000041810 */
[----:B------:R-:W-:-:S04]  /*14020*/  LOP3.LUT R8, R9, R8, RZ, 0x3c, !PT ;  /* 0x0000000809087212 */ /* 0x000fc800078e3cff */
[----:B------:R-:W-:Y:S01]  /*14030*/  LOP3.LUT R9, R9, R8, RZ, 0x3c, !PT ;  /* 0x0000000809097212 */ /* 0x000fe200078e3cff */
[----:B------:R-:W-:-:S04]  /*14040*/  IMAD.WIDE R10, R15, 0x2, R10 ;  /* 0x000000020f0a7825 */ /* 0x000fc800078e020a */
[----:B------:R-:W-:-:S05]  /*14050*/  IMAD.WIDE R8, R15, 0x2, R8 ;  /* 0x000000020f087825 */ /* 0x000fca00078e0208 */
[----:B------:R-:W-:Y:S04]  /*14060*/  STL [R1+0x620], R8 ;  /* 0x0006200801007387 */ /* 0x000fe80000100800 */
[----:B------:R-:W3:Y:S04]  /*14070*/  LDL.LU R15, [R1+0x484] ;  /* 0x00048400010f7983 */ /* 0x000ee80000300800 */
[----:B------:R4:W-:Y:S04]  /*14080*/  STL [R1+0x578], R9 ;  /* 0x0005780901007387 */ /* 0x0009e80000100800 */
[----:B------:R0:W-:Y:S04]  /*14090*/  STL [R1+0x684], R10 ;  /* 0x0006840a01007387 */ /* 0x0001e80000100800 */
[----:B------:R1:W-:Y:S01]  /*140a0*/  STL [R1+0x624], R11 ;  /* 0x0006240b01007387 */ /* 0x0003e20000100800 */
[----:B----4-:R-:W-:-:S02]  /*140b0*/  IMAD.MOV.U32 R9, RZ, RZ, R28 ;  /* 0x000000ffff097224 */ /* 0x010fc400078e001c */
[----:B0-----:R-:W-:Y:S01]  /*140c0*/  IMAD.MOV.U32 R10, RZ, RZ, c[0x0][0x18c] ;  /* 0x00006300ff0a7624 */ /* 0x001fe200078e00ff */
[----:B-1----:R-:W4:Y:S03]  /*140d0*/  LDL.LU R11, [R1+0x634] ;  /* 0x00063400010b7983 */ /* 0x002f260000300800 */
[----:B------:R-:W-:Y:S01]  /*140e0*/  IMAD.SHL.U32 R10, R10, 0x20, RZ ;  /* 0x000000200a0a7824 */ /* 0x000fe200078e00ff */
[----:B------:R-:W4:Y:S01]  /*140f0*/  LDL.LU R28, [R1+0x73c] ;  /* 0x00073c00011c7983 */ /* 0x000f220000300800 */
[----:B--2---:R-:W-:-:S03]  /*14100*/  IMAD.MOV.U32 R8, RZ, RZ, R29 ;  /* 0x000000ffff087224 */ /* 0x004fc600078e001d */
[----:B------:R-:W2:Y:S01]  /*14110*/  LDL.LU R29, [R1+0x738] ;  /* 0x00073800011d7983 */ /* 0x000ea20000300800 */
[----:B------:R-:W-:-:S03]  /*14120*/  IMAD.WIDE R8, R10, 0x2, R8 ;  /* 0x000000020a087825 */ /* 0x000fc600078e0208 */
[----:B------:R0:W5:Y:S04]  /*14130*/  LDL.LU.64 R18, [R1+0x730] ;  /* 0x0007300001127983 */ /* 0x0001680000300a00 */
[----:B------:R0:W5:Y:S04]  /*14140*/  LDL.LU.64 R16, [R1+0x728] ;  /* 0x0007280001107983 */ /* 0x0001680000300a00 */
[----:B------:R-:W-:Y:S04]  /*14150*/  STL.64 [R1+0xa0], R24 ;  /* 0x0000a01801007387 */ /* 0x000fe80000100a00 */
[----:B------:R1:W-:Y:S01]  /*14160*/  STL.64 [R1+0xa8], R26 ;  /* 0x0000a81a01007387 */ /* 0x0003e20000100a00 */
[----:B---3--:R-:W-:-:S04]  /*14170*/  LOP3.LUT R5, R5, R4, RZ, 0x3c, !PT ;  /* 0x0000000405057212 */ /* 0x008fc800078e3cff */
[----:B------:R-:W-:-:S04]  /*14180*/  LOP3.LUT R4, R5, R4, RZ, 0x3c, !PT ;  /* 0x0000000405047212 */ /* 0x000fc800078e3cff */
[----:B------:R-:W-:-:S05]  /*14190*/  LOP3.LUT R5, R5, R4, RZ, 0x3c, !PT ;  /* 0x0000000405057212 */ /* 0x000fca00078e3cff */
[----:B------:R-:W-:-:S04]  /*141a0*/  IMAD.WIDE R4, R10, 0x2, R4 ;  /* 0x000000020a047825 */ /* 0x000fc800078e0204 */
[----:B------:R-:W-:Y:S02]  /*141b0*/  IMAD.MOV.U32 R10, RZ, RZ, R27 ;  /* 0x000000ffff0a7224 */ /* 0x000fe400078e001b */
[----:B-1----:R-:W3:Y:S04]  /*141c0*/  LDL.LU R27, [R1+0x580] ;  /* 0x00058000011b7983 */ /* 0x002ee80000300800 */
[----:B------:R-:W2:Y:S04]  /*141d0*/  LDL.LU R6, [R1+0x630] ;  /* 0x0006300001067983 */ /* 0x000ea80000300800 */
[----:B------:R-:W4:Y:S04]  /*141e0*/  LDL.LU R7, [R1+0x584] ;  /* 0x0005840001077983 */ /* 0x000f280000300800 */
[----:B------:R-:W-:Y:S04]  /*141f0*/  STL [R1+0x628], R4 ;  /* 0x0006280401007387 */ /* 0x000fe80000100800 */
[----:B------:R3:W-:Y:S01]  /*14200*/  STL [R1+0x57c], R5 ;  /* 0x00057c0501007387 */ /* 0x0007e20000100800 */
[----:B------:R-:W-:-:S03]  /*14210*/  IADD3 R15, R15, -0x1, RZ ;  /* 0xffffffff0f0f7810 */ /* 0x000fc60007ffe0ff */
[----:B------:R-:W-:Y:S04]  /*14220*/  STL [R1+0x688], R8 ;  /* 0x0006880801007387 */ /* 0x000fe80000100800 */
[----:B------:R1:W-:Y:S04]  /*14230*/  STL [R1+0x62c], R9 ;  /* 0x00062c0901007387 */ /* 0x0003e80000100800 */
[----:B------:R0:W-:Y:S01]  /*14240*/  STL [R1+0x484], R15 ;  /* 0x0004840f01007387 */ /* 0x0001e20000100800 */
[----:B------:R-:W-:Y:S01]  /*14250*/  ISETP.NE.U32.AND P0, PT, R15, RZ, PT ;  /* 0x000000ff0f00720c */ /* 0x000fe20003f05070 */
[----:B------:R-:W-:Y:S01]  /*14260*/  UIADD3 UR4, UR4, -0x20, URZ ;  /* 0xffffffe004047890 */ /* 0x000fe2000fffe03f */
[----:B---3--:R-:W-:-:S02]  /*14270*/  IMAD.MOV.U32 R5, RZ, RZ, R27 ;  /* 0x000000ffff057224 */ /* 0x008fc400078e001b */
[----:B------:R-:W-:Y:S02]  /*14280*/  IMAD.MOV.U32 R27, RZ, RZ, c[0x0][0x18c] ;  /* 0x00006300ff1b7624 */ /* 0x000fe400078e00ff */
[----:B--2---:R-:W-:Y:S02]  /*14290*/  IMAD.MOV.U32 R4, RZ, RZ, R6 ;  /* 0x000000ffff047224 */ /* 0x004fe400078e0006 */
[----:B------:R-:W-:Y:S02]  /*142a0*/  IMAD.SHL.U32 R27, R27, 0x20, RZ ;  /* 0x000000201b1b7824 */ /* 0x000fe400078e00ff */
[----:B----4-:R-:W-:Y:S02]  /*142b0*/  IMAD.MOV.U32 R6, RZ, RZ, R11 ;  /* 0x000000ffff067224 */ /* 0x010fe400078e000b */
[----:B------:R-:W-:-:S04]  /*142c0*/  IMAD.WIDE R4, R27, 0x2, R4 ;  /* 0x000000021b047825 */ /* 0x000fc800078e0204 */
[----:B------:R-:W-:Y:S01]  /*142d0*/  IMAD.WIDE R6, R27, 0x2, R6 ;  /* 0x000000021b067825 */ /* 0x000fe200078e0206 */
[----:B------:R0:W-:Y:S04]  /*142e0*/  STL [R1+0x630], R4 ;  /* 0x0006300401007387 */ /* 0x0001e80000100800 */
[----:B------:R0:W-:Y:S04]  /*142f0*/  STL [R1+0x580], R5 ;  /* 0x0005800501007387 */ /* 0x0001e80000100800 */
[----:B------:R0:W-:Y:S04]  /*14300*/  STL [R1+0x634], R6 ;  /* 0x0006340601007387 */ /* 0x0001e80000100800 */
[----:B------:R0:W-:Y:S01]  /*14310*/  STL [R1+0x584], R7 ;  /* 0x0005840701007387 */ /* 0x0001e20000100800 */
[----:B------:R-:W-:-:S04]  /*14320*/  IMAD.MOV.U32 R11, RZ, RZ, c[0x0][0x188] ;  /* 0x00006200ff0b7624 */ /* 0x000fc800078e00ff */
[----:B------:R-:W-:-:S04]  /*14330*/  IMAD.SHL.U32 R11, R11, 0x20, RZ ;  /* 0x000000200b0b7824 */ /* 0x000fc800078e00ff */
[----:B-1----:R-:W-:-:S04]  /*14340*/  IMAD.WIDE R8, R11, 0x2, R28 ;  /* 0x000000020b087825 */ /* 0x002fc800078e021c */
[----:B------:R-:W-:Y:S02]  /*14350*/  IMAD.MOV.U32 R29, RZ, RZ, R8 ;  /* 0x000000ffff1d7224 */ /* 0x000fe400078e0008 */
[----:B------:R-:W-:Y:S01]  /*14360*/  IMAD.MOV.U32 R28, RZ, RZ, R9 ;  /* 0x000000ffff1c7224 */ /* 0x000fe200078e0009 */
[----:B0-----:R-:W-:Y:S01]  /*14370*/  @!P0 CALL.REL.NOINC `(.L_x_1) ;  /* 0x0000001000008944 */ /* 0x001fe20003c00000 */
[----:B------:R-:W-:Y:S05]  /*14380*/  BRA `(.L_x_2) ;  /* 0xffff42b000007947 */ /* 0x000fea000383ffff */
.L_x_1:
[----:B------:R-:W-:Y:S01]  /*14390*/  IMAD.MOV.U32 R11, RZ, RZ, R14 ;  /* 0x000000ffff0b7224 */ /* 0x000fe200078e000e */
[----:B------:R-:W2:Y:S04]  /*143a0*/  LDL.LU R15, [R1+0x5c] ;  /* 0x00005c00010f7983 */ /* 0x000ea80000300800 */
[----:B------:R-:W3:Y:S04]  /*143b0*/  LDL.LU R14, [R1+0x37c] ;  /* 0x00037c00010e7983 */ /* 0x000ee80000300800 */
[----:B-----5:R-:W4:Y:S04]  /*143c0*/  LDL.LU R3, [R1+0xf8] ;  /* 0x0000f80001037983 */ /* 0x020f280000300800 */
[----:B----4-:R0:W-:Y:S04]  /*143d0*/  STL [R1+0x918], R3 ;  /* 0x0009180301007387 */ /* 0x0101e80000100800 */
[----:B0-----:R-:W4:Y:S04]  /*143e0*/  LDL.LU R3, [R1+0xcc] ;  /* 0x0000cc0001037983 */ /* 0x001f280000300800 */
[----:B----4-:R0:W-:Y:S04]  /*143f0*/  STL [R1+0x91c], R3 ;  /* 0x00091c0301007387 */ /* 0x0101e80000100800 */
[----:B0-----:R-:W4:Y:S04]  /*14400*/  LDL.LU R3, [R1+0xbc] ;  /* 0x0000bc0001037983 */ /* 0x001f280000300800 */
[----:B----4-:R0:W-:Y:S04]  /*14410*/  STL [R1+0x924], R3 ;  /* 0x0009240301007387 */ /* 0x0101e80000100800 */
[----:B------:R-:W4:Y:S01]  /*14420*/  LDL.LU R0, [R1+0xa4] ;  /* 0x0000a40001007983 */ /* 0x000f220000300800 */
[----:B0-----:R-:W-:-:S03]  /*14430*/  IMAD.MOV.U32 R3, RZ, RZ, R11 ;  /* 0x000000ffff037224 */ /* 0x001fc600078e000b */
[----:B----4-:R0:W-:Y:S04]  /*14440*/  STL [R1+0x920], R0 ;  /* 0x0009200001007387 */ /* 0x0101e80000100800 */
[----:B0-----:R-:W4:Y:S04]  /*14450*/  LDL.LU R0, [R1+0x9c] ;  /* 0x00009c0001007983 */ /* 0x001f280000300800 */
[----:B----4-:R0:W-:Y:S04]  /*14460*/  STL [R1+0x928], R0 ;  /* 0x0009280001007387 */ /* 0x0101e80000100800 */
[----:B------:R-:W4:Y:S04]  /*14470*/  LDL.LU R2, [R1+0x84] ;  /* 0x0000840001027983 */ /* 0x000f280000300800 */
[----:B------:R-:W2:Y:S04]  /*14480*/  LDL.LU R29, [R1+0x94] ;  /* 0x00009400011d7983 */ /* 0x000ea80000300800 */
[----:B------:R-:W2:Y:S04]  /*14490*/  LDL.LU R28, [R1+0xb4] ;  /* 0x0000b400011c7983 */ /* 0x000ea80000300800 */
[----:B------:R-:W2:Y:S04]  /*144a0*/  LDL.LU R8, [R1+0xc4] ;  /* 0x0000c40001087983 */ /* 0x000ea80000300800 */
[----:B------:R-:W2:Y:S04]  /*144b0*/  LDL.LU R9, [R1+0xd4] ;  /* 0x0000d40001097983 */ /* 0x000ea80000300800 */
[----:B------:R-:W2:Y:S04]  /*144c0*/  LDL.LU R6, [R1+0xe4] ;  /* 0x0000e40001067983 */ /* 0x000ea80000300800 */
[----:B------:R-:W2:Y:S04]  /*144d0*/  LDL.LU R7, [R1+0xf4] ;  /* 0x0000f40001077983 */ /* 0x000ea80000300800 */
[----:B------:R-:W2:Y:S04]  /*144e0*/  LDL.LU R4, [R1+0xa0] ;  /* 0x0000a00001047983 */ /* 0x000ea80000300800 */
[----:B------:R-:W2:Y:S01]  /*144f0*/  LDL.LU R5, [R1+0x80] ;  /* 0x0000800001057983 */ /* 0x000ea20000300800 */
[----:B0-----:R-:W-:-:S03]  /*14500*/  IMAD.MOV.U32 R0, RZ, RZ, R10 ;  /* 0x000000ffff007224 */ /* 0x001fc600078e000a */
[----:B------:R-:W2:Y:S04]  /*14510*/  LDL.LU R24, [R1+0x90] ;  /* 0x0000900001187983 */ /* 0x000ea80000300800 */
[----:B------:R-:W2:Y:S04]  /*14520*/  LDL.LU R25, [R1+0xb0] ;  /* 0x0000b00001197983 */ /* 0x000ea80000300800 */
[----:B------:R-:W2:Y:S04]  /*14530*/  LDL.LU R26, [R1+0xc0] ;  /* 0x0000c000011a7983 */ /* 0x000ea80000300800 */
[----:B------:R-:W2:Y:S04]  /*14540*/  LDL.LU R27, [R1+0xd0] ;  /* 0x0000d000011b7983 */ /* 0x000ea80000300800 */
[----:B------:R-:W2:Y:S04]  /*14550*/  LDL.LU R10, [R1+0xe0] ;  /* 0x0000e000010a7983 */ /* 0x000ea80000300800 */
[----:B------:R-:W2:Y:S04]  /*14560*/  LDL.LU R11, [R1+0xf0] ;  /* 0x0000f000010b7983 */ /* 0x000ea80000300800 */
[----:B------:R0:W-:Y:S04]  /*14570*/  STL [R1+0x824], R23 ;  /* 0x0008241701007387 */ /* 0x0001e80000100800 */
[----:B0-----:R-:W2:Y:S04]  /*14580*/  LDL.LU R23, [R1+0xe8] ;  /* 0x0000e80001177983 */ /* 0x001ea80000300800 */
[----:B------:R0:W-:Y:S04]  /*14590*/  STL [R1+0x820], R22 ;  /* 0x0008201601007387 */ /* 0x0001e80000100800 */
[----:B0-----:R-:W2:Y:S04]  /*145a0*/  LDL.LU R22, [R1+0xd8] ;  /* 0x0000d80001167983 */ /* 0x001ea80000300800 */
[----:B------:R0:W-:Y:S04]  /*145b0*/  STL [R1+0x81c], R21 ;  /* 0x00081c1501007387 */ /* 0x0001e80000100800 */
[----:B0-----:R-:W2:Y:S04]  /*145c0*/  LDL.LU R21, [R1+0xc8] ;  /* 0x0000c80001157983 */ /* 0x001ea80000300800 */
[----:B------:R0:W-:Y:S01]  /*145d0*/  STL [R1+0x818], R20 ;  /* 0x0008181401007387 */ /* 0x0001e20000100800 */
[----:B------:R-:W-:-:S03]  /*145e0*/  F2FP.BF16.PACK_AB R3, R0, R3 ;  /* 0x000000030003723e */ /* 0x000fc600000010ff */
        /* <DEDUP_REMOVED lines=13> */
[----:B------:R-:W2:Y:S04]  /*146c0*/  LDL.LU R0, [R1+0x928] ;  /* 0x0009280001007983 */ /* 0x000ea80000300800 */
[----:B------:R0:W-:Y:S04]  /*146d0*/  STL [R1+0x4ac], R3 ;  /* 0x0004ac0301007387 */ /* 0x0001e80000100800 */
[----:B0-----:R-:W2:Y:S02]  /*146e0*/  LDL.LU R3, [R1+0x924] ;  /* 0x0009240001037983 */ /* 0x001ea40000300800 */
[----:B--2---:R-:W-:-:S02]  /*146f0*/  F2FP.BF16.PACK_AB R3, R0, R3 ;  /* 0x000000030003723e */ /* 0x004fc400000010ff */
[----:B------:R-:W4:Y:S04]  /*14700*/  LDL.LU R0, [R1+0x920] ;  /* 0x0009200001007983 */ /* 0x000f280000300800 */
[----:B------:R0:W-:Y:S04]  /*14710*/  STL [R1+0x4a8], R3 ;  /* 0x0004a80301007387 */ /* 0x0001e80000100800 */
[----:B0-----:R-:W2:Y:S01]  /*14720*/  LDL.LU R3, [R1+0x91c] ;  /* 0x00091c0001037983 */ /* 0x001ea20000300800 */
[----:B------:R-:W-:Y:S02]  /*14730*/  F2FP.BF16.PACK_AB R16, R16, R19 ;  /* 0x000000131010723e */ /* 0x000fe400000010ff */
[----:B--2---:R-:W-:-:S02]  /*14740*/  F2FP.BF16.PACK_AB R12, R3, R12 ;  /* 0x0000000c030c723e */ /* 0x004fc400000010ff */
[----:B------:R-:W2:Y:S04]  /*14750*/  LDL.LU R3, [R1+0x918] ;  /* 0x0009180001037983 */ /* 0x000ea80000300800 */
[----:B------:R0:W-:Y:S01]  /*14760*/  STL [R1+0x4a4], R12 ;  /* 0x0004a40c01007387 */ /* 0x0001e20000100800 */
[----:B----4-:R-:W-:Y:S02]  /*14770*/  F2FP.BF16.PACK_AB R2, R0, R2 ;  /* 0x000000020002723e */ /* 0x010fe400000010ff */
[----:B0-----:R-:W-:Y:S02]  /*14780*/  F2FP.BF16.PACK_AB R12, R13, R17 ;  /* 0x000000110d0c723e */ /* 0x001fe400000010ff */
[----:B------:R-:W-:-:S03]  /*14790*/  F2FP.BF16.PACK_AB R13, R18, R20 ;  /* 0x00000014120d723e */ /* 0x000fc600000010ff */
[----:B------:R0:W-:Y:S01]  /*147a0*/  STL [R1+0x4a0], R12 ;  /* 0x0004a00c01007387 */ /* 0x0001e20000100800 */
[----:B------:R-:W-:-:S03]  /*147b0*/  F2FP.BF16.PACK_AB R0, R29, R28 ;  /* 0x0000001c1d00723e */ /* 0x000fc600000010ff */
[----:B------:R-:W-:Y:S01]  /*147c0*/  STL [R1+0x4bc], R16 ;  /* 0x0004bc1001007387 */ /* 0x000fe20000100800 */
[----:B0-----:R-:W-:-:S03]  /*147d0*/  F2FP.BF16.PACK_AB R12, R21, R22 ;  /* 0x00000016150c723e */ /* 0x001fc600000010ff */
[----:B------:R-:W-:Y:S04]  /*147e0*/  STL [R1+0x4b8], R13 ;  /* 0x0004b80d01007387 */ /* 0x000fe80000100800 */
[----:B------:R-:W-:Y:S01]  /*147f0*/  STL [R1+0x4b4], R12 ;  /* 0x0004b40c01007387 */ /* 0x000fe20000100800 */
[----:B--2---:R-:W-:-:S05]  /*14800*/  F2FP.BF16.PACK_AB R3, R23, R3 ;  /* 0x000000031703723e */ /* 0x004fca00000010ff */
[----:B------:R0:W-:Y:S04]  /*14810*/  STL [R1+0x4b0], R3 ;  /* 0x0004b00301007387 */ /* 0x0001e80000100800 */
[----:B------:R1:W-:Y:S04]  /*14820*/  STL [R1+0x4cc], R2 ;  /* 0x0004cc0201007387 */ /* 0x0003e80000100800 */
[----:B------:R2:W-:Y:S01]  /*14830*/  STL [R1+0x4c8], R0 ;  /* 0x0004c80001007387 */ /* 0x0005e20000100800 */
[----:B0-----:R-:W-:Y:S02]  /*14840*/  F2FP.BF16.PACK_AB R3, R8, R9 ;  /* 0x000000090803723e */ /* 0x001fe400000010ff */
[----:B-1----:R-:W-:-:S03]  /*14850*/  F2FP.BF16.PACK_AB R2, R6, R7 ;  /* 0x000000070602723e */ /* 0x002fc600000010ff */
[----:B------:R0:W-:Y:S01]  /*14860*/  STL [R1+0x4c4], R3 ;  /* 0x0004c40301007387 */ /* 0x0001e20000100800 */
[----:B--2---:R-:W-:-:S03]  /*14870*/  F2FP.BF16.PACK_AB R0, R4, R5 ;  /* 0x000000050400723e */ /* 0x004fc600000010ff */
[----:B------:R1:W-:Y:S04]  /*14880*/  STL [R1+0x4c0], R2 ;  /* 0x0004c00201007387 */ /* 0x0003e80000100800 */
[----:B------:R2:W-:Y:S01]  /*14890*/  STL [R1+0x46c], R0 ;  /* 0x00046c0001007387 */ /* 0x0005e20000100800 */
[----:B0-----:R-:W-:Y:S02]  /*148a0*/  F2FP.BF16.PACK_AB R3, R24, R25 ;  /* 0x000000191803723e */ /* 0x001fe400000010ff */
[----:B-1----:R-:W-:-:S03]  /*148b0*/  F2FP.BF16.PACK_AB R2, R26, R27 ;  /* 0x0000001b1a02723e */ /* 0x002fc600000010ff */
[----:B------:R-:W-:Y:S01]  /*148c0*/  STL [R1+0x468], R3 ;  /* 0x0004680301007387 */ /* 0x000fe20000100800 */
[----:B--2---:R-:W-:-:S03]  /*148d0*/  F2FP.BF16.PACK_AB R0, R10, R11 ;  /* 0x0000000b0a00723e */ /* 0x004fc600000010ff */
[----:B------:R-:W-:Y:S04]  /*148e0*/  STL [R1+0x464], R2 ;  /* 0x0004640201007387 */ /* 0x000fe80000100800 */
[----:B------:R-:W-:Y:S04]  /*148f0*/  STL [R1+0x460], R0 ;  /* 0x0004600001007387 */ /* 0x000fe80000100800 */
[----:B------:R-:W2:Y:S04]  /*14900*/  LDL.LU R12, [R1+0x23c] ;  /* 0x00023c00010c7983 */ /* 0x000ea80000300800 */
[----:B--2---:R0:W-:Y:S04]  /*14910*/  STL [R1+0x890], R12 ;  /* 0x0008900c01007387 */ /* 0x0041e80000100800 */
[----:B0-----:R-:W2:Y:S04]  /*14920*/  LDL.LU R12, [R1+0x21c] ;  /* 0x00021c00010c7983 */ /* 0x001ea80000300800 */
        /* <DEDUP_REMOVED lines=30> */
[----:B--2---:R-:W-:Y:S04]  /*14b10*/  STL [R1+0x910], R12 ;  /* 0x0009100c01007387 */ /* 0x004fe80000100800 */
        /* <DEDUP_REMOVED lines=34> */
[----:B0-----:R-:W2:Y:S01]  /*14d40*/  LDL.LU R13, [R1+0x38c] ;  /* 0x00038c00010d7983 */ /* 0x001ea20000300800 */
[----:B---3--:R-:W-:-:S03]  /*14d50*/  IMAD.MOV.U32 R12, RZ, RZ, R14 ;  /* 0x000000ffff0c7224 */ /* 0x008fc600078e000e */
[----:B--2---:R0:W-:Y:S04]  /*14d60*/  STL [R1+0x914], R13 ;  /* 0x0009140d01007387 */ /* 0x0041e80000100800 */
        /* <DEDUP_REMOVED lines=20> */
[----:B------:R-:W2:Y:S01]  /*14eb0*/  LDL.LU R24, [R1+0x100] ;  /* 0x0001000001187983 */ /* 0x000ea20000300800 */
[----:B------:R-:W-:-:S03]  /*14ec0*/  F2FP.BF16.PACK_AB R12, R13, R12 ;  /* 0x0000000c0d0c723e */ /* 0x000fc600000010ff */
        /* <DEDUP_REMOVED lines=8> */
[----:B------:R0:W-:Y:S04]  /*14f50*/  STL [R1+0x47c], R12 ;  /* 0x00047c0c01007387 */ /* 0x0001e80000100800 */
[----:B0-----:R-:W2:Y:S02]  /*14f60*/  LDL.LU R12, [R1+0x910] ;  /* 0x00091000010c7983 */ /* 0x001ea40000300800 */
[----:B--2---:R-:W-:-:S02]  /*14f70*/  F2FP.BF16.PACK_AB R12, R13, R12 ;  /* 0x0000000c0d0c723e */ /* 0x004fc400000010ff */
        /* <DEDUP_REMOVED lines=65> */
[----:B------:R3:W-:Y:S02]  /*15390*/  STL [R1+0x378], R12 ;  /* 0x0003780c01007387 */ /* 0x0007e40000100800 */
[----:B---3--:R-:W-:Y:S02]  /*153a0*/  F2FP.BF16.PACK_AB R12, R16, R19 ;  /* 0x00000013100c723e */ /* 0x008fe400000010ff */
[----:B----4-:R-:W-:Y:S02]  /*153b0*/  F2FP.BF16.PACK_AB R16, R18, R20 ;  /* 0x000000141210723e */ /* 0x010fe400000010ff */
[----:B--2---:R-:W-:-:S05]  /*153c0*/  F2FP.BF16.PACK_AB R13, R13, R17 ;  /* 0x000000110d0d723e */ /* 0x004fca00000010ff */
[----:B------:R0:W-:Y:S04]  /*153d0*/  STL [R1+0x374], R13 ;  /* 0x0003740d01007387 */ /* 0x0001e80000100800 */
[----:B------:R1:W-:Y:S01]  /*153e0*/  STL [R1+0x370], R12 ;  /* 0x0003700c01007387 */ /* 0x0003e20000100800 */
[----:B0-----:R-:W-:-:S03]  /*153f0*/  F2FP.BF16.PACK_AB R13, R21, R22 ;  /* 0x00000016150d723e */ /* 0x001fc600000010ff */
[----:B------:R-:W-:Y:S01]  /*15400*/  STL [R1+0x38c], R16 ;  /* 0x00038c1001007387 */ /* 0x000fe20000100800 */
[----:B-1----:R-:W-:Y:S02]  /*15410*/  F2FP.BF16.PACK_AB R12, R23, R3 ;  /* 0x00000003170c723e */ /* 0x002fe400000010ff */
[----:B------:R-:W-:Y:S01]  /*15420*/  F2FP.BF16.PACK_AB R3, R0, R2 ;  /* 0x000000020003723e */ /* 0x000fe200000010ff */
[----:B------:R-:W-:Y:S01]  /*15430*/  STL [R1+0x388], R13 ;  /* 0x0003880d01007387 */ /* 0x000fe20000100800 */
[----:B------:R-:W-:Y:S02]  /*15440*/  F2FP.BF16.PACK_AB R2, R29, R28 ;  /* 0x0000001c1d02723e */ /* 0x000fe400000010ff */
[----:B------:R-:W-:Y:S01]  /*15450*/  F2FP.BF16.PACK_AB R0, R8, R9 ;  /* 0x000000090800723e */ /* 0x000fe200000010ff */
[----:B------:R-:W-:Y:S04]  /*15460*/  STL [R1+0x384], R12 ;  /* 0x0003840c01007387 */ /* 0x000fe80000100800 */
[----:B------:R0:W-:Y:S04]  /*15470*/  STL [R1+0x380], R3 ;  /* 0x0003800301007387 */ /* 0x0001e80000100800 */
[----:B------:R1:W-:Y:S01]  /*15480*/  STL [R1+0x39c], R2 ;  /* 0x00039c0201007387 */ /* 0x0003e20000100800 */
[----:B0-----:R-:W-:-:S03]  /*15490*/  F2FP.BF16.PACK_AB R3, R6, R7 ;  /* 0x000000070603723e */ /* 0x001fc600000010ff */
[----:B------:R0:W-:Y:S01]  /*154a0*/  STL [R1+0x398], R0 ;  /* 0x0003980001007387 */ /* 0x0001e20000100800 */
[----:B-1----:R-:W-:-:S03]  /*154b0*/  F2FP.BF16.PACK_AB R2, R4, R5 ;  /* 0x000000050402723e */ /* 0x002fc600000010ff */
[----:B------:R1:W-:Y:S01]  /*154c0*/  STL [R1+0x394], R3 ;  /* 0x0003940301007387 */ /* 0x0003e20000100800 */
[----:B0-----:R-:W-:-:S03]  /*154d0*/  F2FP.BF16.PACK_AB R0, R24, R25 ;  /* 0x000000191800723e */ /* 0x001fc600000010ff */
[----:B------:R0:W-:Y:S01]  /*154e0*/  STL [R1+0x390], R2 ;  /* 0x0003900201007387 */ /* 0x0001e20000100800 */
[----:B-1----:R-:W-:-:S03]  /*154f0*/  F2FP.BF16.PACK_AB R3, R26, R27 ;  /* 0x0000001b1a03723e */ /* 0x002fc600000010ff */
[----:B------:R1:W-:Y:S04]  /*15500*/  STL [R1+0xcc], R0 ;  /* 0x0000cc0001007387 */ /* 0x0003e80000100800 */
[----:B------:R-:W-:Y:S04]  /*15510*/  STL [R1+0xc8], R3 ;  /* 0x0000c80301007387 */ /* 0x000fe80000100800 */
[----:B------:R-:W2:Y:S01]  /*15520*/  LDL.LU R23, [R1+0x110] ;  /* 0x0001100001177983 */ /* 0x000ea20000300800 */
[----:B0-----:R-:W-:Y:S02]  /*15530*/  F2FP.BF16.PACK_AB R2, R10, R11 ;  /* 0x0000000b0a02723e */ /* 0x001fe400000010ff */
[----:B-1----:R-:W-:-:S03]  /*15540*/  F2FP.BF16.PACK_AB R0, R14, R15 ;  /* 0x0000000f0e00723e */ /* 0x002fc600000010ff */
        /* <DEDUP_REMOVED lines=26> */
[----:B------:R-:W3:Y:S04]  /*156f0*/  LDL.LU R22, [R1+0x120] ;  /* 0x0001200001167983 */ /* 0x000ee80000300800 */
[----:B---3--:R0:W-:Y:S04]  /*15700*/  STL [R1+0x828], R22 ;  /* 0x0008281601007387 */ /* 0x0081e80000100800 */
[----:B0-----:R-:W3:Y:S04]  /*15710*/  LDL.LU R22, [R1+0x60] ;  /* 0x0000600001167983 */ /* 0x001ee80000300800 */
        /* <DEDUP_REMOVED lines=23> */
[----:B0-----:R-:W2:Y:S04]  /*15890*/  LDL.LU R22, [R1+0x6c] ;  /* 0x00006c0001167983 */ /* 0x001ea80000300800 */
[----:B------:R-:W3:Y:S04]  /*158a0*/  LDL.LU R21, [R1+0x130] ;  /* 0x0001300001157983 */ /* 0x000ee80000300800 */
[----:B------:R-:W4:Y:S04]  /*158b0*/  LDL.LU R20, [R1+0x140] ;  /* 0x0001400001147983 */ /* 0x000f280000300800 */
        /* <DEDUP_REMOVED lines=25> */
[----:B--2---:R-:W-:-:S03]  /*15a50*/  F2FP.BF16.PACK_AB R23, R22, R23 ;  /* 0x000000171617723e */ /* 0x004fc600000010ff */
        /* <DEDUP_REMOVED lines=50> */
[----:B0-----:R-:W2:Y:S01]  /*15d80*/  LDL.LU R23, [R1+0x824] ;  /* 0x0008240001177983 */ /* 0x001ea20000300800 */
[----:B----4-:R-:W-:Y:S02]  /*15d90*/  F2FP.BF16.PACK_AB R18, R20, R18 ;  /* 0x000000121412723e */ /* 0x010fe400000010ff */
[----:B---3--:R-:W-:-:S02]  /*15da0*/  F2FP.BF16.PACK_AB R16, R19, R16 ;  /* 0x000000101310723e */ /* 0x008fc400000010ff */
[----:B--2---:R-:W-:Y:S02]  /*15db0*/  F2FP.BF16.PACK_AB R21, R22, R21 ;  /* 0x000000151615723e */ /* 0x004fe400000010ff */
[----:B------:R-:W2:Y:S04]  /*15dc0*/  LDL.LU R22, [R1+0x820] ;  /* 0x0008200001167983 */ /* 0x000ea80000300800 */
[----:B------:R0:W-:Y:S04]  /*15dd0*/  STL [R1+0x88], R21 ;  /* 0x0000881501007387 */ /* 0x0001e80000100800 */
[----:B0-----:R-:W3:Y:S04]  /*15de0*/  LDL.LU R21, [R1+0x81c] ;  /* 0x00081c0001157983 */ /* 0x001ee80000300800 */
[----:B------:R-:W4:Y:S04]  /*15df0*/  LDL.LU R20, [R1+0x818] ;  /* 0x0008180001147983 */ /* 0x000f280000300800 */
[----:B------:R0:W-:Y:S04]  /*15e00*/  STL [R1+0x84], R18 ;  /* 0x0000841201007387 */ /* 0x0001e80000100800 */
[----:B0-----:R-:W4:Y:S04]  /*15e10*/  LDL.LU R18, [R1+0x814] ;  /* 0x0008140001127983 */ /* 0x001f280000300800 */
[----:B------:R-:W4:Y:S01]  /*15e20*/  LDL.LU R19, [R1+0x810] ;  /* 0x0008100001137983 */ /* 0x000f220000300800 */
[----:B------:R-:W-:-:S02]  /*15e30*/  F2FP.BF16.PACK_AB R23, R23, R17 ;  /* 0x000000111717723e */ /* 0x000fc400000010ff */
[----:B------:R-:W-:Y:S01]  /*15e40*/  F2FP.BF16.PACK_AB R12, R12, R13 ;  /* 0x0000000d0c0c723e */ /* 0x000fe200000010ff */
[----:B------:R0:W-:Y:S01]  /*15e50*/  STL [R1+0x80], R16 ;  /* 0x0000801001007387 */ /* 0x0001e20000100800 */
[----:B------:R-:W-:Y:S02]  /*15e60*/  F2FP.BF16.PACK_AB R3, R3, R0 ;  /* 0x000000000303723e */ /* 0x000fe400000010ff */
[----:B------:R-:W-:Y:S01]  /*15e70*/  F2FP.BF16.PACK_AB R0, R10, R11 ;  /* 0x0000000b0a00723e */ /* 0x000fe200000010ff */
[----:B0-----:R-:W4:Y:S04]  /*15e80*/  LDL.LU R16, [R1+0x80c] ;  /* 0x00080c0001107983 */ /* 0x001f280000300800 */
[----:B------:R-:W4:Y:S04]  /*15e90*/  LDL.LU R17, [R1+0x808] ;  /* 0x0008080001117983 */ /* 0x000f280000300800 */
[----:B------:R-:W-:Y:S04]  /*15ea0*/  STL [R1+0x9c], R23 ;  /* 0x00009c1701007387 */ /* 0x000fe80000100800 */
[----:B------:R-:W-:Y:S04]  /*15eb0*/  STL [R1+0x98], R12 ;  /* 0x0000980c01007387 */ /* 0x000fe80000100800 */
[----:B------:R-:W4:Y:S04]  /*15ec0*/  LDL.LU R10, [R1+0x2d0] ;  /* 0x0002d000010a7983 */ /* 0x000f280000300800 */
[----:B------:R0:W-:Y:S04]  /*15ed0*/  STL [R1+0x94], R3 ;  /* 0x0000940301007387 */ /* 0x0001e80000100800 */
[----:B------:R-:W4:Y:S04]  /*15ee0*/  LDL.LU R11, [R1+0x2e0] ;  /* 0x0002e000010b7983 */ /* 0x000f280000300800 */
[----:B------:R1:W-:Y:S01]  /*15ef0*/  STL [R1+0x90], R0 ;  /* 0x0000900001007387 */ /* 0x0003e20000100800 */
[----:B0-----:R-:W-:-:S02]  /*15f00*/  F2FP.BF16.PACK_AB R3, R8, R9 ;  /* 0x000000090803723e */ /* 0x001fc400000010ff */
[----:B-1----:R-:W-:Y:S02]  /*15f10*/  F2FP.BF16.PACK_AB R0, R29, R28 ;  /* 0x0000001c1d00723e */ /* 0x002fe400000010ff */
[----:B--2---:R-:W-:-:S05]  /*15f20*/  F2FP.BF16.PACK_AB R2, R22, R2 ;  /* 0x000000021602723e */ /* 0x004fca00000010ff */
[----:B------:R0:W-:Y:S04]  /*15f30*/  STL [R1+0xac], R2 ;  /* 0x0000ac0201007387 */ /* 0x0001e80000100800 */
[----:B------:R3:W-:Y:S01]  /*15f40*/  STL [R1+0xa8], R0 ;  /* 0x0000a80001007387 */ /* 0x0007e20000100800 */
[----:B0-----:R-:W-:-:S03]  /*15f50*/  F2FP.BF16.PACK_AB R2, R6, R7 ;  /* 0x000000070602723e */ /* 0x001fc600000010ff */
[----:B------:R0:W-:Y:S01]  /*15f60*/  STL [R1+0xa4], R3 ;  /* 0x0000a40301007387 */ /* 0x0001e20000100800 */
[----:B---3--:R-:W-:-:S03]  /*15f70*/  F2FP.BF16.PACK_AB R0, R21, R4 ;  /* 0x000000041500723e */ /* 0x008fc600000010ff */
[----:B------:R1:W-:Y:S04]  /*15f80*/  STL [R1+0xa0], R2 ;  /* 0x0000a00201007387 */ /* 0x0003e80000100800 */
[----:B------:R2:W-:Y:S01]  /*15f90*/  STL [R1+0xbc], R0 ;  /* 0x0000bc0001007387 */ /* 0x0005e20000100800 */
[----:B0-----:R-:W-:Y:S02]  /*15fa0*/  F2FP.BF16.PACK_AB R3, R5, R24 ;  /* 0x000000180503723e */ /* 0x001fe400000010ff */
[----:B-1----:R-:W-:Y:S02]  /*15fb0*/  F2FP.BF16.PACK_AB R2, R25, R26 ;  /* 0x0000001a1902723e */ /* 0x002fe400000010ff */
[----:B--2---:R-:W-:Y:S02]  /*15fc0*/  F2FP.BF16.PACK_AB R0, R27, R14 ;  /* 0x0000000e1b00723e */ /* 0x004fe400000010ff */
[----:B----4-:R-:W-:Y:S01]  /*15fd0*/  F2FP.BF16.PACK_AB R27, R20, R15 ;  /* 0x0000000f141b723e */ /* 0x010fe200000010ff */
[----:B------:R-:W-:Y:S01]  /*15fe0*/  STL [R1+0xb8], R3 ;  /* 0x0000b80301007387 */ /* 0x000fe20000100800 */
[----:B------:R-:W-:-:S03]  /*15ff0*/  F2FP.BF16.PACK_AB R26, R19, R18 ;  /* 0x00000012131a723e */ /* 0x000fc600000010ff */
[----:B------:R-:W-:Y:S04]  /*16000*/  STL [R1+0xb4], R2 ;  /* 0x0000b40201007387 */ /* 0x000fe80000100800 */
[----:B------:R-:W-:Y:S04]  /*16010*/  STL [R1+0x724], R27 ;  /* 0x0007241b01007387 */ /* 0x000fe80000100800 */
[----:B------:R-:W-:Y:S04]  /*16020*/  STL [R1+0xb0], R0 ;  /* 0x0000b00001007387 */ /* 0x000fe80000100800 */
[----:B------:R0:W-:Y:S04]  /*16030*/  STL [R1+0x728], R26 ;  /* 0x0007281a01007387 */ /* 0x0001e80000100800 */
[----:B------:R-:W2:Y:S04]  /*16040*/  LDL.LU R13, [R1+0x7c] ;  /* 0x00007c00010d7983 */ /* 0x000ea80000300800 */
[----:B------:R-:W2:Y:S04]  /*16050*/  LDL.LU R23, [R1+0x19c] ;  /* 0x00019c0001177983 */ /* 0x000ea80000300800 */
[----:B------:R-:W3:Y:S04]  /*16060*/  LDL.LU R12, [R1+0x1ac] ;  /* 0x0001ac00010c7983 */ /* 0x000ee80000300800 */
[----:B------:R-:W3:Y:S04]  /*16070*/  LDL.LU R22, [R1+0x1bc] ;  /* 0x0001bc0001167983 */ /* 0x000ee80000300800 */
[----:B------:R-:W4:Y:S04]  /*16080*/  LDL.LU R21, [R1+0x1dc] ;  /* 0x0001dc0001157983 */ /* 0x000f280000300800 */
[----:B------:R-:W4:Y:S01]  /*16090*/  LDL.LU R20, [R1+0x1fc] ;  /* 0x0001fc0001147983 */ /* 0x000f220000300800 */
[----:B------:R-:W-:-:S03]  /*160a0*/  F2FP.BF16.PACK_AB R25, R17, R16 ;  /* 0x000000101119723e */ /* 0x000fc600000010ff */
[----:B------:R-:W4:Y:S04]  /*160b0*/  LDL.LU R19, [R1+0x198] ;  /* 0x0001980001137983 */ /* 0x000f280000300800 */
[----:B0-----:R-:W4:Y:S04]  /*160c0*/  LDL.LU R26, [R1+0x1a8] ;  /* 0x0001a800011a7983 */ /* 0x001f280000300800 */
[----:B------:R-:W4:Y:S04]  /*160d0*/  LDL.LU R18, [R1+0x1b8] ;  /* 0x0001b80001127983 */ /* 0x000f280000300800 */
        /* <DEDUP_REMOVED lines=8> */
[----:B------:R0:W-:Y:S01]  /*16160*/  STL [R1+0x72c], R25 ;  /* 0x00072c1901007387 */ /* 0x0001e20000100800 */
[----:B------:R-:W-:-:S03]  /*16170*/  F2FP.BF16.PACK_AB R24, R10, R11 ;  /* 0x0000000b0a18723e */ /* 0x000fc600000010ff */
        /* <DEDUP_REMOVED lines=11> */
[----:B------:R0:W-:Y:S04]  /*16230*/  STL [R1+0x730], R24 ;  /* 0x0007301801007387 */ /* 0x0001e80000100800 */
[----:B0-----:R-:W4:Y:S01]  /*16240*/  LDL.LU R24, [R1+0x1ec] ;  /* 0x0001ec0001187983 */ /* 0x001f220000300800 */
[----:B--2---:R-:W-:-:S03]  /*16250*/  F2FP.BF16.PACK_AB R23, R13, R23 ;  /* 0x000000170d17723e */ /* 0x004fc600000010ff */
[----:B------:R-:W2:Y:S04]  /*16260*/  LDL.LU R13, [R1+0x804] ;  /* 0x00080400010d7983 */ /* 0x000ea80000300800 */
[----:B------:R0:W-:Y:S01]  /*16270*/  STL [R1+0x734], R23 ;  /* 0x0007341701007387 */ /* 0x0001e20000100800 */
[----:B---3--:R-:W-:-:S03]  /*16280*/  F2FP.BF16.PACK_AB R22, R12, R22 ;  /* 0x000000160c16723e */ /* 0x008fc600000010ff */
[----:B0-----:R-:W3:Y:S04]  /*16290*/  LDL.LU R23, [R1+0x1cc] ;  /* 0x0001cc0001177983 */ /* 0x001ee80000300800 */
[----:B------:R-:W3:Y:S04]  /*162a0*/  LDL.LU R12, [R1+0x800] ;  /* 0x00080000010c7983 */ /* 0x000ee80000300800 */
[----:B------:R-:W-:Y:S01]  /*162b0*/  STL [R1+0x738], R22 ;  /* 0x0007381601007387 */ /* 0x000fe20000100800 */
[----:B----4-:R-:W-:Y:S02]  /*162c0*/  F2FP.BF16.PACK_AB R18, R26, R18 ;  /* 0x000000121a12723e */ /* 0x010fe400000010ff */
[----:B------:R-:W-:-:S02]  /*162d0*/  F2FP.BF16.PACK_AB R17, R27, R17 ;  /* 0x000000111b11723e */ /* 0x000fc400000010ff */
[----:B------:R-:W-:Y:S02]  /*162e0*/  F2FP.BF16.PACK_AB R16, R3, R16 ;  /* 0x000000100310723e */ /* 0x000fe400000010ff */
[----:B------:R-:W-:Y:S02]  /*162f0*/  F2FP.BF16.PACK_AB R15, R0, R15 ;  /* 0x0000000f000f723e */ /* 0x000fe400000010ff */
[----:B------:R-:W-:Y:S02]  /*16300*/  F2FP.BF16.PACK_AB R14, R2, R14 ;  /* 0x0000000e020e723e */ /* 0x000fe400000010ff */
[----:B------:R-:W-:Y:S02]  /*16310*/  F2FP.BF16.PACK_AB R19, R25, R19 ;  /* 0x000000131913723e */ /* 0x000fe400000010ff */
[----:B------:R-:W-:Y:S02]  /*16320*/  F2FP.BF16.PACK_AB R11, R8, R11 ;  /* 0x0000000b080b723e */ /* 0x000fe400000010ff */
[----:B------:R-:W-:-:S02]  /*16330*/  F2FP.BF16.PACK_AB R10, R9, R10 ;  /* 0x0000000a090a723e */ /* 0x000fc400000010ff */
[----:B------:R-:W-:Y:S02]  /*16340*/  F2FP.BF16.PACK_AB R9, R6, R7 ;  /* 0x000000070609723e */ /* 0x000fe400000010ff */
[----:B------:R-:W-:Y:S02]  /*16350*/  F2FP.BF16.PACK_AB R20, R24, R20 ;  /* 0x000000141814723e */ /* 0x000fe400000010ff */
[----:B--2---:R-:W-:Y:S02]  /*16360*/  F2FP.BF16.PACK_AB R13, R29, R13 ;  /* 0x0000000d1d0d723e */ /* 0x004fe400000010ff */
[----:B---3--:R-:W-:-:S05]  /*16370*/  F2FP.BF16.PACK_AB R21, R23, R21 ;  /* 0x000000151715723e */ /* 0x008fca00000010ff */
[----:B------:R-:W-:Y:S01]  /*16380*/  STL [R1+0x73c], R21 ;  /* 0x00073c1501007387 */ /* 0x000fe20000100800 */
[----:B------:R-:W-:-:S03]  /*16390*/  F2FP.BF16.PACK_AB R12, R28, R12 ;  /* 0x0000000c1c0c723e */ /* 0x000fc600000010ff */
[----:B------:R-:W-:Y:S04]  /*163a0*/  STL [R1+0x740], R20 ;  /* 0x0007401401007387 */ /* 0x000fe80000100800 */
        /* <DEDUP_REMOVED lines=11> */
[----:B------:R-:W2:Y:S04]  /*16460*/  LDL.LU R7, [R1+0x3ec] ;  /* 0x0003ec0001077983 */ /* 0x000ea80000300800 */
[----:B------:R-:W3:Y:S01]  /*16470*/  LDL.LU R6, [R1+0x40c] ;  /* 0x00040c0001067983 */ /* 0x000ee20000300800 */
[----:B------:R-:W-:-:S03]  /*16480*/  F2FP.BF16.PACK_AB R8, R4, R5 ;  /* 0x000000050408723e */ /* 0x000fc600000010ff */
[----:B---3--:R0:W-:Y:S04]  /*16490*/  STL [R1+0x7fc], R6 ;  /* 0x0007fc0601007387 */ /* 0x0081e80000100800 */
[----:B0-----:R-:W2:Y:S04]  /*164a0*/  LDL.LU R6, [R1+0x2fc] ;  /* 0x0002fc0001067983 */ /* 0x001ea80000300800 */
[----:B------:R-:W3:Y:S04]  /*164b0*/  LDL.LU R5, [R1+0x42c] ;  /* 0x00042c0001057983 */ /* 0x000ee80000300800 */
[----:B---3--:R0:W-:Y:S04]  /*164c0*/  STL [R1+0x7f8], R5 ;  /* 0x0007f80501007387 */ /* 0x0081e80000100800 */
[----:B0-----:R-:W3:Y:S04]  /*164d0*/  LDL.LU R5, [R1+0x3fc] ;  /* 0x0003fc0001057983 */ /* 0x001ee80000300800 */
[----:B------:R-:W4:Y:S04]  /*164e0*/  LDL.LU R4, [R1+0x44c] ;  /* 0x00044c0001047983 */ /* 0x000f280000300800 */
[----:B----4-:R0:W-:Y:S04]  /*164f0*/  STL [R1+0x7f4], R4 ;  /* 0x0007f40401007387 */ /* 0x0101e80000100800 */
[----:B0-----:R-:W4:Y:S04]  /*16500*/  LDL.LU R4, [R1+0x41c] ;  /* 0x00041c0001047983 */ /* 0x001f280000300800 */
[----:B------:R0:W-:Y:S04]  /*16510*/  STL [R1+0x770], R8 ;  /* 0x0007700801007387 */ /* 0x0001e80000100800 */
        /* <DEDUP_REMOVED lines=64> */
[----:B------:R-:W-:-:S03]  /*16920*/  F2FP.BF16.PACK_AB R7, R6, R7 ;  /* 0x000000070607723e */ /* 0x000fc600000010ff */
[----:B--2---:R0:W-:Y:S04]  /*16930*/  STL [R1+0x7ec], R9 ;  /* 0x0007ec0901007387 */ /* 0x0041e80000100800 */
[----:B0-----:R-:W2:Y:S04]  /*16940*/  LDL.LU R9, [R1+0x2f8] ;  /* 0x0002f80001097983 */ /* 0x001ea80000300800 */
        /* <DEDUP_REMOVED lines=23> */
[----:B------:R-:W3:Y:S02]  /*16ac0*/  LDL.LU R6, [R1+0x7fc] ;  /* 0x0007fc0001067983 */ /* 0x000ee40000300800 */
[----:B---3--:R-:W-:-:S02]  /*16ad0*/  F2FP.BF16.PACK_AB R6, R5, R6 ;  /* 0x000000060506723e */ /* 0x008fc400000010ff */
[----:B------:R-:W4:Y:S02]  /*16ae0*/  LDL.LU R5, [R1+0x7f8] ;  /* 0x0007f80001057983 */ /* 0x000f240000300800 */
[----:B----4-:R-:W-:Y:S02]  /*16af0*/  F2FP.BF16.PACK_AB R5, R4, R5 ;  /* 0x000000050405723e */ /* 0x010fe400000010ff */
[----:B------:R-:W3:Y:S02]  /*16b00*/  LDL.LU R4, [R1+0x7f4] ;  /* 0x0007f40001047983 */ /* 0x000ee40000300800 */
[----:B---3--:R-:W-:Y:S02]  /*16b10*/  F2FP.BF16.PACK_AB R4, R8, R4 ;  /* 0x000000040804723e */ /* 0x008fe400000010ff */
[----:B------:R-:W2:Y:S02]  /*16b20*/  LDL.LU R8, [R1+0x7f0] ;  /* 0x0007f00001087983 */ /* 0x000ea40000300800 */
        /* <DEDUP_REMOVED lines=14> */
[----:B------:R0:W-:Y:S04]  /*16c10*/  STL [R1], R8 ;  /* 0x0000000801007387 */ /* 0x0001e80000100800 */
        /* <DEDUP_REMOVED lines=46> */
[----:B------:R-:W2:Y:S01]  /*16f00*/  LDL.LU R9, [R1+0x774] ;  /* 0x0007740001097983 */ /* 0x000ea20000300800 */
[----:B------:R-:W-:-:S03]  /*16f10*/  F2FP.BF16.PACK_AB R12, R11, R12 ;  /* 0x0000000c0b0c723e */ /* 0x000fc600000010ff */
[----:B------:R0:W-:Y:S01]  /*16f20*/  STL [R1+0x30], R8 ;  /* 0x0000300801007387 */ /* 0x0001e20000100800 */
[----:B------:R-:W-:Y:S02]  /*16f30*/  F2FP.BF16.PACK_AB R14, R13, R14 ;  /* 0x0000000e0d0e723e */ /* 0x000fe400000010ff */
[----:B------:R-:W-:Y:S01]  /*16f40*/  F2FP.BF16.PACK_AB R16, R15, R16 ;  /* 0x000000100f10723e */ /* 0x000fe200000010ff */
[----:B0-----:R0:W5:Y:S01]  /*16f50*/  LDL.LU R8, [R1+0x770] ;  /* 0x0007700001087983 */ /* 0x0011620000300800 */
[----:B------:R-:W-:Y:S02]  /*16f60*/  F2FP.BF16.PACK_AB R18, R17, R18 ;  /* 0x000000121112723e */ /* 0x000fe400000010ff */
[----:B------:R-:W-:Y:S02]  /*16f70*/  F2FP.BF16.PACK_AB R20, R19, R20 ;  /* 0x000000141314723e */ /* 0x000fe400000010ff */
[----:B------:R-:W-:Y:S02]  /*16f80*/  F2FP.BF16.PACK_AB R22, R21, R22 ;  /* 0x000000161516723e */ /* 0x000fe400000010ff */
[----:B------:R-:W-:-:S02]  /*16f90*/  F2FP.BF16.PACK_AB R24, R23, R24 ;  /* 0x000000181718723e */ /* 0x000fc400000010ff */
[----:B------:R-:W-:Y:S02]  /*16fa0*/  F2FP.BF16.PACK_AB R26, R25, R26 ;  /* 0x0000001a191a723e */ /* 0x000fe400000010ff */
[----:B------:R-:W-:Y:S02]  /*16fb0*/  F2FP.BF16.PACK_AB R3, R27, R3 ;  /* 0x000000031b03723e */ /* 0x000fe400000010ff */
[----:B------:R-:W-:Y:S02]  /*16fc0*/  F2FP.BF16.PACK_AB R2, R0, R2 ;  /* 0x000000020002723e */ /* 0x000fe400000010ff */
[----:B------:R-:W-:Y:S02]  /*16fd0*/  F2FP.BF16.PACK_AB R0, R29, R28 ;  /* 0x0000001c1d00723e */ /* 0x000fe400000010ff */
[----:B--2---:R-:W-:Y:S02]  /*16fe0*/  F2FP.BF16.PACK_AB R10, R9, R10 ;  /* 0x0000000a090a723e */ /* 0x004fe400000010ff */
[----:B------:R0:W5:Y:S04]  /*16ff0*/  LDL.LU R9, [R1+0x76c] ;  /* 0x00076c0001097983 */ /* 0x0001680000300800 */
[----:B------:R1:W-:Y:S04]  /*17000*/  STL [R1+0x4c], R10 ;  /* 0x00004c0a01007387 */ /* 0x0003e80000100800 */
[----:B-1----:R0:W5:Y:S04]  /*17010*/  LDL.LU R10, [R1+0x768] ;  /* 0x00076800010a7983 */ /* 0x0021680000300800 */
        /* <DEDUP_REMOVED lines=26> */
[----:B------:R0:W-:Y:S04]  /*171c0*/  STL [R1+0x60], R0 ;  /* 0x0000600001007387 */ /* 0x0001e80000100800 */
[----:B------:R0:W-:Y:S02]  /*171d0*/  STL [R1+0x64], R2 ;  /* 0x0000640201007387 */ /* 0x0001e40000100800 */
.L_x_0:
[----:B------:R-:W-:Y:S04]  /*171e0*/  STL.64 [R1+0x928], R6 ;  /* 0x0009280601007387 */ /* 0x000fe80000100a00 */
[----:B------:R-:W-:Y:S04]  /*171f0*/  STL.64 [R1+0x920], R4 ;  /* 0x0009200401007387 */ /* 0x000fe80000100a00 */
[----:B-----5:R-:W-:Y:S04]  /*17200*/  STL.64 [R1+0x918], R10 ;  /* 0x0009180a01007387 */ /* 0x020fe80000100a00 */
[----:B------:R-:W-:Y:S04]  /*17210*/  STL.64 [R1+0x910], R8 ;  /* 0x0009100801007387 */ /* 0x000fe80000100a00 */
[----:B------:R-:W-:Y:S04]  /*17220*/  STL.64 [R1+0x908], R14 ;  /* 0x0009080e01007387 */ /* 0x000fe80000100a00 */
[----:B------:R2:W-:Y:S04]  /*17230*/  STL.64 [R1+0x900], R12 ;  /* 0x0009000c01007387 */ /* 0x0005e80000100a00 */
[----:B--2---:R-:W2:Y:S04]  /*17240*/  LDL.LU R12, [R1+0x30] ;  /* 0x00003000010c7983 */ /* 0x004ea80000300800 */
[----:B------:R-:W2:Y:S04]  /*17250*/  LDL.LU R13, [R1+0x34] ;  /* 0x00003400010d7983 */ /* 0x000ea80000300800 */
[----:B------:R-:W3:Y:S04]  /*17260*/  LDL.LU R14, [R1+0x38] ;  /* 0x00003800010e7983 */ /* 0x000ee80000300800 */
[----:B------:R-:W3:Y:S04]  /*17270*/  LDL.LU R15, [R1+0x3c] ;  /* 0x00003c00010f7983 */ /* 0x000ee80000300800 */
[----:B01----:R-:W4:Y:S04]  /*17280*/  LDL.LU R0, [R1+0xc] ;  /* 0x00000c0001007983 */ /* 0x003f280000300800 */
[----:B------:R-:W0:Y:S04]  /*17290*/  S2R R29, SR_TID.X ;  /* 0x00000000001d7919 */ /* 0x000e280000002100 */
[----:B------:R-:W1:Y:S04]  /*172a0*/  S2R R2, SR_TID.X ;  /* 0x0000000000027919 */ /* 0x000e680000002100 */
[----:B------:R-:W-:Y:S06]  /*172b0*/  BAR.SYNC.DEFER_BLOCKING 0x0 ;  /* 0x0000000000007b1d */ /* 0x000fec0000010000 */
[----:B---3--:R-:W-:Y:S04]  /*172c0*/  STL.64 [R1+0x938], R14 ;  /* 0x0009380e01007387 */ /* 0x008fe80000100a00 */
[----:B--2---:R2:W-:Y:S04]  /*172d0*/  STL.64 [R1+0x930], R12 ;  /* 0x0009300c01007387 */ /* 0x0045e80000100a00 */
        /* <DEDUP_REMOVED lines=8> */
[----:B--2---:R-:W2:Y:S04]  /*17360*/  LDL.LU R12, [R1+0x60] ;  /* 0x00006000010c7983 */ /* 0x004ea80000300800 */
[----:B------:R-:W2:Y:S04]  /*17370*/  LDL.LU R13, [R1+0x64] ;  /* 0x00006400010d7983 */ /* 0x000ea80000300800 */
[----:B------:R-:W2:Y:S04]  /*17380*/  LDL.LU R14, [R1+0x68] ;  /* 0x00006800010e7983 */ /* 0x000ea80000300800 */
[----:B------:R-:W2:Y:S04]  /*17390*/  LDL.LU R15, [R1+0x6c] ;  /* 0x00006c00010f7983 */ /* 0x000ea80000300800 */
[----:B------:R-:W-:Y:S04]  /*173a0*/  STL.64 [R1+0x8f8], R18 ;  /* 0x0008f81201007387 */ /* 0x000fe80000100a00 */
[----:B------:R0:W-:Y:S04]  /*173b0*/  STL.64 [R1+0x8f0], R16 ;  /* 0x0008f01001007387 */ /* 0x0001e80000100a00 */
[----:B0-----:R-:W2:Y:S04]  /*173c0*/  LDL.LU R16, [R1+0x20] ;  /* 0x0000200001107983 */ /* 0x001ea80000300800 */
[----:B------:R-:W2:Y:S04]  /*173d0*/  LDL.LU R17, [R1+0x24] ;  /* 0x0000240001117983 */ /* 0x000ea80000300800 */
[----:B------:R-:W2:Y:S04]  /*173e0*/  LDL.LU R18, [R1+0x28] ;  /* 0x0000280001127983 */ /* 0x000ea80000300800 */
[----:B------:R-:W2:Y:S04]  /*173f0*/  LDL.LU R19, [R1+0x2c] ;  /* 0x00002c0001137983 */ /* 0x000ea80000300800 */
[----:B------:R-:W-:Y:S04]  /*17400*/  STL.64 [R1+0x8e8], R22 ;  /* 0x0008e81601007387 */ /* 0x000fe80000100a00 */
[----:B------:R0:W-:Y:S01]  /*17410*/  STL.64 [R1+0x8e0], R20 ;  /* 0x0008e01401007387 */ /* 0x0001e20000100a00 */
[----:B-1----:R-:W-:-:S03]  /*17420*/  LOP3.LUT R2, R2, 0xe0, RZ, 0xc0, !PT ;  /* 0x000000e002027812 */ /* 0x002fc600078ec0ff */
[----:B0-----:R-:W2:Y:S04]  /*17430*/  LDL.LU R20, [R1+0x10] ;  /* 0x0000100001147983 */ /* 0x001ea80000300800 */
[----:B------:R-:W2:Y:S04]  /*17440*/  LDL.LU R21, [R1+0x14] ;  /* 0x0000140001157983 */ /* 0x000ea80000300800 */
[----:B------:R-:W2:Y:S04]  /*17450*/  LDL.LU R22, [R1+0x18] ;  /* 0x0000180001167983 */ /* 0x000ea80000300800 */
[----:B------:R-:W2:Y:S04]  /*17460*/  LDL.LU R23, [R1+0x1c] ;  /* 0x00001c0001177983 */ /* 0x000ea80000300800 */
[----:B------:R4:W-:Y:S01]  /*17470*/  STL.64 [R1+0x8d8], R26 ;  /* 0x0008d81a01007387 */ /* 0x0009e20000100a00 */
[----:B------:R-:W-:-:S02]  /*17480*/  IMAD.SHL.U32 R28, R29, 0x4, RZ ;  /* 0x000000041d1c7824 */ /* 0x000fc400078e00ff */
[C---:B------:R-:W-:Y:S01]  /*17490*/  IMAD.SHL.U32 R3, R29.reuse, 0x1000, RZ ;  /* 0x000010001d037824 */ /* 0x040fe200078e00ff */
[----:B------:R0:W-:Y:S01]  /*174a0*/  STL.64 [R1+0x8d0], R24 ;  /* 0x0008d01801007387 */ /* 0x0001e20000100a00 */
[----:B----4-:R-:W-:Y:S02]  /*174b0*/  IMAD.MOV.U32 R27, RZ, RZ, R0 ;  /* 0x000000ffff1b7224 */ /* 0x010fe400078e0000 */
[----:B------:R-:W-:Y:S01]  /*174c0*/  IMAD.SHL.U32 R0, R29, 0x20, RZ ;  /* 0x000000201d007824 */ /* 0x000fe200078e00ff */
[----:B------:R-:W-:Y:S01]  /*174d0*/  LOP3.LUT R3, R3, 0x18000, RZ, 0xc0, !PT ;  /* 0x0001800003037812 */ /* 0x000fe200078ec0ff */
[----:B0-----:R-:W4:Y:S03]  /*174e0*/  LDL.LU R24, [R1] ;  /* 0x0000000001187983 */ /* 0x001f260000300800 */
[----:B------:R-:W-:Y:S01]  /*174f0*/  LOP3.LUT R0, R0, 0x60, RZ, 0xc0, !PT ;  /* 0x0000006000007812 */ /* 0x000fe200078ec0ff */
[----:B------:R-:W4:Y:S04]  /*17500*/  LDL.LU R25, [R1+0x4] ;  /* 0x0000040001197983 */ /* 0x000f280000300800 */
[----:B------:R-:W-:Y:S01]  /*17510*/  IMAD R0, R2, 0x80, R0 ;  /* 0x0000008002007824 */ /* 0x000fe200078e0200 */
[----:B------:R-:W4:Y:S01]  /*17520*/  LDL.LU R26, [R1+0x8] ;  /* 0x00000800011a7983 */ /* 0x000f220000300800 */
[----:B------:R-:W-:-:S03]  /*17530*/  IMAD.SHL.U32 R2, R29, 0x4000, RZ ;  /* 0x000040001d027824 */ /* 0x000fc600078e00ff */
[----:B------:R-:W-:Y:S02]  /*17540*/  LOP3.LUT R0, R0, 0x70, R28, 0x78, !PT ;  /* 0x0000007000007812 */ /* 0x000fe400078e781c */
[----:B------:R-:W0:Y:S01]  /*17550*/  S2R R28, SR_TID.X ;  /* 0x00000000001c7919 */ /* 0x000e220000002100 */
[----:B------:R-:W-:Y:S02]  /*17560*/  LOP3.LUT R2, R2, 0x18000, RZ, 0xc0, !PT ;  /* 0x0001800002027812 */ /* 0x000fe400078ec0ff */
[----:B------:R-:W-:Y:S01]  /*17570*/  IMAD.IADD R0, R3, 0x1, R0 ;  /* 0x0000000103007824 */ /* 0x000fe200078e0200 */
[----:B0-----:R-:W-:-:S05]  /*17580*/  LOP3.LUT R28, R28, 0xff, RZ, 0xc0, !PT ;  /* 0x000000ff1c1c7812 */ /* 0x001fca00078ec0ff */
[----:B------:R-:W-:Y:S01]  /*17590*/  IMAD R2, R28, 0x10, R2 ;  /* 0x000000101c027824 */ /* 0x000fe200078e0202 */
[----:B---3--:R-:W-:Y:S04]  /*175a0*/  STS.128 [R0+0x800], R4 ;  /* 0x0008000400007388 */ /* 0x008fe80000000c00 */
[----:B--2---:R0:W-:Y:S04]  /*175b0*/  STS.128 [R0], R12 ;  /* 0x0000000c00007388 */ /* 0x0041e80000000c00 */
[----:B0-----:R-:W2:Y:S04]  /*175c0*/  LDL.LU.64 R14, [R1+0x938] ;  /* 0x00093800010e7983 */ /* 0x001ea80000300a00 */
[----:B------:R-:W2:Y:S04]  /*175d0*/  LDL.LU.64 R12, [R1+0x930] ;  /* 0x00093000010c7983 */ /* 0x000ea80000300a00 */
[----:B------:R-:W3:Y:S04]  /*175e0*/  LDL.LU.64 R6, [R1+0x928] ;  /* 0x0009280001067983 */ /* 0x000ee80000300a00 */
[----:B------:R-:W3:Y:S04]  /*175f0*/  LDL.LU.64 R4, [R1+0x920] ;  /* 0x0009200001047983 */ /* 0x000ee80000300a00 */
[----:B------:R0:W-:Y:S04]  /*17600*/  STS.128 [R0+0x80], R8 ;  /* 0x0000800800007388 */ /* 0x0001e80000000c00 */
[----:B------:R-:W-:Y:S04]  /*17610*/  STS.128 [R0+0x100], R16 ;  /* 0x0001001000007388 */ /* 0x000fe80000000c00 */
[----:B0-----:R-:W3:Y:S04]  /*17620*/  LDL.LU.64 R10, [R1+0x918] ;  /* 0x00091800010a7983 */ /* 0x001ee80000300a00 */
[----:B------:R-:W3:Y:S04]  /*17630*/  LDL.LU.64 R8, [R1+0x910] ;  /* 0x0009100001087983 */ /* 0x000ee80000300a00 */
[----:B------:R-:W-:Y:S04]  /*17640*/  STS.128 [R0+0x900], R20 ;  /* 0x0009001400007388 */ /* 0x000fe80000000c00 */
[----:B----4-:R-:W-:Y:S04]  /*17650*/  STS.128 [R0+0x180], R24 ;  /* 0x0001801800007388 */ /* 0x010fe80000000c00 */
[----:B--2---:R0:W-:Y:S04]  /*17660*/  STS.128 [R0+0x880], R12 ;  /* 0x0008800c00007388 */ /* 0x0041e80000000c00 */
[----:B---3--:R1:W-:Y:S04]  /*17670*/  STS.128 [R0+0x980], R4 ;  /* 0x0009800400007388 */ /* 0x0083e80000000c00 */
[----:B0-----:R-:W2:Y:S04]  /*17680*/  LDL.LU.64 R14, [R1+0x908] ;  /* 0x00090800010e7983 */ /* 0x001ea80000300a00 */
[----:B------:R-:W2:Y:S04]  /*17690*/  LDL.LU.64 R12, [R1+0x900] ;  /* 0x00090000010c7983 */ /* 0x000ea80000300a00 */
[----:B------:R-:W3:Y:S04]  /*176a0*/  LDL.LU.64 R18, [R1+0x8f8] ;  /* 0x0008f80001127983 */ /* 0x000ee80000300a00 */
[----:B------:R-:W3:Y:S04]  /*176b0*/  LDL.LU.64 R16, [R1+0x8f0] ;  /* 0x0008f00001107983 */ /* 0x000ee80000300a00 */
[----:B------:R-:W4:Y:S04]  /*176c0*/  LDL.LU.64 R22, [R1+0x8e8] ;  /* 0x0008e80001167983 */ /* 0x000f280000300a00 */
[----:B------:R-:W4:Y:S04]  /*176d0*/  LDL.LU.64 R20, [R1+0x8e0] ;  /* 0x0008e00001147983 */ /* 0x000f280000300a00 */
[----:B------:R-:W2:Y:S04]  /*176e0*/  LDL.LU.64 R26, [R1+0x8d8] ;  /* 0x0008d800011a7983 */ /* 0x000ea80000300a00 */
[----:B------:R-:W2:Y:S04]  /*176f0*/  LDL.LU.64 R24, [R1+0x8d0] ;  /* 0x0008d00001187983 */ /* 0x000ea80000300a00 */
[----:B-1----:R-:W2:Y:S04]  /*17700*/  LDL.LU R4, [R1+0x4a0] ;  /* 0x0004a00001047983 */ /* 0x002ea80000300800 */
[----:B------:R-:W2:Y:S04]  /*17710*/  LDL.LU R5, [R1+0x4a4] ;  /* 0x0004a40001057983 */ /* 0x000ea80000300800 */
[----:B------:R-:W2:Y:S04]  /*17720*/  LDL.LU R6, [R1+0x4a8] ;  /* 0x0004a80001067983 */ /* 0x000ea80000300800 */
[----:B------:R-:W2:Y:S04]  /*17730*/  LDL.LU R7, [R1+0x4ac] ;  /* 0x0004ac0001077983 */ /* 0x000ea80000300800 */
[----:B------:R0:W-:Y:S04]  /*17740*/  STS.128 [R0+0x200], R8 ;  /* 0x0002000800007388 */ /* 0x0001e80000000c00 */
[----:B--2---:R-:W-:Y:S04]  /*17750*/  STL.64 [R1+0x808], R6 ;  /* 0x0008080601007387 */ /* 0x004fe80000100a00 */
[----:B------:R-:W-:Y:S04]  /*17760*/  STL.64 [R1+0x800], R4 ;  /* 0x0008000401007387 */ /* 0x000fe80000100a00 */
        /* <DEDUP_REMOVED lines=70> */
[----:B------:R-:W-:Y:S04]  /*17bd0*/  STS.128 [R0+0xa00], R12 ;  /* 0x000a000c00007388 */ /* 0x000fe80000000c00 */
[----:B--2---:R-:W-:Y:S04]  /*17be0*/  STL.64 [R1+0x8c8], R10 ;  /* 0x0008c80a01007387 */ /* 0x004fe80000100a00 */
[----:B------:R0:W-:Y:S04]  /*17bf0*/  STL.64 [R1+0x8c0], R8 ;  /* 0x0008c00801007387 */ /* 0x0001e80000100a00 */
        /* <DEDUP_REMOVED lines=12> */
[----:B---3--:R0:W-:Y:S04]  /*17cc0*/  STS.128 [R0+0x280], R16 ;  /* 0x0002801000007388 */ /* 0x0081e80000000c00 */
[----:B----4-:R1:W-:Y:S04]  /*17cd0*/  STS.128 [R0+0xa80], R20 ;  /* 0x000a801400007388 */ /* 0x0103e80000000c00 */
[----:B------:R3:W-:Y:S04]  /*17ce0*/  STS.128 [R0+0x300], R24 ;  /* 0x0003001800007388 */ /* 0x0007e80000000c00 */
[----:B0-----:R-:W4:Y:S04]  /*17cf0*/  LDL.LU R16, [R1+0x460] ;  /* 0x0004600001107983 */ /* 0x001f280000300800 */
[----:B------:R-:W4:Y:S04]  /*17d00*/  LDL.LU R17, [R1+0x464] ;  /* 0x0004640001117983 */ /* 0x000f280000300800 */
[----:B------:R-:W4:Y:S04]  /*17d10*/  LDL.LU R18, [R1+0x468] ;  /* 0x0004680001127983 */ /* 0x000f280000300800 */
[----:B------:R-:W4:Y:S04]  /*17d20*/  LDL.LU R19, [R1+0x46c] ;  /* 0x00046c0001137983 */ /* 0x000f280000300800 */
[----:B-1----:R-:W4:Y:S04]  /*17d30*/  LDL.LU R20, [R1+0x470] ;  /* 0x0004700001147983 */ /* 0x002f280000300800 */
[----:B------:R-:W4:Y:S04]  /*17d40*/  LDL.LU R21, [R1+0x474] ;  /* 0x0004740001157983 */ /* 0x000f280000300800 */
[----:B------:R-:W4:Y:S04]  /*17d50*/  LDL.LU R22, [R1+0x478] ;  /* 0x0004780001167983 */ /* 0x000f280000300800 */
[----:B------:R-:W4:Y:S04]  /*17d60*/  LDL.LU R23, [R1+0x47c] ;  /* 0x00047c0001177983 */ /* 0x000f280000300800 */
[----:B---3--:R-:W3:Y:S04]  /*17d70*/  LDL.LU R24, [R1+0x390] ;  /* 0x0003900001187983 */ /* 0x008ee80000300800 */
[----:B------:R-:W3:Y:S04]  /*17d80*/  LDL.LU R25, [R1+0x394] ;  /* 0x0003940001197983 */ /* 0x000ee80000300800 */
[----:B------:R-:W3:Y:S04]  /*17d90*/  LDL.LU R26, [R1+0x398] ;  /* 0x00039800011a7983 */ /* 0x000ee80000300800 */
[----:B------:R-:W3:Y:S04]  /*17da0*/  LDL.LU R27, [R1+0x39c] ;  /* 0x00039c00011b7983 */ /* 0x000ee80000300800 */
[----:B--2---:R0:W-:Y:S04]  /*17db0*/  STS.128 [R0+0xb00], R8 ;  /* 0x000b000800007388 */ /* 0x0041e80000000c00 */
[----:B0-----:R-:W2:Y:S04]  /*17dc0*/  LDL.LU.64 R10, [R1+0x8c8] ;  /* 0x0008c800010a7983 */ /* 0x001ea80000300a00 */
[----:B------:R-:W2:Y:S04]  /*17dd0*/  LDL.LU.64 R8, [R1+0x8c0] ;  /* 0x0008c00001087983 */ /* 0x000ea80000300a00 */
        /* <DEDUP_REMOVED lines=21> */
[----:B---3--:R0:W-:Y:S04]  /*17f30*/  STS.128 [R0+0xd00], R24 ;  /* 0x000d001800007388 */ /* 0x0081e80000000c00 */
[----:B0-----:R-:W3:Y:S04]  /*17f40*/  LDL.LU R27, [R1+0x450] ;  /* 0x00045000011b7983 */ /* 0x001ee80000300800 */
        /* <DEDUP_REMOVED lines=9> */
[----:B------:R-:W-:Y:S04]  /*17fe0*/  STS.128 [R0+0x680], R4 ;  /* 0x0006800400007388 */ /* 0x000fe80000000c00 */
[----:B--2---:R0:W-:Y:S04]  /*17ff0*/  STS.128 [R0+0xe00], R8 ;  /* 0x000e000800007388 */ /* 0x0041e80000000c00 */
[----:B0-----:R-:W2:Y:S04]  /*18000*/  LDL.LU.64 R10, [R1+0x818] ;  /* 0x00081800010a7983 */ /* 0x001ea80000300a00 */
[----:B------:R-:W2:Y:S04]  /*18010*/  LDL.LU.64 R8, [R1+0x810] ;  /* 0x0008100001087983 */ /* 0x000ea80000300a00 */
[----:B------:R-:W3:Y:S04]  /*18020*/  LDL.LU R3, [R1+0x6c8] ;  /* 0x0006c80001037983 */ /* 0x000ee80000300800 */
[----:B------:R-:W3:Y:S04]  /*18030*/  LDL.LU.64 R6, [R1+0x808] ;  /* 0x0008080001067983 */ /* 0x000ee80000300a00 */
[----:B------:R-:W3:Y:S04]  /*18040*/  LDL.LU.64 R4, [R1+0x800] ;  /* 0x0008000001047983 */ /* 0x000ee80000300a00 */
[----:B----4-:R0:W-:Y:S04]  /*18050*/  STS.128 [R0+0xe80], R20 ;  /* 0x000e801400007388 */ /* 0x0101e80000000c00 */
[----:B------:R1:W-:Y:S04]  /*18060*/  STS.128 [R0+0x700], R16 ;  /* 0x0007001000007388 */ /* 0x0003e80000000c00 */
[----:B------:R4:W-:Y:S01]  /*18070*/  STS.128 [R0+0xf00], R12 ;  /* 0x000f000c00007388 */ /* 0x0009e20000000c00 */
[----:B0-----:R-:W-:-:S02]  /*18080*/  SHF.R.U32.HI R23, RZ, 0x7, R29 ;  /* 0x00000007ff177819 */ /* 0x001fc4000001161d */
[C---:B-1----:R-:W-:Y:S02]  /*18090*/  LOP3.LUT R16, R2.reuse, 0x60, RZ, 0x3c, !PT ;  /* 0x0000006002107812 */ /* 0x042fe400078e3cff */
[----:B------:R-:W-:Y:S02]  /*180a0*/  SGXT.U32 R23, R23, 0x1 ;  /* 0x000000011717781a */ /* 0x000fe40000000000 */
[----:B----4-:R-:W-:Y:S01]  /*180b0*/  LOP3.LUT R12, R2, 0x40, RZ, 0x3c, !PT ;  /* 0x00000040020c7812 */ /* 0x010fe200078e3cff */
[----:B--2---:R0:W-:Y:S01]  /*180c0*/  STS.128 [R0+0x780], R8 ;  /* 0x0007800800007388 */ /* 0x0041e20000000c00 */
[----:B---3--:R-:W-:-:S03]  /*180d0*/  ISETP.GE.AND P0, PT, R3, c[0x0][0x178], PT ;  /* 0x00005e0003007a0c */ /* 0x008fc60003f06270 */
[----:B------:R-:W-:Y:S04]  /*180e0*/  STS.128 [R0+0xf80], R4 ;  /* 0x000f800400007388 */ /* 0x000fe80000000c00 */
[----:B------:R-:W-:Y:S01]  /*180f0*/  BAR.SYNC.DEFER_BLOCKING 0x0 ;  /* 0x0000000000007b1d */ /* 0x000fe20000010000 */
[----:B0-----:R-:W-:-:S05]  /*18100*/  LOP3.LUT R10, R2, 0x20, RZ, 0x3c, !PT ;  /* 0x00000020020a7812 */ /* 0x001fca00078e3cff */
[----:B------:R-:W0:Y:S04]  /*18110*/  LDS.128 R4, [R2] ;  /* 0x0000000002047984 */ /* 0x000e280000000c00 */
[----:B0-----:R-:W-:Y:S01]  /*18120*/  STL.64 [R1+0xa0], R4 ;  /* 0x0000a00401007387 */ /* 0x001fe20000100a00 */
[----:B------:R-:W-:-:S03]  /*18130*/  IMAD.MOV.U32 R14, RZ, RZ, R4 ;  /* 0x000000ffff0e7224 */ /* 0x000fc600078e0004 */
[----:B------:R-:W-:Y:S04]  /*18140*/  STL.64 [R1+0xa8], R6 ;  /* 0x0000a80601007387 */ /* 0x000fe80000100a00 */
[----:B------:R-:W0:Y:S02]  /*18150*/  LDS.128 R4, [R10] ;  /* 0x000000000a047984 */ /* 0x000e240000000c00 */
[----:B0-----:R-:W-:Y:S02]  /*18160*/  IMAD.MOV.U32 R11, RZ, RZ, R4 ;  /* 0x000000ffff0b7224 */ /* 0x001fe400078e0004 */
[----:B------:R0:W-:Y:S04]  /*18170*/  STL.64 [R1+0x90], R4 ;  /* 0x0000900401007387 */ /* 0x0001e80000100a00 */
[----:B------:R1:W-:Y:S04]  /*18180*/  STL.64 [R1+0x98], R6 ;  /* 0x0000980601007387 */ /* 0x0003e80000100a00 */
[----:B------:R-:W-:Y:S04]  /*18190*/  STL.64 [R1+0x7f8], R10 ;  /* 0x0007f80a01007387 */ /* 0x000fe80000100a00 */
[----:B------:R-:W2:Y:S01]  /*181a0*/  LDS.128 R8, [R12] ;  /* 0x000000000c087984 */ /* 0x000ea20000000c00 */
[----:B0-----:R-:W-:-:S02]  /*181b0*/  LOP3.LUT R4, R27, R23, RZ, 0xfc, !PT ;  /* 0x000000171b047212 */ /* 0x001fc400078efcff */
[----:B------:R-:W-:Y:S01]  /*181c0*/  LOP3.LUT R5, R27, 0x2, R23, 0xfe, !PT ;  /* 0x000000021b057812 */ /* 0x000fe200078efe17 */
[----:B-1----:R-:W-:Y:S01]  /*181d0*/  IMAD R6, R3, c[0x0][0x194], RZ ;  /* 0x0000650003067a24 */ /* 0x002fe200078e02ff */
[C---:B------:R-:W-:Y:S01]  /*181e0*/  ISETP.LT.AND P1, PT, R4.reuse, c[0x0][0x17c], !P0 ;  /* 0x00005f0004007a0c */ /* 0x040fe20004721270 */
[----:B------:R-:W-:Y:S01]  /*181f0*/  IMAD R4, R4, c[0x0][0x198], RZ ;  /* 0x0000660004047a24 */ /* 0x000fe200078e02ff */
[C---:B------:R-:W-:Y:S01]  /*18200*/  ISETP.LT.AND P5, PT, R5.reuse, c[0x0][0x17c], !P0 ;  /* 0x00005f0005007a0c */ /* 0x040fe200047a1270 */
[----:B------:R-:W-:Y:S01]  /*18210*/  IMAD R5, R5, c[0x0][0x198], RZ ;  /* 0x0000660005057a24 */ /* 0x000fe200078e02ff */
[----:B------:R-:W-:-:S04]  /*18220*/  LEA R3, P2, R6, c[0x0][0x170], 0x1 ;  /* 0x00005c0006037a11 */ /* 0x000fc800078408ff */
[----:B------:R-:W-:Y:S02]  /*18230*/  LEA.HI.X.SX32 R0, R6, c[0x0][0x174], 0x1, P2 ;  /* 0x00005d0006007a11 */ /* 0x000fe400010f0eff */
[----:B------:R-:W-:Y:S01]  /*18240*/  LEA R6, P2, R4, R3, 0x1 ;  /* 0x0000000304067211 */ /* 0x000fe200078408ff */
[----:B--2---:R-:W-:Y:S01]  /*18250*/  STL.64 [R1+0x140], R8 ;  /* 0x0001400801007387 */ /* 0x004fe20000100a00 */
[----:B------:R-:W-:-:S03]  /*18260*/  IMAD.MOV.U32 R20, RZ, RZ, R8 ;  /* 0x000000ffff147224 */ /* 0x000fc600078e0008 */
[----:B------:R-:W-:Y:S04]  /*18270*/  STL.64 [R1+0x148], R10 ;  /* 0x0001480a01007387 */ /* 0x000fe80000100a00 */
[----:B------:R-:W0:Y:S04]  /*18280*/  LDS.128 R8, [R16] ;  /* 0x0000000010087984 */ /* 0x000e280000000c00 */
[----:B0-----:R-:W-:Y:S01]  /*18290*/  STL.64 [R1+0x170], R8 ;  /* 0x0001700801007387 */ /* 0x001fe20000100a00 */
[----:B------:R-:W-:-:S03]  /*182a0*/  IMAD.MOV.U32 R19, RZ, RZ, R8 ;  /* 0x000000ffff137224 */ /* 0x000fc600078e0008 */
[----:B------:R-:W-:Y:S04]  /*182b0*/  STL.64 [R1+0x178], R10 ;  /* 0x0001780a01007387 */ /* 0x000fe80000100a00 */
[----:B------:R-:W0:Y:S04]  /*182c0*/  LDS.128 R8, [R2+0x1000] ;  /* 0x0010000002087984 */ /* 0x000e280000000c00 */
[----:B0-----:R-:W-:Y:S01]  /*182d0*/  STL.64 [R1+0x1e0], R8 ;  /* 0x0001e00801007387 */ /* 0x001fe20000100a00 */
[----:B------:R-:W-:-:S03]  /*182e0*/  IMAD.MOV.U32 R18, RZ, RZ, R8 ;  /* 0x000000ffff127224 */ /* 0x000fc600078e0008 */
[----:B------:R0:W-:Y:S04]  /*182f0*/  STL.64 [R1+0x1e8], R10 ;  /* 0x0001e80a01007387 */ /* 0x0001e80000100a00 */
[----:B0-----:R-:W2:Y:S01]  /*18300*/  LDL.LU.64 R10, [R1+0x7f8] ;  /* 0x0007f800010a7983 */ /* 0x001ea20000300a00 */
[----:B------:R-:W-:Y:S02]  /*18310*/  LOP3.LUT R9, R27, 0x20, R23, 0xfe, !PT ;  /* 0x000000201b097812 */ /* 0x000fe400078efe17 */
[----:B------:R-:W-:Y:S01]  /*18320*/  LEA R8, P4, R5, R3, 0x1 ;  /* 0x0000000305087211 */ /* 0x000fe200078808ff */
[----:B------:R-:W-:Y:S01]  /*18330*/  STL.64 [R1+0x7f0], R18 ;  /* 0x0007f01201007387 */ /* 0x000fe20000100a00 */
[-C--:B------:R-:W-:Y:S02]  /*18340*/  LEA.HI.X.SX32 R7, R4, R0.reuse, 0x1, P2 ;  /* 0x0000000004077211 */ /* 0x080fe400010f0eff */
[----:B------:R-:W-:Y:S01]  /*18350*/  ISETP.LT.AND P3, PT, R9, c[0x0][0x17c], !P0 ;  /* 0x00005f0009007a0c */ /* 0x000fe20004761270 */
[----:B------:R-:W-:Y:S01]  /*18360*/  STL [R1+0x7ec], R16 ;  /* 0x0007ec1001007387 */ /* 0x000fe20000100800 */
[----:B------:R-:W-:-:S02]  /*18370*/  LEA.HI.X.SX32 R9, R5, R0, 0x1, P4 ;  /* 0x0000000005097211 */ /* 0x000fc400020f0eff */
[--C-:B------:R-:W-:Y:S01]  /*18380*/  LOP3.LUT R5, R27, 0x6, R23.reuse, 0xfe, !PT ;  /* 0x000000061b057812 */ /* 0x100fe200078efe17 */
[----:B------:R0:W-:Y:S03]  /*18390*/  @P1 STG.E.U16 [R6.64], R14 ;  /* 0x0000000e06001986 */ /* 0x0001e6000c101506 */
[C---:B------:R-:W-:Y:S01]  /*183a0*/  ISETP.LT.AND P4, PT, R5.reuse, c[0x0][0x17c], !P0 ;  /* 0x00005f0005007a0c */ /* 0x040fe20004781270 */
[----:B------:R-:W-:Y:S01]  /*183b0*/  IMAD R5, R5, c[0x0][0x198], RZ ;  /* 0x0000660005057a24 */ /* 0x000fe200078e02ff */
[C-C-:B0-----:R-:W-:Y:S02]  /*183c0*/  LOP3.LUT R6, R27.reuse, 0x4, R23.reuse, 0xfe, !PT ;  /* 0x000000041b067812 */ /* 0x141fe400078efe17 */
[----:B------:R-:W-:-:S04]  /*183d0*/  LOP3.LUT R7, R27, 0x8, R23, 0xfe, !PT ;  /* 0x000000081b077812 */ /* 0x000fc800078efe17 */
[C---:B------:R-:W-:Y:S01]  /*183e0*/  ISETP.LT.AND P2, PT, R7.reuse, c[0x0][0x17c], !P0 ;  /* 0x00005f0007007a0c */ /* 0x040fe20004741270 */
[----:B------:R-:W-:Y:S01]  /*183f0*/  IMAD R7, R7, c[0x0][0x198], RZ ;  /* 0x0000660007077a24 */ /* 0x000fe200078e02ff */
[----:B--2---:R-:W0:Y:S04]  /*18400*/  LDS.128 R16, [R10+0x1000] ;  /* 0x001000000a107984 */ /* 0x004e280000000c00 */
[----:B------:R1:W-:Y:S01]  /*18410*/  @P5 STG.E.U16 [R8.64], R11 ;  /* 0x0000000b08005986 */ /* 0x0003e2000c101506 */
[C---:B------:R-:W-:Y:S01]  /*18420*/  ISETP.LT.AND P5, PT, R6.reuse, c[0x0][0x17c], !P0 ;  /* 0x00005f0006007a0c */ /* 0x040fe200047a1270 */
[----:B------:R-:W-:Y:S02]  /*18430*/  IMAD R6, R6, c[0x0][0x198], RZ ;  /* 0x0000660006067a24 */ /* 0x000fe400078e02ff */
[----:B0-----:R-:W-:Y:S01]  /*18440*/  STL.64 [R1+0x1c0], R16 ;  /* 0x0001c01001007387 */ /* 0x001fe20000100a00 */
[----:B------:R-:W-:Y:S01]  /*18450*/  IMAD.MOV.U32 R13, RZ, RZ, R16 ;  /* 0x000000ffff0d7224 */ /* 0x000fe200078e0010 */
[----:B-1----:R-:W-:-:S02]  /*18460*/  LOP3.LUT R11, R27, 0xa, R23, 0xfe, !PT ;  /* 0x0000000a1b0b7812 */ /* 0x002fc400078efe17 */
[----:B------:R-:W-:Y:S01]  /*18470*/  STL.64 [R1+0x1c8], R18 ;  /* 0x0001c81201007387 */ /* 0x000fe20000100a00 */
[----:B------:R-:W-:-:S03]  /*18480*/  LEA R8, P6, R6, R3, 0x1 ;  /* 0x0000000306087211 */ /* 0x000fc600078c08ff */
[----:B------:R-:W0:Y:S04]  /*18490*/  LDS.128 R16, [R12+0x1000] ;  /* 0x001000000c107984 */ /* 0x000e280000000c00 */
[----:B0-----:R0:W-:Y:S04]  /*184a0*/  STL.64 [R1+0x1b0], R16 ;  /* 0x0001b01001007387 */ /* 0x0011e80000100a00 */
[----:B------:R1:W-:Y:S01]  /*184b0*/  STL.64 [R1+0x1b8], R18 ;  /* 0x0001b81201007387 */ /* 0x0003e20000100a00 */
[----:B0-----:R-:W-:-:S03]  /*184c0*/  IMAD.MOV.U32 R17, RZ, RZ, R16 ;  /* 0x000000ffff117224 */ /* 0x001fc600078e0010 */
[----:B-1----:R-:W2:Y:S04]  /*184d0*/  LDL.LU.64 R18, [R1+0x7f0] ;  /* 0x0007f00001127983 */ /* 0x002ea80000300a00 */
[----:B------:R-:W3:Y:S01]  /*184e0*/  LDL.LU R16, [R1+0x7ec] ;  /* 0x0007ec0001107983 */ /* 0x000ee20000300800 */
[-C--:B------:R-:W-:Y:S02]  /*184f0*/  LEA R14, P1, R5, R3.reuse, 0x1 ;  /* 0x00000003050e7211 */ /* 0x080fe400078208ff */
[-C--:B------:R-:W-:Y:S01]  /*18500*/  LEA.HI.X.SX32 R9, R6, R0.reuse, 0x1, P6 ;  /* 0x0000000006097211 */ /* 0x080fe200030f0eff */
[----:B------:R-:W-:Y:S01]  /*18510*/  STL [R1+0x7e8], R27 ;  /* 0x0007e81b01007387 */ /* 0x000fe20000100800 */
[----:B------:R-:W-:Y:S02]  /*18520*/  LEA R6, P6, R7, R3, 0x1 ;  /* 0x0000000307067211 */ /* 0x000fe400078c08ff */
[----:B------:R-:W-:-:S02]  /*18530*/  LEA.HI.X.SX32 R15, R5, R0, 0x1, P1 ;  /* 0x00000000050f7211 */ /* 0x000fc400008f0eff */
[----:B------:R-:W-:Y:S01]  /*18540*/  LEA.HI.X.SX32 R7, R7, R0, 0x1, P6 ;  /* 0x0000000007077211 */ /* 0x000fe200030f0eff */
[----:B------:R-:W-:Y:S04]  /*18550*/  @P5 STG.E.U16 [R8.64], R20 ;  /* 0x0000001408005986 */ /* 0x000fe8000c101506 */
[----:B---3--:R-:W0:Y:S01]  /*18560*/  LDS.128 R24, [R16+0x1000] ;  /* 0x0010000010187984 */ /* 0x008e220000000c00 */
[C---:B------:R-:W-:Y:S01]  /*18570*/  IMAD R5, R11.reuse, c[0x0][0x198], RZ ;  /* 0x000066000b057a24 */ /* 0x040fe200078e02ff */
[----:B------:R-:W-:Y:S02]  /*18580*/  ISETP.LT.AND P1, PT, R11, c[0x0][0x17c], !P0 ;  /* 0x00005f000b007a0c */ /* 0x000fe40004721270 */
[----:B--2---:R-:W-:Y:S04]  /*18590*/  @P4 STG.E.U16 [R14.64], R19 ;  /* 0x000000130e004986 */ /* 0x004fe8000c101506 */
[----:B------:R-:W-:Y:S04]  /*185a0*/  @P2 STG.E.U16 [R6.64], R18 ;  /* 0x0000001206002986 */ /* 0x000fe8000c101506 */
[----:B0-----:R-:W-:Y:S01]  /*185b0*/  STL.64 [R1+0x1a0], R24 ;  /* 0x0001a01801007387 */ /* 0x001fe20000100a00 */
[----:B------:R-:W-:-:S03]  /*185c0*/  IMAD.MOV.U32 R22, RZ, RZ, R24 ;  /* 0x000000ffff167224 */ /* 0x000fc600078e0018 */
[----:B------:R-:W-:Y:S04]  /*185d0*/  STL.64 [R1+0x1a8], R26 ;  /* 0x0001a81a01007387 */ /* 0x000fe80000100a00 */
[----:B------:R-:W0:Y:S04]  /*185e0*/  LDS.128 R24, [R2+0x2000] ;  /* 0x0020000002187984 */ /* 0x000e280000000c00 */
[----:B------:R-:W-:Y:S04]  /*185f0*/  STL.64 [R1+0x7e0], R16 ;  /* 0x0007e01001007387 */ /* 0x000fe80000100a00 */
[----:B------:R-:W1:Y:S04]  /*18600*/  LDS.128 R16, [R10+0x2000] ;  /* 0x002000000a107984 */ /* 0x000e680000000c00 */
[----:B0-----:R-:W-:Y:S01]  /*18610*/  STL.64 [R1+0x1d0], R24 ;  /* 0x0001d01801007387 */ /* 0x001fe20000100a00 */
[----:B------:R-:W-:Y:S01]  /*18620*/  LEA R8, P4, R5, R3, 0x1 ;  /* 0x0000000305087211 */ /* 0x000fe200078808ff */
[----:B------:R-:W-:-:S02]  /*18630*/  IMAD.MOV.U32 R21, RZ, RZ, R24 ;  /* 0x000000ffff157224 */ /* 0x000fc400078e0018 */
[----:B------:R0:W-:Y:S01]  /*18640*/  STL.64 [R1+0x1d8], R26 ;  /* 0x0001d81a01007387 */ /* 0x0001e20000100a00 */
[----:B-1----:R-:W-:-:S03]  /*18650*/  IMAD.MOV.U32 R20, RZ, RZ, R16 ;  /* 0x000000ffff147224 */ /* 0x002fc600078e0010 */
[----:B0-----:R-:W2:Y:S01]  /*18660*/  LDL.LU R27, [R1+0x7e8] ;  /* 0x0007e800011b7983 */ /* 0x001ea20000300800 */
[----:B------:R-:W-:-:S03]  /*18670*/  LEA.HI.X.SX32 R9, R5, R0, 0x1, P4 ;  /* 0x0000000005097211 */ /* 0x000fc600020f0eff */
[----:B------:R-:W-:Y:S04]  /*18680*/  STL.64 [R1+0x190], R16 ;  /* 0x0001901001007387 */ /* 0x000fe80000100a00 */
[----:B------:R-:W-:Y:S04]  /*18690*/  STL.64 [R1+0x198], R18 ;  /* 0x0001981201007387 */ /* 0x000fe80000100a00 */
[----:B------:R-:W0:Y:S04]  /*186a0*/  LDS.128 R16, [R12+0x2000] ;  /* 0x002000000c107984 */ /* 0x000e280000000c00 */
[----:B------:R-:W-:Y:S04]  /*186b0*/  @P1 STG.E.U16 [R8.64], R13 ;  /* 0x0000000d08001986 */ /* 0x000fe8000c101506 */
[----:B0-----:R-:W-:Y:S04]  /*186c0*/  STL.64 [R1+0x180], R16 ;  /* 0x0001801001007387 */ /* 0x001fe80000100a00 */
[----:B------:R0:W-:Y:S02]  /*186d0*/  STL.64 [R1+0x188], R18 ;  /* 0x0001881201007387 */ /* 0x0001e40000100a00 */
[----:B0-----:R-:W-:-:S02]  /*186e0*/  IMAD.MOV.U32 R19, RZ, RZ, R16 ;  /* 0x000000ffff137224 */ /* 0x001fc400078e0010 */
[----:B------:R-:W3:Y:S04]  /*186f0*/  LDL.LU.64 R16, [R1+0x7e0] ;  /* 0x0007e00001107983 */ /* 0x000ee80000300a00 */
[----:B------:R-:W-:Y:S04]  /*18700*/  STL.64 [R1+0x7d8], R22 ;  /* 0x0007d81601007387 */ /* 0x000fe80000100a00 */
[----:B------:R-:W-:Y:S01]  /*18710*/  STL.64 [R1+0x7d0], R20 ;  /* 0x0007d01401007387 */ /* 0x000fe20000100a00 */
[C-C-:B--2---:R-:W-:Y:S02]  /*18720*/  LOP3.LUT R7, R27.reuse, 0xc, R23.reuse, 0xfe, !PT ;  /* 0x0000000c1b077812 */ /* 0x144fe400078efe17 */
[----:B------:R-:W-:-:S02]  /*18730*/  LOP3.LUT R5, R27, 0xe, R23, 0xfe, !PT ;  /* 0x0000000e1b057812 */ /* 0x000fc400078efe17 */
[C-C-:B------:R-:W-:Y:S02]  /*18740*/  LOP3.LUT R11, R27.reuse, 0x10, R23.reuse, 0xfe, !PT ;  /* 0x000000101b0b7812 */ /* 0x140fe400078efe17 */
[----:B------:R-:W-:Y:S02]  /*18750*/  LOP3.LUT R13, R27, 0x12, R23, 0xfe, !PT ;  /* 0x000000121b0d7812 */ /* 0x000fe400078efe17 */
[C---:B------:R-:W-:Y:S01]  /*18760*/  ISETP.LT.AND P4, PT, R7.reuse, c[0x0][0x17c], !P0 ;  /* 0x00005f0007007a0c */ /* 0x040fe20004781270 */
[----:B------:R-:W-:Y:S01]  /*18770*/  IMAD R7, R7, c[0x0][0x198], RZ ;  /* 0x0000660007077a24 */ /* 0x000fe200078e02ff */
[C---:B------:R-:W-:Y:S01]  /*18780*/  ISETP.LT.AND P2, PT, R5.reuse, c[0x0][0x17c], !P0 ;  /* 0x00005f0005007a0c */ /* 0x040fe20004741270 */
[----:B------:R-:W-:Y:S01]  /*18790*/  IMAD R5, R5, c[0x0][0x198], RZ ;  /* 0x0000660005057a24 */ /* 0x000fe200078e02ff */
[----:B------:R-:W-:Y:S02]  /*187a0*/  ISETP.LT.AND P1, PT, R11, c[0x0][0x17c], !P0 ;  /* 0x00005f000b007a0c */ /* 0x000fe40004721270 */
[C---:B------:R-:W-:Y:S01]  /*187b0*/  LEA R6, P5, R7.reuse, R3, 0x1 ;  /* 0x0000000307067211 */ /* 0x040fe200078a08ff */
[----:B---3--:R-:W0:Y:S03]  /*187c0*/  LDS.128 R20, [R16+0x2000] ;  /* 0x0020000010147984 */ /* 0x008e260000000c00 */
[----:B------:R-:W-:Y:S01]  /*187d0*/  LEA.HI.X.SX32 R7, R7, R0, 0x1, P5 ;  /* 0x0000000007077211 */ /* 0x000fe200028f0eff */
[----:B0-----:R-:W-:Y:S01]  /*187e0*/  STL [R1+0x150], R20 ;  /* 0x0001501401007387 */ /* 0x001fe20000100800 */
[----:B------:R-:W-:-:S02]  /*187f0*/  IMAD.MOV.U32 R18, RZ, RZ, R20 ;  /* 0x000000ffff127224 */ /* 0x000fc400078e0014 */
[----:B------:R-:W-:Y:S01]  /*18800*/  IMAD.MOV.U32 R29, RZ, RZ, R21 ;  /* 0x000000ffff1d7224 */ /* 0x000fe200078e0015 */
[----:B------:R-:W-:Y:S04]  /*18810*/  STL.64 [R1+0x158], R22 ;  /* 0x0001581601007387 */ /* 0x000fe80000100a00 */
[----:B------:R-:W0:Y:S04]  /*18820*/  LDS.128 R20, [R2+0x3000] ;  /* 0x0030000002147984 */ /* 0x000e280000000c00 */
[----:B------:R-:W-:Y:S04]  /*18830*/  STL [R1+0x760], R29 ;  /* 0x0007601d01007387 */ /* 0x000fe80000100800 */
[----:B------:R1:W-:Y:S04]  /*18840*/  @P4 STG.E.U16 [R6.64], R17 ;  /* 0x0000001106004986 */ /* 0x0003e8000c101506 */
[----:B0-----:R-:W-:Y:S01]  /*18850*/  STL [R1+0x160], R20 ;  /* 0x0001601401007387 */ /* 0x001fe20000100800 */
[----:B-1----:R-:W-:-:S02]  /*18860*/  IMAD.MOV.U32 R17, RZ, RZ, R20 ;  /* 0x000000ffff117224 */ /* 0x002fc400078e0014 */
[----:B------:R-:W-:Y:S01]  /*18870*/  IMAD.MOV.U32 R28, RZ, RZ, R21 ;  /* 0x000000ffff1c7224 */ /* 0x000fe200078e0015 */
[----:B------:R0:W-:Y:S04]  /*18880*/  STL.64 [R1+0x168], R22 ;  /* 0x0001681601007387 */ /* 0x0001e80000100a00 */
[----:B0-----:R-:W2:Y:S04]  /*18890*/  LDL.LU.64 R22, [R1+0x7d8] ;  /* 0x0007d80001167983 */ /* 0x001ea80000300a00 */
[----:B------:R-:W3:Y:S04]  /*188a0*/  LDL.LU.64 R20, [R1+0x7d0] ;  /* 0x0007d00001147983 */ /* 0x000ee80000300a00 */
[----:B------:R-:W-:Y:S04]  /*188b0*/  STL.64 [R1+0x7c8], R18 ;  /* 0x0007c81201007387 */ /* 0x000fe80000100a00 */
[----:B------:R-:W-:Y:S04]  /*188c0*/  STL.64 [R1+0x7c0], R16 ;  /* 0x0007c01001007387 */ /* 0x000fe80000100a00 */
[----:B------:R-:W0:Y:S01]  /*188d0*/  LDS.128 R16, [R10+0x3000] ;  /* 0x003000000a107984 */ /* 0x000e220000000c00 */
[----:B------:R-:W-:Y:S01]  /*188e0*/  IMAD R11, R11, c[0x0][0x198], RZ ;  /* 0x000066000b0b7a24 */ /* 0x000fe200078e02ff */
[----:B------:R-:W-:-:S04]  /*188f0*/  LEA R8, P6, R5, R3, 0x1 ;  /* 0x0000000305087211 */ /* 0x000fc800078c08ff */
[----:B------:R-:W-:Y:S02]  /*18900*/  LEA R14, P5, R11, R3, 0x1 ;  /* 0x000000030b0e7211 */ /* 0x000fe400078a08ff */
[-C--:B------:R-:W-:Y:S02]  /*18910*/  LEA.HI.X.SX32 R9, R5, R0.reuse, 0x1, P6 ;  /* 0x0000000005097211 */ /* 0x080fe400030f0eff */
[----:B------:R-:W-:Y:S01]  /*18920*/  LEA.HI.X.SX32 R15, R11, R0, 0x1, P5 ;  /* 0x000000000b0f7211 */ /* 0x000fe200028f0eff */
[----:B------:R-:W-:Y:S04]  /*18930*/  STL [R1+0x764], R28 ;  /* 0x0007641c01007387 */ /* 0x000fe80000100800 */
[----:B0-----:R-:W-:Y:S04]  /*18940*/  STL.64 [R1+0x130], R16 ;  /* 0x0001301001007387 */ /* 0x001fe80000100a00 */
[----:B------:R0:W-:Y:S04]  /*18950*/  STL.64 [R1+0x138], R18 ;  /* 0x0001381201007387 */ /* 0x0001e80000100a00 */
[----:B0-----:R-:W4:Y:S04]  /*18960*/  LDL.LU.64 R18, [R1+0x7c8] ;  /* 0x0007c80001127983 */ /* 0x001f280000300a00 */
[----:B--2---:R-:W-:Y:S04]  /*18970*/  @P2 STG.E.U16 [R8.64], R22 ;  /* 0x0000001608002986 */ /* 0x004fe8000c101506 */
[----:B---3--:R0:W-:Y:S02]  /*18980*/  @P1 STG.E.U16 [R14.64], R21 ;  /* 0x000000150e001986 */ /* 0x0081e4000c101506 */
[----:B0-----:R-:W-:-:S02]  /*18990*/  IMAD.MOV.U32 R14, RZ, RZ, R16 ;  /* 0x000000ffff0e7224 */ /* 0x001fc400078e0010 */
[----:B------:R-:W2:Y:S01]  /*189a0*/  LDL.LU.64 R16, [R1+0x7c0] ;  /* 0x0007c00001107983 */ /* 0x000ea20000300a00 */
[C---:B------:R-:W-:Y:S01]  /*189b0*/  IMAD R5, R13.reuse, c[0x0][0x198], RZ ;  /* 0x000066000d057a24 */ /* 0x040fe200078e02ff */
[----:B------:R-:W-:-:S04]  /*189c0*/  ISETP.LT.AND P4, PT, R13, c[0x0][0x17c], !P0 ;  /* 0x00005f000d007a0c */ /* 0x000fc80004781270 */
[----:B------:R-:W-:-:S04]  /*189d0*/  LEA R6, P1, R5, R3, 0x1 ;  /* 0x0000000305067211 */ /* 0x000fc800078208ff */
[----:B------:R-:W-:Y:S01]  /*189e0*/  LEA.HI.X.SX32 R7, R5, R0, 0x1, P1 ;  /* 0x0000000005077211 */ /* 0x000fe200008f0eff */
[----:B------:R-:W-:Y:S01]  /*189f0*/  STL [R1+0x7b8], R23 ;  /* 0x0007b81701007387 */ /* 0x000fe20000100800 */
[C-C-:B------:R-:W-:Y:S02]  /*18a00*/  LOP3.LUT R9, R27.reuse, 0x14, R23.reuse, 0xfe, !PT ;  /* 0x000000141b097812 */ /* 0x140fe400078efe17 */
[C-C-:B------:R-:W-:Y:S01]  /*18a10*/  LOP3.LUT R8, R27.reuse, 0x16, R23.reuse, 0xfe, !PT ;  /* 0x000000161b087812 */ /* 0x140fe200078efe17 */
[----:B------:R0:W-:Y:S01]  /*18a20*/  @P4 STG.E.U16 [R6.64], R20 ;  /* 0x0000001406004986 */ /* 0x0001e2000c101506 */
[C-C-:B------:R-:W-:Y:S02]  /*18a30*/  LOP3.LUT R5, R27.reuse, 0x1a, R23.reuse, 0xfe, !PT ;  /* 0x0000001a1b057812 */ /* 0x140fe400078efe17 */
[----:B0-----:R-:W-:Y:S02]  /*18a40*/  LOP3.LUT R7, R27, 0x18, R23, 0xfe, !PT ;  /* 0x000000181b077812 */ /* 0x001fe400078efe17 */
[----:B------:R-:W0:Y:S01]  /*18a50*/  LDS.128 R20, [R12+0x3000] ;  /* 0x003000000c147984 */ /* 0x000e220000000c00 */
[C---:B------:R-:W-:Y:S01]  /*18a60*/  ISETP.LT.AND P2, PT, R9.reuse, c[0x0][0x17c], !P0 ;  /* 0x00005f0009007a0c */ /* 0x040fe20004741270 */
[----:B------:R-:W-:-:S02]  /*18a70*/  IMAD R9, R9, c[0x0][0x198], RZ ;  /* 0x0000660009097a24 */ /* 0x000fc400078e02ff */
[C---:B------:R-:W-:Y:S01]  /*18a80*/  IMAD R13, R8.reuse, c[0x0][0x198], RZ ;  /* 0x00006600080d7a24 */ /* 0x040fe200078e02ff */
[----:B------:R-:W-:Y:S01]  /*18a90*/  ISETP.LT.AND P1, PT, R8, c[0x0][0x17c], !P0 ;  /* 0x00005f0008007a0c */ /* 0x000fe20004721270 */
[----:B0-----:R-:W-:Y:S01]  /*18aa0*/  STL.64 [R1+0x120], R20 ;  /* 0x0001201401007387 */ /* 0x001fe20000100a00 */
[----:B------:R-:W-:-:S03]  /*18ab0*/  IMAD.MOV.U32 R15, RZ, RZ, R20 ;  /* 0x000000ffff0f7224 */ /* 0x000fc600078e0014 */
[----:B------:R-:W-:Y:S01]  /*18ac0*/  STL.64 [R1+0x128], R22 ;  /* 0x0001281601007387 */ /* 0x000fe20000100a00 */
[-C--:B------:R-:W-:Y:S02]  /*18ad0*/  LEA R8, P4, R9, R3.reuse, 0x1 ;  /* 0x0000000309087211 */ /* 0x080fe400078808ff */
[----:B------:R-:W-:Y:S01]  /*18ae0*/  LEA R6, P5, R13, R3, 0x1 ;  /* 0x000000030d067211 */ /* 0x000fe200078a08ff */
[----:B------:R-:W-:Y:S01]  /*18af0*/  IMAD R11, R7, c[0x0][0x198], RZ ;  /* 0x00006600070b7a24 */ /* 0x000fe200078e02ff */
[-C--:B------:R-:W-:Y:S02]  /*18b00*/  LEA.HI.X.SX32 R9, R9, R0.reuse, 0x1, P4 ;  /* 0x0000000009097211 */ /* 0x080fe400020f0eff */
[----:B------:R-:W-:Y:S02]  /*18b10*/  ISETP.LT.AND P4, PT, R7, c[0x0][0x17c], !P0 ;  /* 0x00005f0007007a0c */ /* 0x000fe40004781270 */
[----:B------:R-:W-:Y:S01]  /*18b20*/  LEA.HI.X.SX32 R7, R13, R0, 0x1, P5 ;  /* 0x000000000d077211 */ /* 0x000fe200028f0eff */
[----:B----4-:R-:W-:Y:S04]  /*18b30*/  @P2 STG.E.U16 [R8.64], R19 ;  /* 0x0000001308002986 */ /* 0x010fe8000c101506 */
[----:B------:R-:W-:Y:S04]  /*18b40*/  @P1 STG.E.U16 [R6.64], R18 ;  /* 0x0000001206001986 */ /* 0x000fe8000c101506 */
[----:B--2---:R-:W0:Y:S02]  /*18b50*/  LDS.128 R20, [R16+0x3000] ;  /* 0x0030000010147984 */ /* 0x004e240000000c00 */
[----:B0-----:R-:W-:-:S02]  /*18b60*/  IMAD.MOV.U32 R13, RZ, RZ, R20 ;  /* 0x000000ffff0d7224 */ /* 0x001fc400078e0014 */
[----:B------:R-:W-:Y:S04]  /*18b70*/  STL.64 [R1+0x110], R20 ;  /* 0x0001101401007387 */ /* 0x000fe80000100a00 */
[----:B------:R0:W-:Y:S04]  /*18b80*/  STL.64 [R1+0x118], R22 ;  /* 0x0001181601007387 */ /* 0x0001e80000100a00 */
[----:B0-----:R-:W2:Y:S04]  /*18b90*/  LDL.LU R23, [R1+0x7b8] ;  /* 0x0007b80001177983 */ /* 0x001ea80000300800 */
[----:B------:R-:W-:Y:S04]  /*18ba0*/  STL.64 [R1+0x7b0], R14 ;  /* 0x0007b00e01007387 */ /* 0x000fe80000100a00 */
[----:B------:R-:W-:Y:S04]  /*18bb0*/  STL.64 [R1+0x7a8], R12 ;  /* 0x0007a80c01007387 */ /* 0x000fe80000100a00 */
[----:B------:R-:W0:Y:S04]  /*18bc0*/  LDS.128 R12, [R2+0x4000] ;  /* 0x00400000020c7984 */ /* 0x000e280000000c00 */
[----:B0-----:R-:W-:Y:S01]  /*18bd0*/  STL.64 [R1+0x100], R12 ;  /* 0x0001000c01007387 */ /* 0x001fe20000100a00 */
[----:B------:R-:W-:-:S03]  /*18be0*/  IMAD.MOV.U32 R19, RZ, RZ, R12 ;  /* 0x000000ffff137224 */ /* 0x000fc600078e000c */
[----:B------:R-:W-:Y:S04]  /*18bf0*/  STL.64 [R1+0x108], R14 ;  /* 0x0001080e01007387 */ /* 0x000fe80000100a00 */
[----:B------:R-:W0:Y:S04]  /*18c00*/  LDS.128 R12, [R10+0x4000] ;  /* 0x004000000a0c7984 */ /* 0x000e280000000c00 */
[----:B0-----:R-:W-:Y:S01]  /*18c10*/  STL.64 [R1+0xf0], R12 ;  /* 0x0000f00c01007387 */ /* 0x001fe20000100a00 */
[----:B------:R-:W-:-:S03]  /*18c20*/  IMAD.MOV.U32 R18, RZ, RZ, R12 ;  /* 0x000000ffff127224 */ /* 0x000fc600078e000c */
[----:B------:R0:W-:Y:S04]  /*18c30*/  STL.64 [R1+0xf8], R14 ;  /* 0x0000f80e01007387 */ /* 0x0001e80000100a00 */
[----:B0-----:R-:W3:Y:S04]  /*18c40*/  LDL.LU.64 R14, [R1+0x7b0] ;  /* 0x0007b000010e7983 */ /* 0x001ee80000300a00 */
[----:B------:R-:W4:Y:S01]  /*18c50*/  LDL.LU.64 R12, [R1+0x7a8] ;  /* 0x0007a800010c7983 */ /* 0x000f220000300a00 */
[C---:B------:R-:W-:Y:S01]  /*18c60*/  ISETP.LT.AND P2, PT, R5.reuse, c[0x0][0x17c], !P0 ;  /* 0x00005f0005007a0c */ /* 0x040fe20004741270 */
[----:B------:R-:W-:Y:S01]  /*18c70*/  IMAD R5, R5, c[0x0][0x198], RZ ;  /* 0x0000660005057a24 */ /* 0x000fe200078e02ff */
[----:B------:R-:W-:-:S04]  /*18c80*/  LEA R8, P5, R11, R3, 0x1 ;  /* 0x000000030b087211 */ /* 0x000fc800078a08ff */
[----:B------:R-:W-:Y:S02]  /*18c90*/  LEA R6, P1, R5, R3, 0x1 ;  /* 0x0000000305067211 */ /* 0x000fe400078208ff */
[----:B------:R-:W-:-:S05]  /*18ca0*/  LEA.HI.X.SX32 R9, R11, R0, 0x1, P5 ;  /* 0x000000000b097211 */ /* 0x000fca00028f0eff */
[----:B------:R0:W-:Y:S01]  /*18cb0*/  @P4 STG.E.U16 [R8.64], R17 ;  /* 0x0000001108004986 */ /* 0x0001e2000c101506 */
[----:B--2---:R-:W-:-:S04]  /*18cc0*/  LOP3.LUT R7, R27, 0x22, R23, 0xfe, !PT ;  /* 0x000000221b077812 */ /* 0x004fc800078efe17 */
[----:B------:R-:W-:Y:S02]  /*18cd0*/  ISETP.LT.AND P5, PT, R7, c[0x0][0x17c], !P0 ;  /* 0x00005f0007007a0c */ /* 0x000fe400047a1270 */
[----:B------:R-:W-:Y:S01]  /*18ce0*/  LEA.HI.X.SX32 R7, R5, R0, 0x1, P1 ;  /* 0x0000000005077211 */ /* 0x000fe200008f0eff */
[----:B------:R-:W-:Y:S01]  /*18cf0*/  STL [R1+0x7a0], R23 ;  /* 0x0007a01701007387 */ /* 0x000fe20000100800 */
[C-C-:B------:R-:W-:Y:S02]  /*18d00*/  LOP3.LUT R11, R27.reuse, 0x1c, R23.reuse, 0xfe, !PT ;  /* 0x0000001c1b0b7812 */ /* 0x140fe400078efe17 */
[C-C-:B0-----:R-:W-:Y:S01]  /*18d10*/  LOP3.LUT R8, R27.reuse, 0x1e, R23.reuse, 0xfe, !PT ;  /* 0x0000001e1b087812 */ /* 0x141fe200078efe17 */
[----:B---3--:R0:W-:Y:S02]  /*18d20*/  @P2 STG.E.U16 [R6.64], R14 ;  /* 0x0000000e06002986 */ /* 0x0081e4000c101506 */
[----:B0-----:R-:W-:Y:S02]  /*18d30*/  LOP3.LUT R6, R27, 0x24, R23, 0xfe, !PT ;  /* 0x000000241b067812 */ /* 0x001fe400078efe17 */
[----:B----4-:R-:W0:Y:S04]  /*18d40*/  LDS.128 R20, [R12+0x4000] ;  /* 0x004000000c147984 */ /* 0x010e280000000c00 */
[----:B0-----:R-:W-:Y:S01]  /*18d50*/  STL.64 [R1+0xb0], R20 ;  /* 0x0000b01401007387 */ /* 0x001fe20000100a00 */
[----:B------:R-:W-:-:S03]  /*18d60*/  IMAD.MOV.U32 R14, RZ, RZ, R20 ;  /* 0x000000ffff0e7224 */ /* 0x000fc600078e0014 */
[----:B------:R-:W-:Y:S04]  /*18d70*/  STL.64 [R1+0xb8], R22 ;  /* 0x0000b81601007387 */ /* 0x000fe80000100a00 */
[----:B------:R-:W0:Y:S01]  /*18d80*/  LDS.128 R20, [R16+0x4000] ;  /* 0x0040000010147984 */ /* 0x000e220000000c00 */
[C---:B------:R-:W-:Y:S01]  /*18d90*/  IMAD R5, R11.reuse, c[0x0][0x198], RZ ;  /* 0x000066000b057a24 */ /* 0x040fe200078e02ff */
[----:B------:R-:W-:Y:S01]  /*18da0*/  ISETP.LT.AND P1, PT, R11, c[0x0][0x17c], !P0 ;  /* 0x00005f000b007a0c */ /* 0x000fe20004721270 */
[C---:B------:R-:W-:Y:S02]  /*18db0*/  IMAD R7, R8.reuse, c[0x0][0x198], RZ ;  /* 0x0000660008077a24 */ /* 0x040fe400078e02ff */
[----:B0-----:R-:W-:Y:S01]  /*18dc0*/  IMAD.MOV.U32 R17, RZ, RZ, R20 ;  /* 0x000000ffff117224 */ /* 0x001fe200078e0014 */
[----:B------:R-:W-:Y:S04]  /*18dd0*/  STL.64 [R1+0xe0], R20 ;  /* 0x0000e01401007387 */ /* 0x000fe80000100a00 */
[----:B------:R0:W-:Y:S04]  /*18de0*/  STL.64 [R1+0xe8], R22 ;  /* 0x0000e81601007387 */ /* 0x0001e80000100a00 */
[----:B0-----:R-:W2:Y:S04]  /*18df0*/  LDL.LU R23, [R1+0x7a0] ;  /* 0x0007a00001177983 */ /* 0x001ea80000300800 */
[----:B------:R-:W-:Y:S04]  /*18e00*/  STL [R1+0x798], R18 ;  /* 0x0007981201007387 */ /* 0x000fe80000100800 */
[----:B------:R-:W-:Y:S04]  /*18e10*/  STL.64 [R1+0x790], R16 ;  /* 0x0007901001007387 */ /* 0x000fe80000100a00 */
[----:B------:R-:W-:Y:S04]  /*18e20*/  STL [R1+0x79c], R19 ;  /* 0x00079c1301007387 */ /* 0x000fe80000100800 */
[----:B------:R-:W0:Y:S01]  /*18e30*/  LDS.128 R16, [R2+0x5000] ;  /* 0x0050000002107984 */ /* 0x000e220000000c00 */
[----:B------:R-:W-:-:S02]  /*18e40*/  ISETP.LT.AND P2, PT, R8, c[0x0][0x17c], !P0 ;  /* 0x00005f0008007a0c */ /* 0x000fc40004741270 */
[----:B------:R-:W-:-:S04]  /*18e50*/  LEA R8, P6, R5, R3, 0x1 ;  /* 0x0000000305087211 */ /* 0x000fc800078c08ff */
[----:B------:R-:W-:-:S05]  /*18e60*/  LEA.HI.X.SX32 R9, R5, R0, 0x1, P6 ;  /* 0x0000000005097211 */ /* 0x000fca00030f0eff */
[----:B------:R1:W-:Y:S04]  /*18e70*/  @P1 STG.E.U16 [R8.64], R15 ;  /* 0x0000000f08001986 */ /* 0x0003e8000c101506 */
[----:B0-----:R-:W-:Y:S01]  /*18e80*/  STL.64 [R1+0xd0], R16 ;  /* 0x0000d01001007387 */ /* 0x001fe20000100a00 */
[----:B-1----:R-:W-:-:S03]  /*18e90*/  IMAD.MOV.U32 R15, RZ, RZ, R16 ;  /* 0x000000ffff0f7224 */ /* 0x002fc600078e0010 */
[----:B------:R-:W-:Y:S04]  /*18ea0*/  STL.64 [R1+0xd8], R18 ;  /* 0x0000d81201007387 */ /* 0x000fe80000100a00 */
[----:B------:R-:W0:Y:S04]  /*18eb0*/  LDS.128 R16, [R10+0x5000] ;  /* 0x005000000a107984 */ /* 0x000e280000000c00 */
[----:B0-----:R-:W-:Y:S04]  /*18ec0*/  STL.64 [R1+0xc0], R16 ;  /* 0x0000c01001007387 */ /* 0x001fe80000100a00 */
[----:B------:R0:W-:Y:S04]  /*18ed0*/  STL.64 [R1+0xc8], R18 ;  /* 0x0000c81201007387 */ /* 0x0001e80000100a00 */
[----:B0-----:R-:W3:Y:S01]  /*18ee0*/  LDL.LU R19, [R1+0x79c] ;  /* 0x00079c0001137983 */ /* 0x001ee20000300800 */
[----:B------:R-:W-:Y:S01]  /*18ef0*/  IMAD.MOV.U32 R26, RZ, RZ, c[0x0][0x198] ;  /* 0x00006600ff1a7624 */ /* 0x000fe200078e00ff */
[----:B------:R-:W-:-:S02]  /*18f00*/  ISETP.LT.AND P4, PT, R6, c[0x0][0x17c], !P0 ;  /* 0x00005f0006007a0c */ /* 0x000fc40004781270 */
[----:B------:R-:W-:Y:S01]  /*18f10*/  LEA R6, P6, R7, R3, 0x1 ;  /* 0x0000000307067211 */ /* 0x000fe200078c08ff */
[----:B------:R-:W-:-:S03]  /*18f20*/  IMAD R5, R26, 0x20, R4 ;  /* 0x000000201a057824 */ /* 0x000fc600078e0204 */
[----:B------:R-:W-:Y:S02]  /*18f30*/  LEA.HI.X.SX32 R7, R7, R0, 0x1, P6 ;  /* 0x0000000007077211 */ /* 0x000fe400030f0eff */
[----:B------:R-:W-:Y:S01]  /*18f40*/  LEA R4, P6, R5, R3, 0x1 ;  /* 0x0000000305047211 */ /* 0x000fe200078c08ff */
[----:B------:R-:W-:-:S03]  /*18f50*/  IMAD R8, R26, 0x2, R5 ;  /* 0x000000021a087824 */ /* 0x000fc600078e0205 */
[----:B------:R-:W-:Y:S01]  /*18f60*/  LEA.HI.X.SX32 R5, R5, R0, 0x1, P6 ;  /* 0x0000000005057211 */ /* 0x000fe200030f0eff */
[----:B------:R0:W-:Y:S02]  /*18f70*/  @P2 STG.E.U16 [R6.64], R13 ;  /* 0x0000000d06002986 */ /* 0x0001e4000c101506 */
[----:B0-----:R-:W-:Y:S01]  /*18f80*/  IMAD.MOV.U32 R13, RZ, RZ, R16 ;  /* 0x000000ffff0d7224 */ /* 0x001fe200078e0010 */
[----:B--2---:R-:W-:-:S04]  /*18f90*/  LOP3.LUT R11, R27, 0x26, R23, 0xfe, !PT ;  /* 0x000000261b0b7812 */ /* 0x004fc800078efe17 */
[----:B------:R-:W-:Y:S01]  /*18fa0*/  ISETP.LT.AND P1, PT, R11, c[0x0][0x17c], !P0 ;  /* 0x00005f000b007a0c */ /* 0x000fe20004721270 */
[----:B---3--:R-:W-:Y:S04]  /*18fb0*/  @P3 STG.E.U16 [R4.64], R19 ;  /* 0x0000001304003986 */ /* 0x008fe8000c101506 */
[----:B------:R-:W0:Y:S04]  /*18fc0*/  LDS.128 R16, [R12+0x5000] ;  /* 0x005000000c107984 */ /* 0x000e280000000c00 */
[----:B0-----:R-:W-:Y:S01]  /*18fd0*/  STL.64 [R1+0x50], R16 ;  /* 0x0000501001007387 */ /* 0x001fe20000100a00 */
[----:B------:R-:W-:-:S03]  /*18fe0*/  IMAD.MOV.U32 R11, RZ, RZ, R16 ;  /* 0x000000ffff0b7224 */ /* 0x000fc600078e0010 */
[----:B------:R0:W-:Y:S04]  /*18ff0*/  STL.64 [R1+0x58], R18 ;  /* 0x0000581201007387 */ /* 0x0001e80000100a00 */
[----:B0-----:R-:W2:Y:S04]  /*19000*/  LDL.LU R18, [R1+0x798] ;  /* 0x0007980001127983 */ /* 0x001ea80000300800 */
[----:B------:R-:W3:Y:S01]  /*19010*/  LDL.LU.64 R16, [R1+0x790] ;  /* 0x0007900001107983 */ /* 0x000ee20000300a00 */
[C-C-:B------:R-:W-:Y:S01]  /*19020*/  LOP3.LUT R6, R27.reuse, 0x28, R23.reuse, 0xfe, !PT ;  /* 0x000000281b067812 */ /* 0x140fe200078efe17 */
[----:B------:R-:W-:Y:S01]  /*19030*/  IMAD R5, R26, 0x2, R8 ;  /* 0x000000021a057824 */ /* 0x000fe200078e0208 */
[----:B------:R-:W-:-:S02]  /*19040*/  LOP3.LUT R7, R27, 0x2a, R23, 0xfe, !PT ;  /* 0x0000002a1b077812 */ /* 0x000fc400078efe17 */
[----:B------:R-:W-:Y:S02]  /*19050*/  ISETP.LT.AND P2, PT, R6, c[0x0][0x17c], !P0 ;  /* 0x00005f0006007a0c */ /* 0x000fe40004741270 */
[CC--:B------:R-:W-:Y:S02]  /*19060*/  LEA R6, P6, R8.reuse, R3.reuse, 0x1 ;  /* 0x0000000308067211 */ /* 0x0c0fe400078c08ff */
[----:B------:R-:W-:Y:S02]  /*19070*/  ISETP.LT.AND P3, PT, R7, c[0x0][0x17c], !P0 ;  /* 0x00005f0007007a0c */ /* 0x000fe40004761270 */
[----:B------:R-:W-:Y:S02]  /*19080*/  LEA.HI.X.SX32 R7, R8, R0, 0x1, P6 ;  /* 0x0000000008077211 */ /* 0x000fe400030f0eff */
[----:B------:R-:W-:Y:S01]  /*19090*/  LEA R4, P6, R5, R3, 0x1 ;  /* 0x0000000305047211 */ /* 0x000fe200078c08ff */
[----:B------:R-:W-:-:S03]  /*190a0*/  IMAD R8, R26, 0x2, R5 ;  /* 0x000000021a087824 */ /* 0x000fc600078e0205 */
[----:B------:R-:W-:Y:S01]  /*190b0*/  LEA.HI.X.SX32 R5, R5, R0, 0x1, P6 ;  /* 0x0000000005057211 */ /* 0x000fe200030f0eff */
[----:B------:R-:W-:Y:S04]  /*190c0*/  STL [R1+0x788], R15 ;  /* 0x0007880f01007387 */ /* 0x000fe80000100800 */
[----:B------:R-:W-:Y:S04]  /*190d0*/  STL.64 [R1+0x780], R12 ;  /* 0x0007800c01007387 */ /* 0x000fe80000100a00 */
[----:B--2---:R0:W-:Y:S04]  /*190e0*/  @P5 STG.E.U16 [R6.64], R18 ;  /* 0x0000001206005986 */ /* 0x0041e8000c101506 */
[----:B------:R-:W-:Y:S04]  /*190f0*/  @P4 STG.E.U16 [R4.64], R14 ;  /* 0x0000000e04004986 */ /* 0x000fe8000c101506 */
[----:B---3--:R-:W1:Y:S01]  /*19100*/  LDS.128 R12, [R16+0x5000] ;  /* 0x00500000100c7984 */ /* 0x008e620000000c00 */
[----:B0-----:R-:W-:-:S04]  /*19110*/  LEA R6, P6, R8, R3, 0x1 ;  /* 0x0000000308067211 */ /* 0x001fc800078c08ff */
[----:B------:R-:W-:-:S05]  /*19120*/  LEA.HI.X.SX32 R7, R8, R0, 0x1, P6 ;  /* 0x0000000008077211 */ /* 0x000fca00030f0eff */
[----:B------:R-:W-:Y:S04]  /*19130*/  @P1 STG.E.U16 [R6.64], R17 ;  /* 0x0000001106001986 */ /* 0x000fe8000c101506 */
[----:B-1----:R-:W-:Y:S04]  /*19140*/  STL.64 [R1+0x20], R12 ;  /* 0x0000200c01007387 */ /* 0x002fe80000100a00 */
[----:B------:R0:W-:Y:S02]  /*19150*/  STL.64 [R1+0x28], R14 ;  /* 0x0000280e01007387 */ /* 0x0001e40000100a00 */
[----:B0-----:R-:W-:-:S02]  /*19160*/  IMAD.MOV.U32 R14, RZ, RZ, R12 ;  /* 0x000000ffff0e7224 */ /* 0x001fc400078e000c */
[----:B------:R-:W2:Y:S04]  /*19170*/  LDL.LU R15, [R1+0x788] ;  /* 0x00078800010f7983 */ /* 0x000ea80000300800 */
[----:B------:R-:W3:Y:S04]  /*19180*/  LDL.LU.64 R12, [R1+0x780] ;  /* 0x00078000010c7983 */ /* 0x000ee80000300a00 */
[----:B------:R-:W-:Y:S04]  /*19190*/  STL [R1+0x778], R16 ;  /* 0x0007781001007387 */ /* 0x000fe80000100800 */
[----:B------:R-:W0:Y:S04]  /*191a0*/  LDS.128 R16, [R2+0x6000] ;  /* 0x0060000002107984 */ /* 0x000e280000000c00 */
[----:B0-----:R0:W-:Y:S04]  /*191b0*/  STL.64 [R1+0x80], R16 ;  /* 0x0000801001007387 */ /* 0x0011e80000100a00 */
[----:B------:R-:W-:Y:S01]  /*191c0*/  STL.64 [R1+0x88], R18 ;  /* 0x0000881201007387 */ /* 0x000fe20000100a00 */
[----:B0-----:R-:W-:-:S03]  /*191d0*/  IMAD.MOV.U32 R17, RZ, RZ, R16 ;  /* 0x000000ffff117224 */ /* 0x001fc600078e0010 */
[----:B------:R-:W4:Y:S04]  /*191e0*/  LDL.LU R16, [R1+0x778] ;  /* 0x0007780001107983 */ /* 0x000f280000300800 */
[----:B----4-:R-:W-:Y:S04]  /*191f0*/  STL.64 [R1+0x770], R16 ;  /* 0x0007701001007387 */ /* 0x010fe80000100a00 */
[----:B------:R-:W0:Y:S04]  /*19200*/  LDS.128 R16, [R10+0x6000] ;  /* 0x006000000a107984 */ /* 0x000e280000000c00 */
[----:B0-----:R-:W-:Y:S01]  /*19210*/  STL.64 [R1+0x60], R16 ;  /* 0x0000601001007387 */ /* 0x001fe20000100a00 */
[----:B------:R-:W-:-:S03]  /*19220*/  IMAD.MOV.U32 R20, RZ, RZ, R16 ;  /* 0x000000ffff147224 */ /* 0x000fc600078e0010 */
[----:B------:R-:W-:Y:S04]  /*19230*/  STL.64 [R1+0x68], R18 ;  /* 0x0000681201007387 */ /* 0x000fe80000100a00 */
[----:B---3--:R-:W0:Y:S04]  /*19240*/  LDS.128 R16, [R12+0x6000] ;  /* 0x006000000c107984 */ /* 0x008e280000000c00 */
[----:B0-----:R0:W-:Y:S01]  /*19250*/  STL [R1+0x44], R17 ;  /* 0x0000441101007387 */ /* 0x0011e20000100800 */
[----:B------:R-:W-:-:S03]  /*19260*/  IMAD.MOV.U32 R28, RZ, RZ, R16 ;  /* 0x000000ffff1c7224 */ /* 0x000fc600078e0010 */
[----:B------:R-:W-:Y:S04]  /*19270*/  STL.64 [R1+0x48], R18 ;  /* 0x0000481201007387 */ /* 0x000fe80000100a00 */
[----:B0-----:R-:W3:Y:S01]  /*19280*/  LDL.LU.64 R16, [R1+0x770] ;  /* 0x0007700001107983 */ /* 0x001ee20000300a00 */
[----:B------:R-:W-:Y:S01]  /*19290*/  IMAD R4, R26, 0x2, R8 ;  /* 0x000000021a047824 */ /* 0x000fe200078e0208 */
[----:B------:R-:W-:-:S03]  /*192a0*/  LOP3.LUT R7, R27, 0x30, R23, 0xfe, !PT ;  /* 0x000000301b077812 */ /* 0x000fc600078efe17 */
[----:B------:R-:W-:Y:S01]  /*192b0*/  IMAD R5, R26, 0x2, R4 ;  /* 0x000000021a057824 */ /* 0x000fe200078e0204 */
[CC--:B------:R-:W-:Y:S02]  /*192c0*/  LEA R6, P6, R4.reuse, R3.reuse, 0x1 ;  /* 0x0000000304067211 */ /* 0x0c0fe400078c08ff */
[----:B------:R-:W-:Y:S02]  /*192d0*/  ISETP.LT.AND P1, PT, R7, c[0x0][0x17c], !P0 ;  /* 0x00005f0007007a0c */ /* 0x000fe40004721270 */
[----:B------:R-:W-:Y:S02]  /*192e0*/  LEA.HI.X.SX32 R7, R4, R0, 0x1, P6 ;  /* 0x0000000004077211 */ /* 0x000fe400030f0eff */
[----:B------:R-:W-:Y:S01]  /*192f0*/  LEA R4, P6, R5, R3, 0x1 ;  /* 0x0000000305047211 */ /* 0x000fe200078c08ff */
[----:B------:R-:W-:-:S03]  /*19300*/  IMAD R8, R26, 0x2, R5 ;  /* 0x000000021a087824 */ /* 0x000fc600078e0205 */
[----:B------:R-:W-:Y:S01]  /*19310*/  LEA.HI.X.SX32 R5, R5, R0, 0x1, P6 ;  /* 0x0000000005057211 */ /* 0x000fe200030f0eff */
[----:B--2---:R-:W-:Y:S04]  /*19320*/  @P2 STG.E.U16 [R6.64], R15 ;  /* 0x0000000f06002986 */ /* 0x004fe8000c101506 */
[----:B------:R-:W-:Y:S04]  /*19330*/  STL [R1+0x76c], R14 ;  /* 0x00076c0e01007387 */ /* 0x000fe80000100800 */
[----:B------:R-:W-:Y:S04]  /*19340*/  @P3 STG.E.U16 [R4.64], R13 ;  /* 0x0000000d04003986 */ /* 0x000fe8000c101506 */
[----:B------:R-:W-:Y:S04]  /*19350*/  STL [R1+0x768], R12 ;  /* 0x0007680c01007387 */ /* 0x000fe80000100800 */
[----:B---3--:R-:W0:Y:S04]  /*19360*/  LDS.128 R12, [R16+0x6000] ;  /* 0x00600000100c7984 */ /* 0x008e280000000c00 */
[----:B0-----:R-:W-:Y:S04]  /*19370*/  STL [R1+0x4], R13 ;  /* 0x0000040d01007387 */ /* 0x001fe80000100800 */
[----:B------:R0:W-:Y:S01]  /*19380*/  STL.64 [R1+0x8], R14 ;  /* 0x0000080e01007387 */ /* 0x0001e20000100a00 */
[----:B------:R-:W-:-:S03]  /*19390*/  IMAD.MOV.U32 R29, RZ, RZ, R12 ;  /* 0x000000ffff1d7224 */ /* 0x000fc600078e000c */
[----:B0-----:R-:W2:Y:S04]  /*193a0*/  LDL.LU R14, [R1+0x76c] ;  /* 0x00076c00010e7983 */ /* 0x001ea80000300800 */
[----:B------:R-:W3:Y:S01]  /*193b0*/  LDL.LU R12, [R1+0x768] ;  /* 0x00076800010c7983 */ /* 0x000ee20000300800 */
[----:B------:R-:W-:-:S04]  /*193c0*/  LOP3.LUT R9, R27, 0x2c, R23, 0xfe, !PT ;  /* 0x0000002c1b097812 */ /* 0x000fc800078efe17 */
[----:B------:R-:W-:Y:S02]  /*193d0*/  ISETP.LT.AND P5, PT, R9, c[0x0][0x17c], !P0 ;  /* 0x00005f0009007a0c */ /* 0x000fe400047a1270 */
[--C-:B------:R-:W-:Y:S01]  /*193e0*/  LOP3.LUT R9, R27, 0x2e, R23.reuse, 0xfe, !PT ;  /* 0x0000002e1b097812 */ /* 0x100fe200078efe17 */
[----:B------:R-:W-:Y:S01]  /*193f0*/  IMAD R4, R26, 0x2, R8 ;  /* 0x000000021a047824 */ /* 0x000fe200078e0208 */
[C---:B------:R-:W-:Y:S02]  /*19400*/  LEA R6, P6, R8.reuse, R3, 0x1 ;  /* 0x0000000308067211 */ /* 0x040fe400078c08ff */
[----:B------:R-:W-:Y:S02]  /*19410*/  ISETP.LT.AND P4, PT, R9, c[0x0][0x17c], !P0 ;  /* 0x00005f0009007a0c */ /* 0x000fe40004781270 */
[----:B------:R-:W-:Y:S02]  /*19420*/  LOP3.LUT R9, R27, 0x32, R23, 0xfe, !PT ;  /* 0x000000321b097812 */ /* 0x000fe400078efe17 */
[----:B------:R-:W-:-:S02]  /*19430*/  LEA.HI.X.SX32 R7, R8, R0, 0x1, P6 ;  /* 0x0000000008077211 */ /* 0x000fc400030f0eff */
[----:B------:R-:W-:Y:S02]  /*19440*/  ISETP.LT.AND P2, PT, R9, c[0x0][0x17c], !P0 ;  /* 0x00005f0009007a0c */ /* 0x000fe40004741270 */
[C-C-:B------:R-:W-:Y:S02]  /*19450*/  LOP3.LUT R9, R27.reuse, 0x34, R23.reuse, 0xfe, !PT ;  /* 0x000000341b097812 */ /* 0x140fe400078efe17 */
[----:B------:R-:W-:Y:S01]  /*19460*/  LOP3.LUT R5, R27, 0x36, R23, 0xfe, !PT ;  /* 0x000000361b057812 */ /* 0x000fe200078efe17 */
[----:B------:R-:W-:Y:S01]  /*19470*/  IMAD R13, R26, 0x2, R4 ;  /* 0x000000021a0d7824 */ /* 0x000fe200078e0204 */
[----:B------:R-:W-:Y:S01]  /*19480*/  LEA R8, P6, R4, R3, 0x1 ;  /* 0x0000000304087211 */ /* 0x000fe200078c08ff */
[----:B------:R-:W-:Y:S01]  /*19490*/  @P5 STG.E.U16 [R6.64], R11 ;  /* 0x0000000b06005986 */ /* 0x000fe2000c101506 */
[----:B------:R-:W-:Y:S02]  /*194a0*/  ISETP.LT.AND P3, PT, R9, c[0x0][0x17c], !P0 ;  /* 0x00005f0009007a0c */ /* 0x000fe40004761270 */
[----:B------:R-:W-:-:S02]  /*194b0*/  ISETP.LT.AND P5, PT, R5, c[0x0][0x17c], !P0 ;  /* 0x00005f0005007a0c */ /* 0x000fc400047a1270 */
[-C--:B------:R-:W-:Y:S02]  /*194c0*/  LEA.HI.X.SX32 R9, R4, R0.reuse, 0x1, P6 ;  /* 0x0000000004097211 */ /* 0x080fe400030f0eff */
[----:B------:R0:W1:Y:S01]  /*194d0*/  LDS.128 R4, [R2+0x7000] ;  /* 0x0070000002047984 */ /* 0x0000620000000c00 */
[----:B------:R-:W-:Y:S01]  /*194e0*/  LEA R18, P6, R13, R3, 0x1 ;  /* 0x000000030d127211 */ /* 0x000fe200078c08ff */
[----:B0-----:R-:W-:Y:S01]  /*194f0*/  IMAD R2, R26, 0x2, R13 ;  /* 0x000000021a027824 */ /* 0x001fe200078e020d */
[--C-:B------:R-:W-:Y:S02]  /*19500*/  LOP3.LUT R11, R27, 0x38, R23.reuse, 0xfe, !PT ;  /* 0x000000381b0b7812 */ /* 0x100fe400078efe17 */
[----:B------:R-:W-:Y:S02]  /*19510*/  LEA.HI.X.SX32 R19, R13, R0, 0x1, P6 ;  /* 0x000000000d137211 */ /* 0x000fe400030f0eff */
[----:B------:R-:W-:Y:S01]  /*19520*/  LOP3.LUT R13, R27, 0x3a, R23, 0xfe, !PT ;  /* 0x0000003a1b0d7812 */ /* 0x000fe200078efe17 */
[----:B-1----:R-:W-:Y:S04]  /*19530*/  STL [R1+0x74c], R6 ;  /* 0x00074c0601007387 */ /* 0x002fe80000100800 */
[----:B------:R-:W-:Y:S04]  /*19540*/  STL [R1+0x730], R7 ;  /* 0x0007300701007387 */ /* 0x000fe80000100800 */
[----:B--2---:R0:W-:Y:S01]  /*19550*/  @P4 STG.E.U16 [R8.64], R14 ;  /* 0x0000000e08004986 */ /* 0x0041e2000c101506 */
[----:B------:R-:W-:-:S03]  /*19560*/  ISETP.LT.AND P4, PT, R11, c[0x0][0x17c], !P0 ;  /* 0x00005f000b007a0c */ /* 0x000fc60004781270 */
[----:B------:R-:W1:Y:S01]  /*19570*/  LDS.128 R8, [R10+0x7000] ;  /* 0x007000000a087984 */ /* 0x000e620000000c00 */
[----:B0-----:R-:W-:-:S04]  /*19580*/  LEA R14, P6, R2, R3, 0x1 ;  /* 0x00000003020e7211 */ /* 0x001fc800078c08ff */
[----:B------:R-:W-:Y:S01]  /*19590*/  LEA.HI.X.SX32 R15, R2, R0, 0x1, P6 ;  /* 0x00000000020f7211 */ /* 0x000fe200030f0eff */
[----:B------:R-:W-:Y:S01]  /*195a0*/  @P1 STG.E.U16 [R18.64], R17 ;  /* 0x0000001112001986 */ /* 0x000fe2000c101506 */
[----:B------:R-:W-:-:S03]  /*195b0*/  ISETP.LT.AND P1, PT, R13, c[0x0][0x17c], !P0 ;  /* 0x00005f000d007a0c */ /* 0x000fc60004721270 */
[----:B------:R-:W-:Y:S04]  /*195c0*/  @P2 STG.E.U16 [R14.64], R20 ;  /* 0x000000140e002986 */ /* 0x000fe8000c101506 */
[----:B---3--:R-:W0:Y:S04]  /*195d0*/  LDS.128 R12, [R12+0x7000] ;  /* 0x007000000c0c7984 */ /* 0x008e280000000c00 */
[----:B-1----:R1:W-:Y:S04]  /*195e0*/  STL [R1+0x750], R10 ;  /* 0x0007500a01007387 */ /* 0x0023e80000100800 */
[----:B------:R-:W-:Y:S04]  /*195f0*/  STL [R1+0x72c], R11 ;  /* 0x00072c0b01007387 */ /* 0x000fe80000100800 */
[----:B-1----:R-:W2:Y:S04]  /*19600*/  LDL.LU R10, [R1+0x90] ;  /* 0x00009000010a7983 */ /* 0x002ea80000300800 */
[----:B------:R-:W3:Y:S04]  /*19610*/  LDL.LU R7, [R1+0x140] ;  /* 0x0001400001077983 */ /* 0x000ee80000300800 */
[----:B------:R-:W4:Y:S04]  /*19620*/  LDL.LU R6, [R1+0x170] ;  /* 0x0001700001067983 */ /* 0x000f280000300800 */
[----:B0-----:R0:W-:Y:S04]  /*19630*/  STL [R1+0x744], R14 ;  /* 0x0007440e01007387 */ /* 0x0011e80000100800 */
[----:B0-----:R-:W3:Y:S04]  /*19640*/  LDL.LU R14, [R1+0xa0] ;  /* 0x0000a000010e7983 */ /* 0x001ee80000300800 */
[----:B------:R-:W0:Y:S01]  /*19650*/  S2R R17, SR_TID.X ;  /* 0x0000000000117919 */ /* 0x000e220000002100 */
[----:B------:R-:W-:-:S04]  /*19660*/  IMAD R2, R26, 0x2, R2 ;  /* 0x000000021a027824 */ /* 0x000fc800078e0202 */
[----:B------:R-:W-:Y:S01]  /*19670*/  IMAD R21, R26, 0x2, R2 ;  /* 0x000000021a157824 */ /* 0x000fe200078e0202 */
[----:B------:R-:W-:-:S04]  /*19680*/  LEA R22, P2, R2, R3, 0x1 ;  /* 0x0000000302167211 */ /* 0x000fc800078408ff */
[----:B------:R-:W-:Y:S01]  /*19690*/  LEA.HI.X.SX32 R23, R2, R0, 0x1, P2 ;  /* 0x0000000002177211 */ /* 0x000fe200010f0eff */
[----:B------:R-:W-:Y:S01]  /*196a0*/  IMAD R2, R26, 0x2, R21 ;  /* 0x000000021a027824 */ /* 0x000fe200078e0215 */
[----:B0-----:R-:W-:Y:S02]  /*196b0*/  SHF.R.U32.HI R11, RZ, 0x7, R17 ;  /* 0x00000007ff0b7819 */ /* 0x001fe40000011611 */
[----:B------:R-:W0:Y:S02]  /*196c0*/  LDS.128 R16, [R16+0x7000] ;  /* 0x0070000010107984 */ /* 0x000e240000000c00 */
[----:B------:R-:W-:-:S04]  /*196d0*/  SGXT.U32 R11, R11, 0x1 ;  /* 0x000000010b0b781a */ /* 0x000fc80000000000 */
[----:B------:R-:W-:-:S04]  /*196e0*/  LOP3.LUT R20, R27, 0x3c, R11, 0xfe, !PT ;  /* 0x0000003c1b147812 */ /* 0x000fc800078efe0b */
[----:B------:R-:W-:Y:S02]  /*196f0*/  ISETP.LT.AND P2, PT, R20, c[0x0][0x17c], !P0 ;  /* 0x00005f0014007a0c */ /* 0x000fe40004741270 */
[-C--:B------:R-:W-:Y:S01]  /*19700*/  LEA R20, P6, R21, R3.reuse, 0x1 ;  /* 0x0000000315147211 */ /* 0x080fe200078c08ff */
[----:B------:R1:W-:Y:S01]  /*19710*/  @P3 STG.E.U16 [R22.64], R28 ;  /* 0x0000001c16003986 */ /* 0x0003e2000c101506 */
[----:B------:R-:W-:Y:S02]  /*19720*/  LOP3.LUT R24, R27, 0x3e, R11, 0xfe, !PT ;  /* 0x0000003e1b187812 */ /* 0x000fe400078efe0b */
[----:B------:R-:W-:Y:S02]  /*19730*/  LEA.HI.X.SX32 R21, R21, R0, 0x1, P6 ;  /* 0x0000000015157211 */ /* 0x000fe400030f0eff */
[----:B------:R-:W-:Y:S01]  /*19740*/  ISETP.LT.AND P3, PT, R24, c[0x0][0x17c], !P0 ;  /* 0x00005f0018007a0c */ /* 0x000fe20004761270 */
[----:B------:R-:W-:Y:S01]  /*19750*/  IMAD R24, R26, 0x2, R2 ;  /* 0x000000021a187824 */ /* 0x000fe200078e0202 */
[----:B-1----:R-:W-:-:S04]  /*19760*/  LEA R22, P6, R2, R3, 0x1 ;  /* 0x0000000302167211 */ /* 0x002fc800078c08ff */
[----:B------:R-:W-:Y:S01]  /*19770*/  LEA.HI.X.SX32 R23, R2, R0, 0x1, P6 ;  /* 0x0000000002177211 */ /* 0x000fe200030f0eff */
[----:B------:R1:W-:Y:S01]  /*19780*/  @P5 STG.E.U16 [R20.64], R29 ;  /* 0x0000001d14005986 */ /* 0x0003e2000c101506 */
[----:B------:R-:W-:-:S03]  /*19790*/  LOP3.LUT R2, R27, 0x42, R11, 0xfe, !PT ;  /* 0x000000421b027812 */ /* 0x000fc600078efe0b */
[----:B------:R0:W-:Y:S01]  /*197a0*/  @P4 STG.E.U16 [R22.64], R4 ;  /* 0x0000000416004986 */ /* 0x0001e2000c101506 */
[----:B------:R-:W-:Y:S02]  /*197b0*/  ISETP.LT.AND P4, PT, R2, c[0x0][0x17c], !P0 ;  /* 0x00005f0002007a0c */ /* 0x000fe40004781270 */
[----:B-1----:R-:W-:Y:S01]  /*197c0*/  LEA R20, P6, R24, R3, 0x1 ;  /* 0x0000000318147211 */ /* 0x002fe200078c08ff */
[----:B0-----:R-:W-:-:S03]  /*197d0*/  IMAD R23, R26, 0x2, R24 ;  /* 0x000000021a177824 */ /* 0x001fc600078e0218 */
[-C--:B------:R-:W-:Y:S02]  /*197e0*/  LEA.HI.X.SX32 R21, R24, R0.reuse, 0x1, P6 ;  /* 0x0000000018157211 */ /* 0x080fe400030f0eff */
[----:B------:R-:W-:Y:S01]  /*197f0*/  LOP3.LUT R24, R27, 0x44, R11, 0xfe, !PT ;  /* 0x000000441b187812 */ /* 0x000fe200078efe0b */
[----:B------:R-:W-:Y:S01]  /*19800*/  IMAD R2, R26, 0x2, R23 ;  /* 0x000000021a027824 */ /* 0x000fe200078e0217 */
[----:B------:R-:W-:Y:S01]  /*19810*/  LEA R22, P6, R23, R3, 0x1 ;  /* 0x0000000317167211 */ /* 0x000fe200078c08ff */
[----:B------:R0:W-:Y:S01]  /*19820*/  @P1 STG.E.U16 [R20.64], R8 ;  /* 0x0000000814001986 */ /* 0x0001e2000c101506 */
[----:B------:R-:W-:Y:S02]  /*19830*/  LOP3.LUT R25, R27, 0x40, R11, 0xfe, !PT ;  /* 0x000000401b197812 */ /* 0x000fe400078efe0b */
[----:B------:R-:W-:Y:S02]  /*19840*/  LEA.HI.X.SX32 R23, R23, R0, 0x1, P6 ;  /* 0x0000000017177211 */ /* 0x000fe400030f0eff */
[----:B------:R-:W-:Y:S01]  /*19850*/  ISETP.LT.AND P1, PT, R24, c[0x0][0x17c], !P0 ;  /* 0x00005f0018007a0c */ /* 0x000fe20004721270 */
[----:B------:R-:W-:Y:S01]  /*19860*/  IMAD R24, R26, 0x2, R2 ;  /* 0x000000021a187824 */ /* 0x000fe200078e0202 */
[----:B------:R-:W-:-:S02]  /*19870*/  ISETP.LT.AND P5, PT, R25, c[0x0][0x17c], !P0 ;  /* 0x00005f0019007a0c */ /* 0x000fc400047a1270 */
[CC--:B0-----:R-:W-:Y:S01]  /*19880*/  LEA R20, P6, R2.reuse, R3.reuse, 0x1 ;  /* 0x0000000302147211 */ /* 0x0c1fe200078c08ff */
[----:B------:R0:W-:Y:S03]  /*19890*/  @P2 STG.E.U16 [R22.64], R12 ;  /* 0x0000000c16002986 */ /* 0x0001e6000c101506 */
[----:B------:R-:W-:Y:S02]  /*198a0*/  LEA.HI.X.SX32 R21, R2, R0, 0x1, P6 ;  /* 0x0000000002157211 */ /* 0x000fe400030f0eff */
[----:B------:R-:W-:Y:S01]  /*198b0*/  LOP3.LUT R2, R27, 0x48, R11, 0xfe, !PT ;  /* 0x000000481b027812 */ /* 0x000fe200078efe0b */
[----:B------:R-:W-:Y:S01]  /*198c0*/  STL [R1+0x728], R15 ;  /* 0x0007280f01007387 */ /* 0x000fe20000100800 */
[----:B0-----:R-:W-:-:S03]  /*198d0*/  LEA R22, P6, R24, R3, 0x1 ;  /* 0x0000000318167211 */ /* 0x001fc600078c08ff */
[----:B------:R-:W-:Y:S01]  /*198e0*/  STL [R1+0x748], R18 ;  /* 0x0007481201007387 */ /* 0x000fe20000100800 */
[----:B------:R-:W-:-:S03]  /*198f0*/  LEA.HI.X.SX32 R23, R24, R0, 0x1, P6 ;  /* 0x0000000018177211 */ /* 0x000fc600030f0eff */
[----:B------:R0:W-:Y:S01]  /*19900*/  @P3 STG.E.U16 [R20.64], R16 ;  /* 0x0000001014003986 */ /* 0x0001e2000c101506 */
[----:B------:R-:W-:Y:S01]  /*19910*/  ISETP.LT.AND P3, PT, R2, c[0x0][0x17c], !P0 ;  /* 0x00005f0002007a0c */ /* 0x000fe20004761270 */
[C---:B------:R-:W-:Y:S02]  /*19920*/  IMAD R2, R26.reuse, 0x2, R24 ;  /* 0x000000021a027824 */ /* 0x040fe400078e0218 */
[----:B------:R-:W-:Y:S01]  /*19930*/  STL [R1+0x724], R19 ;  /* 0x0007241301007387 */ /* 0x000fe20000100800 */
[----:B0-----:R-:W-:Y:S01]  /*19940*/  LOP3.LUT R20, R27, 0x4a, R11, 0xfe, !PT ;  /* 0x0000004a1b147812 */ /* 0x001fe200078efe0b */
[----:B------:R-:W-:Y:S01]  /*19950*/  IMAD R21, R26, 0x2, R2 ;  /* 0x000000021a157824 */ /* 0x000fe200078e0202 */
[----:B--2---:R-:W-:Y:S02]  /*19960*/  PRMT R8, R10, 0x7632, R8 ;  /* 0x000076320a087816 */ /* 0x004fe40000000008 */
[----:B---3--:R-:W-:Y:S02]  /*19970*/  PRMT R4, R14, 0x7632, R4 ;  /* 0x000076320e047816 */ /* 0x008fe40000000004 */
[----:B------:R-:W2:Y:S04]  /*19980*/  LDL.LU R14, [R1+0x1e0] ;  /* 0x0001e000010e7983 */ /* 0x000ea80000300800 */
[----:B------:R0:W-:Y:S01]  /*19990*/  @P5 STG.E.U16 [R22.64], R4 ;  /* 0x0000000416005986 */ /* 0x0001e2000c101506 */
[----:B------:R-:W-:-:S03]  /*199a0*/  ISETP.LT.AND P5, PT, R20, c[0x0][0x17c], !P0 ;  /* 0x00005f0014007a0c */ /* 0x000fc600047a1270 */
[----:B------:R-:W3:Y:S01]  /*199b0*/  LDL.LU R10, [R1+0x1c0] ;  /* 0x0001c000010a7983 */ /* 0x000ee20000300800 */
[----:B0-----:R-:W-:-:S04]  /*199c0*/  LEA R22, P6, R2, R3, 0x1 ;  /* 0x0000000302167211 */ /* 0x001fc800078c08ff */
[-C--:B------:R-:W-:Y:S02]  /*199d0*/  LEA.HI.X.SX32 R23, R2, R0.reuse, 0x1, P6 ;  /* 0x0000000002177211 */ /* 0x080fe400030f0eff */
[----:B------:R-:W-:Y:S01]  /*199e0*/  LEA R20, P6, R21, R3, 0x1 ;  /* 0x0000000315147211 */ /* 0x000fe200078c08ff */
[----:B------:R-:W-:Y:S01]  /*199f0*/  IMAD R2, R26, 0x2, R21 ;  /* 0x000000021a027824 */ /* 0x000fe200078e0215 */
[----:B------:R-:W-:Y:S02]  /*19a00*/  PRMT R4, R7, 0x7632, R4 ;  /* 0x0000763207047816 */ /* 0x000fe40000000004 */
[----:B------:R-:W-:Y:S01]  /*19a10*/  LEA.HI.X.SX32 R21, R21, R0, 0x1, P6 ;  /* 0x0000000015157211 */ /* 0x000fe200030f0eff */
[----:B------:R-:W3:Y:S04]  /*19a20*/  LDL.LU R7, [R1+0x1b0] ;  /* 0x0001b00001077983 */ /* 0x000ee80000300800 */
[----:B------:R-:W-:Y:S04]  /*19a30*/  @P4 STG.E.U16 [R22.64], R8 ;  /* 0x0000000816004986 */ /* 0x000fe8000c101506 */
[----:B------:R4:W-:Y:S02]  /*19a40*/  @P1 STG.E.U16 [R20.64], R4 ;  /* 0x0000000414001986 */ /* 0x0009e4000c101506 */
[----:B----4-:R-:W-:-:S02]  /*19a50*/  PRMT R4, R6, 0x7632, R4 ;  /* 0x0000763206047816 */ /* 0x010fc40000000004 */
[----:B------:R-:W4:Y:S01]  /*19a60*/  LDL.LU R6, [R1+0x1a0] ;  /* 0x0001a00001067983 */ /* 0x000f220000300800 */
[C-C-:B------:R-:W-:Y:S02]  /*19a70*/  LOP3.LUT R25, R27.reuse, 0x46, R11.reuse, 0xfe, !PT ;  /* 0x000000461b197812 */ /* 0x140fe400078efe0b */
[--C-:B------:R-:W-:Y:S01]  /*19a80*/  LOP3.LUT R24, R27, 0x4c, R11.reuse, 0xfe, !PT ;  /* 0x0000004c1b187812 */ /* 0x100fe200078efe0b */
[----:B------:R-:W4:Y:S01]  /*19a90*/  LDL.LU R15, [R1+0x1d0] ;  /* 0x0001d000010f7983 */ /* 0x000f220000300800 */
[----:B------:R-:W-:Y:S02]  /*19aa0*/  ISETP.LT.AND P2, PT, R25, c[0x0][0x17c], !P0 ;  /* 0x00005f0019007a0c */ /* 0x000fe40004741270 */
[----:B------:R-:W-:Y:S01]  /*19ab0*/  ISETP.LT.AND P4, PT, R24, c[0x0][0x17c], !P0 ;  /* 0x00005f0018007a0c */ /* 0x000fe20004781270 */
[----:B------:R-:W-:Y:S01]  /*19ac0*/  IMAD R24, R26, 0x2, R2 ;  /* 0x000000021a187824 */ /* 0x000fe200078e0202 */
[----:B------:R-:W-:Y:S02]  /*19ad0*/  LEA R22, P6, R2, R3, 0x1 ;  /* 0x0000000302167211 */ /* 0x000fe400078c08ff */
[----:B------:R-:W-:-:S02]  /*19ae0*/  LOP3.LUT R20, R27, 0x4e, R11, 0xfe, !PT ;  /* 0x0000004e1b147812 */ /* 0x000fc400078efe0b */
[-C--:B------:R-:W-:Y:S02]  /*19af0*/  LEA.HI.X.SX32 R23, R2, R0.reuse, 0x1, P6 ;  /* 0x0000000002177211 */ /* 0x080fe400030f0eff */
[----:B------:R-:W-:Y:S02]  /*19b00*/  ISETP.LT.AND P1, PT, R20, c[0x0][0x17c], !P0 ;  /* 0x00005f0014007a0c */ /* 0x000fe40004721270 */
[C---:B------:R-:W-:Y:S02]  /*19b10*/  LEA R20, P6, R24.reuse, R3, 0x1 ;  /* 0x0000000318147211 */ /* 0x040fe400078c08ff */
[C-C-:B------:R-:W-:Y:S01]  /*19b20*/  LOP3.LUT R2, R27.reuse, 0x50, R11.reuse, 0xfe, !PT ;  /* 0x000000501b027812 */ /* 0x140fe200078efe0b */
[----:B------:R0:W-:Y:S01]  /*19b30*/  @P2 STG.E.U16 [R22.64], R4 ;  /* 0x0000000416002986 */ /* 0x0001e2000c101506 */
[----:B------:R-:W-:Y:S02]  /*19b40*/  LEA.HI.X.SX32 R21, R24, R0, 0x1, P6 ;  /* 0x0000000018157211 */ /* 0x000fe400030f0eff */
[----:B------:R-:W-:Y:S01]  /*19b50*/  ISETP.LT.AND P2, PT, R2, c[0x0][0x17c], !P0 ;  /* 0x00005f0002007a0c */ /* 0x000fe20004741270 */
[----:B------:R-:W-:Y:S01]  /*19b60*/  IMAD R2, R26, 0x2, R24 ;  /* 0x000000021a027824 */ /* 0x000fe200078e0218 */
[----:B0-----:R-:W-:-:S04]  /*19b70*/  LOP3.LUT R23, R27, 0x52, R11, 0xfe, !PT ;  /* 0x000000521b177812 */ /* 0x001fc800078efe0b */
[----:B------:R-:W-:Y:S02]  /*19b80*/  LEA R22, P6, R2, R3, 0x1 ;  /* 0x0000000302167211 */ /* 0x000fe400078c08ff */
[----:B--2---:R-:W-:Y:S02]  /*19b90*/  PRMT R4, R14, 0x7632, R4 ;  /* 0x000076320e047816 */ /* 0x004fe40000000004 */
[----:B------:R-:W2:Y:S04]  /*19ba0*/  LDL.LU R14, [R1+0x190] ;  /* 0x00019000010e7983 */ /* 0x000ea80000300800 */
[----:B------:R0:W-:Y:S01]  /*19bb0*/  @P3 STG.E.U16 [R20.64], R4 ;  /* 0x0000000414003986 */ /* 0x0001e2000c101506 */
[----:B---3--:R-:W-:-:S03]  /*19bc0*/  PRMT R8, R10, 0x7632, R8 ;  /* 0x000076320a087816 */ /* 0x008fc60000000008 */
[----:B------:R-:W3:Y:S01]  /*19bd0*/  LDL.LU R10, [R1+0x180] ;  /* 0x00018000010a7983 */ /* 0x000ee20000300800 */
[----:B------:R-:W-:Y:S02]  /*19be0*/  ISETP.LT.AND P3, PT, R23, c[0x0][0x17c], !P0 ;  /* 0x00005f0017007a0c */ /* 0x000fe40004761270 */
[----:B------:R-:W-:Y:S01]  /*19bf0*/  LEA.HI.X.SX32 R23, R2, R0, 0x1, P6 ;  /* 0x0000000002177211 */ /* 0x000fe200030f0eff */
[----:B0-----:R-:W-:-:S05]  /*19c00*/  IMAD R21, R26, 0x2, R2 ;  /* 0x000000021a157824 */ /* 0x001fca00078e0202 */
        /* <DEDUP_REMOVED lines=10> */
[-C--:B------:R-:W-:Y:S01]  /*19cb0*/  LEA R22, P6, R2, R3.reuse, 0x1 ;  /* 0x0000000302167211 */ /* 0x080fe200078c08ff */
[----:B------:R-:W4:Y:S01]  /*19cc0*/  LDL.LU R25, [R1+0x174] ;  /* 0x0001740001197983 */ /* 0x000f220000300800 */
[----:B------:R-:W-:Y:S01]  /*19cd0*/  ISETP.LT.AND P5, PT, R24, c[0x0][0x17c], !P0 ;  /* 0x00005f0018007a0c */ /* 0x000fe200047a1270 */
[----:B------:R-:W-:Y:S01]  /*19ce0*/  IMAD R24, R26, 0x2, R2 ;  /* 0x000000021a187824 */ /* 0x000fe200078e0202 */
[----:B------:R-:W-:Y:S01]  /*19cf0*/  LOP3.LUT R20, R27, 0x56, R11, 0xfe, !PT ;  /* 0x000000561b147812 */ /* 0x000fe200078efe0b */
[----:B------:R-:W4:Y:S01]  /*19d00*/  LDL.LU R19, [R1+0x1e4] ;  /* 0x0001e40001137983 */ /* 0x000f220000300800 */
[----:B------:R-:W-:Y:S02]  /*19d10*/  LEA.HI.X.SX32 R23, R2, R0, 0x1, P6 ;  /* 0x0000000002177211 */ /* 0x000fe400030f0eff */
[----:B------:R-:W-:Y:S01]  /*19d20*/  ISETP.LT.AND P4, PT, R20, c[0x0][0x17c], !P0 ;  /* 0x00005f0014007a0c */ /* 0x000fe20004781270 */
[----:B------:R-:W4:Y:S01]  /*19d30*/  LDL.LU R18, [R1+0x1c4] ;  /* 0x0001c40001127983 */ /* 0x000f220000300800 */
[----:B------:R-:W-:-:S02]  /*19d40*/  LEA R20, P6, R24, R3, 0x1 ;  /* 0x0000000318147211 */ /* 0x000fc400078c08ff */
[--C-:B------:R-:W-:Y:S01]  /*19d50*/  LOP3.LUT R2, R27, 0x58, R11.reuse, 0xfe, !PT ;  /* 0x000000581b027812 */ /* 0x100fe200078efe0b */
[----:B------:R0:W-:Y:S01]  /*19d60*/  @P1 STG.E.U16 [R22.64], R4 ;  /* 0x0000000416001986 */ /* 0x0001e2000c101506 */
[----:B------:R-:W-:Y:S02]  /*19d70*/  LEA.HI.X.SX32 R21, R24, R0, 0x1, P6 ;  /* 0x0000000018157211 */ /* 0x000fe400030f0eff */
[----:B------:R-:W-:Y:S01]  /*19d80*/  ISETP.LT.AND P1, PT, R2, c[0x0][0x17c], !P0 ;  /* 0x00005f0002007a0c */ /* 0x000fe20004721270 */
[----:B------:R-:W-:Y:S01]  /*19d90*/  IMAD R2, R26, 0x2, R24 ;  /* 0x000000021a027824 */ /* 0x000fe200078e0218 */
[----:B0-----:R-:W-:Y:S02]  /*19da0*/  PRMT R4, R15, 0x7632, R4 ;  /* 0x000076320f047816 */ /* 0x001fe40000000004 */
[----:B------:R-:W-:Y:S01]  /*19db0*/  LOP3.LUT R23, R27, 0x5a, R11, 0xfe, !PT ;  /* 0x0000005a1b177812 */ /* 0x000fe200078efe0b */
[----:B------:R-:W4:Y:S01]  /*19dc0*/  LDL.LU R15, [R1+0x1b4] ;  /* 0x0001b400010f7983 */ /* 0x000f220000300800 */
[----:B------:R-:W-:-:S03]  /*19dd0*/  LEA R22, P6, R2, R3, 0x1 ;  /* 0x0000000302167211 */ /* 0x000fc600078c08ff */
[----:B------:R0:W-:Y:S01]  /*19de0*/  @P2 STG.E.U16 [R20.64], R4 ;  /* 0x0000000414002986 */ /* 0x0001e2000c101506 */
[----:B------:R-:W-:Y:S02]  /*19df0*/  ISETP.LT.AND P2, PT, R23, c[0x0][0x17c], !P0 ;  /* 0x00005f0017007a0c */ /* 0x000fe40004741270 */
[----:B------:R-:W-:Y:S01]  /*19e00*/  LEA.HI.X.SX32 R23, R2, R0, 0x1, P6 ;  /* 0x0000000002177211 */ /* 0x000fe200030f0eff */
[----:B0-----:R-:W-:-:S05]  /*19e10*/  IMAD R21, R26, 0x2, R2 ;  /* 0x000000021a157824 */ /* 0x001fca00078e0202 */
[----:B------:R-:W-:Y:S01]  /*19e20*/  LEA R20, P6, R21, R3, 0x1 ;  /* 0x0000000315147211 */ /* 0x000fe200078c08ff */
[----:B------:R-:W-:Y:S01]  /*19e30*/  IMAD R2, R26, 0x2, R21 ;  /* 0x000000021a027824 */ /* 0x000fe200078e0215 */
[----:B------:R-:W-:Y:S02]  /*19e40*/  LOP3.LUT R24, R27, 0x5c, R11, 0xfe, !PT ;  /* 0x0000005c1b187812 */ /* 0x000fe400078efe0b */
[----:B------:R-:W-:Y:S02]  /*19e50*/  LEA.HI.X.SX32 R21, R21, R0, 0x1, P6 ;  /* 0x0000000015157211 */ /* 0x000fe400030f0eff */
[----:B--2---:R-:W-:Y:S02]  /*19e60*/  PRMT R8, R14, 0x7632, R8 ;  /* 0x000076320e087816 */ /* 0x004fe40000000008 */
[----:B------:R-:W2:Y:S01]  /*19e70*/  LDL.LU R14, [R1+0x1a4] ;  /* 0x0001a400010e7983 */ /* 0x000ea20000300800 */
[----:B---3--:R-:W-:-:S03]  /*19e80*/  PRMT R4, R10, 0x7632, R4 ;  /* 0x000076320a047816 */ /* 0x008fc60000000004 */
[----:B------:R0:W-:Y:S01]  /*19e90*/  @P3 STG.E.U16 [R22.64], R8 ;  /* 0x0000000816003986 */ /* 0x0001e2000c101506 */
[----:B------:R-:W-:Y:S01]  /*19ea0*/  ISETP.LT.AND P3, PT, R24, c[0x0][0x17c], !P0 ;  /* 0x00005f0018007a0c */ /* 0x000fe20004761270 */
[----:B------:R-:W-:Y:S02]  /*19eb0*/  IMAD R24, R26, 0x2, R2 ;  /* 0x000000021a187824 */ /* 0x000fe400078e0202 */
[----:B------:R1:W-:Y:S04]  /*19ec0*/  @P5 STG.E.U16 [R20.64], R4 ;  /* 0x0000000414005986 */ /* 0x0003e8000c101506 */
[----:B------:R-:W3:Y:S01]  /*19ed0*/  LDL.LU R10, [R1+0x1d4] ;  /* 0x0001d400010a7983 */ /* 0x000ee20000300800 */
[----:B0-----:R-:W-:Y:S02]  /*19ee0*/  LEA R22, P6, R2, R3, 0x1 ;  /* 0x0000000302167211 */ /* 0x001fe400078c08ff */
[----:B-1----:R-:W-:-:S02]  /*19ef0*/  LOP3.LUT R20, R27, 0x5e, R11, 0xfe, !PT ;  /* 0x0000005e1b147812 */ /* 0x002fc400078efe0b */
[-C--:B------:R-:W-:Y:S02]  /*19f00*/  LEA.HI.X.SX32 R23, R2, R0.reuse, 0x1, P6 ;  /* 0x0000000002177211 */ /* 0x080fe400030f0eff */
[----:B------:R-:W-:Y:S02]  /*19f10*/  PRMT R4, R7, 0x7632, R4 ;  /* 0x0000763207047816 */ /* 0x000fe40000000004 */
[----:B------:R-:W-:Y:S01]  /*19f20*/  ISETP.LT.AND P5, PT, R20, c[0x0][0x17c], !P0 ;  /* 0x00005f0014007a0c */ /* 0x000fe200047a1270 */
[----:B------:R-:W2:Y:S01]  /*19f30*/  LDL.LU R7, [R1+0x194] ;  /* 0x0001940001077983 */ /* 0x000ea20000300800 */
[C---:B------:R-:W-:Y:S02]  /*19f40*/  LEA R20, P6, R24.reuse, R3, 0x1 ;  /* 0x0000000318147211 */ /* 0x040fe400078c08ff */
[----:B------:R-:W-:Y:S01]  /*19f50*/  LOP3.LUT R2, R27, 0x60, R11, 0xfe, !PT ;  /* 0x000000601b027812 */ /* 0x000fe200078efe0b */
[----:B------:R4:W-:Y:S01]  /*19f60*/  @P4 STG.E.U16 [R22.64], R4 ;  /* 0x0000000416004986 */ /* 0x0009e2000c101506 */
[----:B------:R-:W-:-:S02]  /*19f70*/  LEA.HI.X.SX32 R21, R24, R0, 0x1, P6 ;  /* 0x0000000018157211 */ /* 0x000fc400030f0eff */
[----:B------:R-:W-:Y:S01]  /*19f80*/  ISETP.LT.AND P4, PT, R2, c[0x0][0x17c], !P0 ;  /* 0x00005f0002007a0c */ /* 0x000fe20004781270 */
[----:B------:R-:W-:Y:S01]  /*19f90*/  IMAD R2, R26, 0x2, R24 ;  /* 0x000000021a027824 */ /* 0x000fe200078e0218 */
[----:B----4-:R-:W-:Y:S02]  /*19fa0*/  PRMT R4, R6, 0x7632, R4 ;  /* 0x0000763206047816 */ /* 0x010fe40000000004 */
[----:B------:R-:W4:Y:S04]  /*19fb0*/  LDL.LU R6, [R1+0x184] ;  /* 0x0001840001067983 */ /* 0x000f280000300800 */
[----:B------:R-:W2:Y:S04]  /*19fc0*/  LDL.LU R24, [R1+0x120] ;  /* 0x0001200001187983 */ /* 0x000ea80000300800 */
[----:B------:R0:W-:Y:S04]  /*19fd0*/  @P1 STG.E.U16 [R20.64], R4 ;  /* 0x0000000414001986 */ /* 0x0001e8000c101506 */
[----:B0-----:R-:W3:Y:S01]  /*19fe0*/  LDL.LU R20, [R1+0x130] ;  /* 0x0001300001147983 */ /* 0x001ee20000300800 */
[----:B------:R-:W-:Y:S01]  /*19ff0*/  LOP3.LUT R23, R27, 0x62, R11, 0xfe, !PT ;  /* 0x000000621b177812 */ /* 0x000fe200078efe0b */
[----:B------:R-:W-:Y:S01]  /*1a000*/  IMAD R21, R26, 0x2, R2 ;  /* 0x000000021a157824 */ /* 0x000fe200078e0202 */
[----:B------:R-:W-:-:S02]  /*1a010*/  LEA R22, P6, R2, R3, 0x1 ;  /* 0x0000000302167211 */ /* 0x000fc400078c08ff */
[----:B------:R-:W-:Y:S02]  /*1a020*/  ISETP.LT.AND P1, PT, R23, c[0x0][0x17c], !P0 ;  /* 0x00005f0017007a0c */ /* 0x000fe40004721270 */
[----:B------:R-:W-:Y:S01]  /*1a030*/  LEA.HI.X.SX32 R23, R2, R0, 0x1, P6 ;  /* 0x0000000002177211 */ /* 0x000fe200030f0eff */
[----:B------:R-:W-:Y:S01]  /*1a040*/  IMAD R2, R26, 0x2, R21 ;  /* 0x000000021a027824 */ /* 0x000fe200078e0215 */
[----:B--2---:R-:W-:Y:S02]  /*1a050*/  PRMT R4, R24, 0x7632, R4 ;  /* 0x0000763218047816 */ /* 0x004fe40000000004 */
[----:B---3--:R-:W-:Y:S02]  /*1a060*/  PRMT R8, R20, 0x7632, R8 ;  /* 0x0000763214087816 */ /* 0x008fe40000000008 */
[----:B------:R-:W-:-:S04]  /*1a070*/  LEA R20, P6, R21, R3, 0x1 ;  /* 0x0000000315147211 */ /* 0x000fc800078c08ff */
[----:B------:R-:W-:Y:S01]  /*1a080*/  LEA.HI.X.SX32 R21, R21, R0, 0x1, P6 ;  /* 0x0000000015157211 */ /* 0x000fe200030f0eff */
[----:B------:R-:W-:Y:S04]  /*1a090*/  @P2 STG.E.U16 [R22.64], R8 ;  /* 0x0000000816002986 */ /* 0x000fe8000c101506 */
[----:B------:R0:W-:Y:S04]  /*1a0a0*/  @P3 STG.E.U16 [R20.64], R4 ;  /* 0x0000000414003986 */ /* 0x0001e8000c101506 */
[----:B0-----:R-:W2:Y:S01]  /*1a0b0*/  LDL.LU R21, [R1+0x110] ;  /* 0x0001100001157983 */ /* 0x001ea20000300800 */
[----:B------:R-:W-:-:S04]  /*1a0c0*/  LEA R22, P6, R2, R3, 0x1 ;  /* 0x0000000302167211 */ /* 0x000fc800078c08ff */
[----:B------:R-:W-:Y:S02]  /*1a0d0*/  LEA.HI.X.SX32 R23, R2, R0, 0x1, P6 ;  /* 0x0000000002177211 */ /* 0x000fe400030f0eff */
[----:B------:R-:W-:Y:S02]  /*1a0e0*/  LOP3.LUT R24, R27, 0x64, R11, 0xfe, !PT ;  /* 0x000000641b187812 */ /* 0x000fe400078efe0b */
[----:B--2---:R-:W-:-:S05]  /*1a0f0*/  PRMT R4, R21, 0x7632, R4 ;  /* 0x0000763215047816 */ /* 0x004fca0000000004 */
[----:B------:R0:W-:Y:S04]  /*1a100*/  @P5 STG.E.U16 [R22.64], R4 ;  /* 0x0000000416005986 */ /* 0x0001e8000c101506 */
[----:B0-----:R-:W2:Y:S01]  /*1a110*/  LDL.LU R23, [R1+0x100] ;  /* 0x0001000001177983 */ /* 0x001ea20000300800 */
[----:B------:R-:W-:Y:S01]  /*1a120*/  ISETP.LT.AND P2, PT, R24, c[0x0][0x17c], !P0 ;  /* 0x00005f0018007a0c */ /* 0x000fe20004741270 */
[----:B------:R-:W-:Y:S01]  /*1a130*/  IMAD R24, R26, 0x2, R2 ;  /* 0x000000021a187824 */ /* 0x000fe200078e0202 */
[----:B------:R-:W-:-:S04]  /*1a140*/  LOP3.LUT R20, R27, 0x66, R11, 0xfe, !PT ;  /* 0x000000661b147812 */ /* 0x000fc800078efe0b */
[----:B------:R-:W-:Y:S02]  /*1a150*/  ISETP.LT.AND P3, PT, R20, c[0x0][0x17c], !P0 ;  /* 0x00005f0014007a0c */ /* 0x000fe40004761270 */
[C---:B------:R-:W-:Y:S02]  /*1a160*/  LEA R20, P6, R24.reuse, R3, 0x1 ;  /* 0x0000000318147211 */ /* 0x040fe400078c08ff */
[----:B------:R-:W-:Y:S02]  /*1a170*/  LOP3.LUT R2, R27, 0x68, R11, 0xfe, !PT ;  /* 0x000000681b027812 */ /* 0x000fe400078efe0b */
[----:B------:R-:W-:Y:S02]  /*1a180*/  LEA.HI.X.SX32 R21, R24, R0, 0x1, P6 ;  /* 0x0000000018157211 */ /* 0x000fe400030f0eff */
[----:B------:R-:W-:Y:S01]  /*1a190*/  ISETP.LT.AND P5, PT, R2, c[0x0][0x17c], !P0 ;  /* 0x00005f0002007a0c */ /* 0x000fe200047a1270 */
[----:B------:R-:W-:Y:S02]  /*1a1a0*/  IMAD R2, R26, 0x2, R24 ;  /* 0x000000021a027824 */ /* 0x000fe400078e0218 */
[----:B------:R-:W3:Y:S01]  /*1a1b0*/  LDL.LU R24, [R1+0xb0] ;  /* 0x0000b00001187983 */ /* 0x000ee20000300800 */
[----:B--2---:R-:W-:-:S05]  /*1a1c0*/  PRMT R4, R23, 0x7632, R4 ;  /* 0x0000763217047816 */ /* 0x004fca0000000004 */
[----:B------:R0:W-:Y:S04]  /*1a1d0*/  @P4 STG.E.U16 [R20.64], R4 ;  /* 0x0000000414004986 */ /* 0x0001e8000c101506 */
[----:B0-----:R-:W2:Y:S01]  /*1a1e0*/  LDL.LU R20, [R1+0xf0] ;  /* 0x0000f00001147983 */ /* 0x001ea20000300800 */
[----:B------:R-:W-:Y:S01]  /*1a1f0*/  LOP3.LUT R23, R27, 0x6a, R11, 0xfe, !PT ;  /* 0x0000006a1b177812 */ /* 0x000fe200078efe0b */
[----:B------:R-:W-:Y:S01]  /*1a200*/  IMAD R21, R26, 0x2, R2 ;  /* 0x000000021a157824 */ /* 0x000fe200078e0202 */
[C---:B------:R-:W-:Y:S02]  /*1a210*/  LEA R22, P6, R2.reuse, R3, 0x1 ;  /* 0x0000000302167211 */ /* 0x040fe400078c08ff */
[----:B------:R-:W-:Y:S02]  /*1a220*/  ISETP.LT.AND P4, PT, R23, c[0x0][0x17c], !P0 ;  /* 0x00005f0017007a0c */ /* 0x000fe40004781270 */
[----:B------:R-:W-:Y:S01]  /*1a230*/  LEA.HI.X.SX32 R23, R2, R0, 0x1, P6 ;  /* 0x0000000002177211 */ /* 0x000fe200030f0eff */
[----:B------:R-:W-:Y:S01]  /*1a240*/  IMAD R2, R26, 0x2, R21 ;  /* 0x000000021a027824 */ /* 0x000fe200078e0215 */
[----:B---3--:R-:W-:-:S02]  /*1a250*/  PRMT R4, R24, 0x7632, R4 ;  /* 0x0000763218047816 */ /* 0x008fc40000000004 */
[----:B--2---:R-:W-:Y:S02]  /*1a260*/  PRMT R8, R20, 0x7632, R8 ;  /* 0x0000763214087816 */ /* 0x004fe40000000008 */
        /* <DEDUP_REMOVED lines=39> */
[C-C-:B------:R-:W-:Y:S02]  /*1a4e0*/  LOP3.LUT R24, R27.reuse, 0x74, R11.reuse, 0xfe, !PT ;  /* 0x000000741b187812 */ /* 0x140fe400078efe0b */
[C-C-:B------:R-:W-:Y:S02]  /*1a4f0*/  LOP3.LUT R20, R27.reuse, 0x76, R11.reuse, 0xfe, !PT ;  /* 0x000000761b147812 */ /* 0x140fe400078efe0b */
[----:B------:R-:W-:Y:S01]  /*1a500*/  ISETP.LT.AND P4, PT, R24, c[0x0][0x17c], !P0 ;  /* 0x00005f0018007a0c */ /* 0x000fe20004781270 */
[----:B------:R-:W-:Y:S01]  /*1a510*/  IMAD R24, R26, 0x2, R2 ;  /* 0x000000021a187824 */ /* 0x000fe200078e0202 */
[----:B------:R-:W-:Y:S02]  /*1a520*/  ISETP.LT.AND P1, PT, R20, c[0x0][0x17c], !P0 ;  /* 0x00005f0014007a0c */ /* 0x000fe40004721270 */
[----:B------:R-:W-:-:S02]  /*1a530*/  LOP3.LUT R2, R27, 0x78, R11, 0xfe, !PT ;  /* 0x000000781b027812 */ /* 0x000fc400078efe0b */
[----:B------:R-:W-:Y:S02]  /*1a540*/  LEA R20, P6, R24, R3, 0x1 ;  /* 0x0000000318147211 */ /* 0x000fe400078c08ff */
[----:B--2---:R-:W-:-:S05]  /*1a550*/  PRMT R4, R21, 0x7632, R4 ;  /* 0x0000763215047816 */ /* 0x004fca0000000004 */
[----:B------:R0:W-:Y:S04]  /*1a560*/  @P2 STG.E.U16 [R22.64], R4 ;  /* 0x0000000416002986 */ /* 0x0001e8000c101506 */
[----:B0-----:R-:W2:Y:S01]  /*1a570*/  LDL.LU R23, [R1+0x80] ;  /* 0x0000800001177983 */ /* 0x001ea20000300800 */
[----:B------:R-:W-:Y:S01]  /*1a580*/  ISETP.LT.AND P2, PT, R2, c[0x0][0x17c], !P0 ;  /* 0x00005f0002007a0c */ /* 0x000fe20004741270 */
[----:B------:R-:W-:Y:S01]  /*1a590*/  IMAD R2, R26, 0x2, R24 ;  /* 0x000000021a027824 */ /* 0x000fe200078e0218 */
[----:B------:R-:W-:Y:S02]  /*1a5a0*/  LEA.HI.X.SX32 R21, R24, R0, 0x1, P6 ;  /* 0x0000000018157211 */ /* 0x000fe400030f0eff */
[----:B------:R-:W3:Y:S02]  /*1a5b0*/  LDL.LU R24, [R1+0x60] ;  /* 0x0000600001187983 */ /* 0x000ee40000300800 */
[----:B------:R-:W-:-:S02]  /*1a5c0*/  LEA R22, P6, R2, R3, 0x1 ;  /* 0x0000000302167211 */ /* 0x000fc400078c08ff */
[----:B------:R-:W-:Y:S02]  /*1a5d0*/  PRMT R12, R12, 0x7632, R12 ;  /* 0x000076320c0c7816 */ /* 0x000fe4000000000c */
[----:B------:R-:W-:Y:S02]  /*1a5e0*/  PRMT R16, R16, 0x7632, R16 ;  /* 0x0000763210107816 */ /* 0x000fe40000000010 */
[----:B--2---:R-:W-:Y:S02]  /*1a5f0*/  PRMT R4, R23, 0x7632, R4 ;  /* 0x0000763217047816 */ /* 0x004fe40000000004 */
[----:B------:R-:W-:-:S03]  /*1a600*/  LOP3.LUT R23, R27, 0x7a, R11, 0xfe, !PT ;  /* 0x0000007a1b177812 */ /* 0x000fc600078efe0b */
[----:B------:R0:W-:Y:S01]  /*1a610*/  @P3 STG.E.U16 [R20.64], R4 ;  /* 0x0000000414003986 */ /* 0x0001e2000c101506 */
[----:B------:R-:W-:Y:S02]  /*1a620*/  ISETP.LT.AND P3, PT, R23, c[0x0][0x17c], !P0 ;  /* 0x00005f0017007a0c */ /* 0x000fe40004761270 */
[----:B------:R-:W-:Y:S01]  /*1a630*/  LEA.HI.X.SX32 R23, R2, R0, 0x1, P6 ;  /* 0x0000000002177211 */ /* 0x000fe200030f0eff */
[----:B0-----:R-:W-:Y:S01]  /*1a640*/  IMAD R21, R26, 0x2, R2 ;  /* 0x000000021a157824 */ /* 0x001fe200078e0202 */
[----:B---3--:R-:W-:-:S04]  /*1a650*/  PRMT R8, R24, 0x7632, R8 ;  /* 0x0000763218087816 */ /* 0x008fc80000000008 */
[C---:B------:R-:W-:Y:S01]  /*1a660*/  LEA R20, P6, R21.reuse, R3, 0x1 ;  /* 0x0000000315147211 */ /* 0x040fe200078c08ff */
[----:B------:R-:W-:Y:S01]  /*1a670*/  IMAD R2, R26, 0x2, R21 ;  /* 0x000000021a027824 */ /* 0x000fe200078e0215 */
[----:B------:R-:W-:Y:S02]  /*1a680*/  PRMT R4, R28, 0x7632, R4 ;  /* 0x000076321c047816 */ /* 0x000fe40000000004 */
[----:B------:R-:W-:Y:S02]  /*1a690*/  LEA.HI.X.SX32 R21, R21, R0, 0x1, P6 ;  /* 0x0000000015157211 */ /* 0x000fe400030f0eff */
[----:B------:R-:W-:Y:S01]  /*1a6a0*/  LOP3.LUT R24, R27, 0x7c, R11, 0xfe, !PT ;  /* 0x0000007c1b187812 */ /* 0x000fe200078efe0b */
[----:B------:R0:W-:Y:S03]  /*1a6b0*/  @P5 STG.E.U16 [R22.64], R8 ;  /* 0x0000000816005986 */ /* 0x0001e6000c101506 */
[----:B------:R-:W-:Y:S01]  /*1a6c0*/  ISETP.LT.AND P5, PT, R24, c[0x0][0x17c], !P0 ;  /* 0x00005f0018007a0c */ /* 0x000fe200047a1270 */
[----:B------:R1:W-:Y:S01]  /*1a6d0*/  @P4 STG.E.U16 [R20.64], R4 ;  /* 0x0000000414004986 */ /* 0x0003e2000c101506 */
[----:B------:R-:W-:-:S03]  /*1a6e0*/  IMAD R24, R26, 0x2, R2 ;  /* 0x000000021a187824 */ /* 0x000fc600078e0202 */
[----:B------:R-:W2:Y:S01]  /*1a6f0*/  LDL.LU R28, [R1+0x764] ;  /* 0x00076400011c7983 */ /* 0x000ea20000300800 */
[CC--:B0-----:R-:W-:Y:S02]  /*1a700*/  LEA R22, P6, R2.reuse, R3.reuse, 0x1 ;  /* 0x0000000302167211 */ /* 0x0c1fe400078c08ff */
[----:B-1----:R-:W-:Y:S02]  /*1a710*/  LOP3.LUT R20, R27, 0x7e, R11, 0xfe, !PT ;  /* 0x0000007e1b147812 */ /* 0x002fe400078efe0b */
[----:B------:R-:W-:Y:S02]  /*1a720*/  LEA.HI.X.SX32 R23, R2, R0, 0x1, P6 ;  /* 0x0000000002177211 */ /* 0x000fe400030f0eff */
[----:B------:R-:W-:Y:S02]  /*1a730*/  ISETP.LT.AND P4, PT, R20, c[0x0][0x17c], !P0 ;  /* 0x00005f0014007a0c */ /* 0x000fe40004781270 */
[----:B------:R-:W-:Y:S02]  /*1a740*/  PRMT R4, R29, 0x7632, R4 ;  /* 0x000076321d047816 */ /* 0x000fe40000000004 */
[----:B------:R-:W-:Y:S01]  /*1a750*/  LEA R20, P6, R24, R3, 0x1 ;  /* 0x0000000318147211 */ /* 0x000fe200078c08ff */
[----:B------:R-:W3:Y:S01]  /*1a760*/  LDL.LU R29, [R1+0x760] ;  /* 0x00076000011d7983 */ /* 0x000ee20000300800 */
[----:B------:R-:W-:-:S02]  /*1a770*/  PRMT R8, R4, 0x7632, R8 ;  /* 0x0000763204087816 */ /* 0x000fc40000000008 */
[----:B------:R-:W-:Y:S01]  /*1a780*/  LEA.HI.X.SX32 R21, R24, R0, 0x1, P6 ;  /* 0x0000000018157211 */ /* 0x000fe200030f0eff */
[----:B------:R-:W-:Y:S01]  /*1a790*/  IMAD R24, R26, 0x2, R24 ;  /* 0x000000021a187824 */ /* 0x000fe200078e0218 */
[C-C-:B------:R-:W-:Y:S01]  /*1a7a0*/  LOP3.LUT R2, R27.reuse, 0x80, R11.reuse, 0xfe, !PT ;  /* 0x000000801b027812 */ /* 0x140fe200078efe0b */
[----:B------:R0:W-:Y:S03]  /*1a7b0*/  @P1 STG.E.U16 [R22.64], R4 ;  /* 0x0000000416001986 */ /* 0x0001e6000c101506 */
[----:B------:R-:W-:Y:S01]  /*1a7c0*/  ISETP.LT.AND P1, PT, R2, c[0x0][0x17c], !P0 ;  /* 0x00005f0002007a0c */ /* 0x000fe20004721270 */
[----:B------:R1:W-:Y:S01]  /*1a7d0*/  @P2 STG.E.U16 [R20.64], R8 ;  /* 0x0000000814002986 */ /* 0x0003e2000c101506 */
[----:B------:R-:W-:Y:S01]  /*1a7e0*/  IMAD R2, R26, 0x2, R24 ;  /* 0x000000021a027824 */ /* 0x000fe200078e0218 */
[----:B0-----:R-:W-:Y:S02]  /*1a7f0*/  LOP3.LUT R4, R27, 0x82, R11, 0xfe, !PT ;  /* 0x000000821b047812 */ /* 0x001fe400078efe0b */
[----:B-1----:R-:W-:-:S02]  /*1a800*/  LEA R20, P6, R24, R3, 0x1 ;  /* 0x0000000318147211 */ /* 0x002fc400078c08ff */
[----:B------:R-:W-:Y:S01]  /*1a810*/  ISETP.LT.AND P2, PT, R4, c[0x0][0x17c], !P0 ;  /* 0x00005f0004007a0c */ /* 0x000fe20004741270 */
[----:B------:R-:W-:Y:S01]  /*1a820*/  IMAD R4, R26, 0x2, R2 ;  /* 0x000000021a047824 */ /* 0x000fe200078e0202 */
[----:B------:R-:W-:Y:S02]  /*1a830*/  PRMT R8, R8, 0x7632, R8 ;  /* 0x0000763208087816 */ /* 0x000fe40000000008 */
[----:B------:R-:W-:Y:S02]  /*1a840*/  LEA.HI.X.SX32 R21, R24, R0, 0x1, P6 ;  /* 0x0000000018157211 */ /* 0x000fe400030f0eff */
[----:B------:R-:W-:-:S03]  /*1a850*/  LEA R22, P6, R2, R3, 0x1 ;  /* 0x0000000302167211 */ /* 0x000fc600078c08ff */
[----:B------:R0:W-:Y:S01]  /*1a860*/  @P3 STG.E.U16 [R20.64], R8 ;  /* 0x0000000814003986 */ /* 0x0001e2000c101506 */
[----:B------:R-:W-:Y:S02]  /*1a870*/  LEA.HI.X.SX32 R23, R2, R0, 0x1, P6 ;  /* 0x0000000002177211 */ /* 0x000fe400030f0eff */
[----:B------:R-:W-:Y:S02]  /*1a880*/  LOP3.LUT R24, R27, 0x84, R11, 0xfe, !PT ;  /* 0x000000841b187812 */ /* 0x000fe400078efe0b */
[----:B0-----:R-:W-:-:S04]  /*1a890*/  LEA R20, P6, R4, R3, 0x1 ;  /* 0x0000000304147211 */ /* 0x001fc800078c08ff */
[----:B------:R-:W-:Y:S01]  /*1a8a0*/  LEA.HI.X.SX32 R21, R4, R0, 0x1, P6 ;  /* 0x0000000004157211 */ /* 0x000fe200030f0eff */
[----:B------:R0:W-:Y:S01]  /*1a8b0*/  @P5 STG.E.U16 [R22.64], R12 ;  /* 0x0000000c16005986 */ /* 0x0001e2000c101506 */
[----:B------:R-:W-:-:S03]  /*1a8c0*/  ISETP.LT.AND P3, PT, R24, c[0x0][0x17c], !P0 ;  /* 0x00005f0018007a0c */ /* 0x000fc60004761270 */
[----:B------:R-:W2:Y:S04]  /*1a8d0*/  LDL.LU R24, [R1+0x144] ;  /* 0x0001440001187983 */ /* 0x000ea80000300800 */
[----:B------:R1:W-:Y:S04]  /*1a8e0*/  @P4 STG.E.U16 [R20.64], R16 ;  /* 0x0000001014004986 */ /* 0x0003e8000c101506 */
[----:B0-----:R-:W2:Y:S04]  /*1a8f0*/  LDL.LU R12, [R1+0x94] ;  /* 0x00009400010c7983 */ /* 0x001ea80000300800 */
[----:B-1----:R-:W2:Y:S01]  /*1a900*/  LDL.LU R16, [R1+0xa4] ;  /* 0x0000a40001107983 */ /* 0x002ea20000300800 */
[----:B------:R-:W-:Y:S01]  /*1a910*/  IMAD R2, R26, 0x2, R4 ;  /* 0x000000021a027824 */ /* 0x000fe200078e0204 */
[----:B------:R-:W-:-:S03]  /*1a920*/  LOP3.LUT R8, R27, 0x86, R11, 0xfe, !PT ;  /* 0x000000861b087812 */ /* 0x000fc600078efe0b */
[----:B------:R-:W-:Y:S01]  /*1a930*/  IMAD R4, R26, 0x2, R2 ;  /* 0x000000021a047824 */ /* 0x000fe200078e0202 */
[----:B------:R-:W-:Y:S02]  /*1a940*/  ISETP.LT.AND P5, PT, R8, c[0x0][0x17c], !P0 ;  /* 0x00005f0008007a0c */ /* 0x000fe400047a1270 */
[CC--:B------:R-:W-:Y:S02]  /*1a950*/  LEA R22, P6, R2.reuse, R3.reuse, 0x1 ;  /* 0x0000000302167211 */ /* 0x0c0fe400078c08ff */
[----:B------:R-:W-:Y:S02]  /*1a960*/  LOP3.LUT R8, R27, 0x88, R11, 0xfe, !PT ;  /* 0x000000881b087812 */ /* 0x000fe400078efe0b */
[----:B------:R-:W-:Y:S01]  /*1a970*/  LEA.HI.X.SX32 R23, R2, R0, 0x1, P6 ;  /* 0x0000000002177211 */ /* 0x000fe200030f0eff */
[----:B------:R-:W-:Y:S01]  /*1a980*/  IMAD R2, R26, 0x2, R4 ;  /* 0x000000021a027824 */ /* 0x000fe200078e0204 */
[----:B------:R-:W-:Y:S02]  /*1a990*/  ISETP.LT.AND P4, PT, R8, c[0x0][0x17c], !P0 ;  /* 0x00005f0008007a0c */ /* 0x000fe40004781270 */
[----:B------:R-:W-:-:S02]  /*1a9a0*/  LEA R20, P6, R4, R3, 0x1 ;  /* 0x0000000304147211 */ /* 0x000fc400078c08ff */
[C-C-:B------:R-:W-:Y:S02]  /*1a9b0*/  LOP3.LUT R8, R27.reuse, 0x8a, R11.reuse, 0xfe, !PT ;  /* 0x0000008a1b087812 */ /* 0x140fe400078efe0b */
[----:B------:R-:W-:Y:S01]  /*1a9c0*/  LEA.HI.X.SX32 R21, R4, R0, 0x1, P6 ;  /* 0x0000000004157211 */ /* 0x000fe200030f0eff */
[----:B------:R-:W-:Y:S01]  /*1a9d0*/  IMAD R4, R26, 0x2, R2 ;  /* 0x000000021a047824 */ /* 0x000fe200078e0202 */
[----:B--2---:R0:W-:Y:S01]  /*1a9e0*/  @P1 STG.E.U16 [R22.64], R16 ;  /* 0x0000001016001986 */ /* 0x0041e2000c101506 */
[----:B------:R-:W-:Y:S02]  /*1a9f0*/  ISETP.LT.AND P1, PT, R8, c[0x0][0x17c], !P0 ;  /* 0x00005f0008007a0c */ /* 0x000fe40004721270 */
[----:B------:R-:W-:Y:S01]  /*1aa00*/  LOP3.LUT R8, R27, 0x8c, R11, 0xfe, !PT ;  /* 0x0000008c1b087812 */ /* 0x000fe200078efe0b */
[----:B------:R1:W-:Y:S03]  /*1aa10*/  @P2 STG.E.U16 [R20.64], R12 ;  /* 0x0000000c14002986 */ /* 0x0003e6000c101506 */
[----:B------:R-:W-:-:S02]  /*1aa20*/  ISETP.LT.AND P2, PT, R8, c[0x0][0x17c], !P0 ;  /* 0x00005f0008007a0c */ /* 0x000fc40004741270 */
[----:B0-----:R-:W-:Y:S01]  /*1aa30*/  LEA R22, P6, R2, R3, 0x1 ;  /* 0x0000000302167211 */ /* 0x001fe200078c08ff */
[----:B------:R-:W-:-:S03]  /*1aa40*/  IMAD R8, R26, 0x2, R4 ;  /* 0x000000021a087824 */ /* 0x000fc600078e0204 */
[-C--:B------:R-:W-:Y:S02]  /*1aa50*/  LEA.HI.X.SX32 R23, R2, R0.reuse, 0x1, P6 ;  /* 0x0000000002177211 */ /* 0x080fe400030f0eff */
[C-C-:B------:R-:W-:Y:S02]  /*1aa60*/  LOP3.LUT R2, R27.reuse, 0x8e, R11.reuse, 0xfe, !PT ;  /* 0x0000008e1b027812 */ /* 0x140fe400078efe0b */
[----:B-1----:R-:W-:Y:S01]  /*1aa70*/  LEA R20, P6, R4, R3, 0x1 ;  /* 0x0000000304147211 */ /* 0x002fe200078c08ff */
[----:B------:R0:W-:Y:S01]  /*1aa80*/  @P3 STG.E.U16 [R22.64], R24 ;  /* 0x0000001816003986 */ /* 0x0001e2000c101506 */
[----:B------:R-:W-:Y:S01]  /*1aa90*/  ISETP.LT.AND P3, PT, R2, c[0x0][0x17c], !P0 ;  /* 0x00005f0002007a0c */ /* 0x000fe20004761270 */
[----:B------:R-:W-:Y:S01]  /*1aaa0*/  IMAD R2, R26, 0x2, R8 ;  /* 0x000000021a027824 */ /* 0x000fe200078e0208 */
[----:B------:R-:W-:Y:S02]  /*1aab0*/  LEA.HI.X.SX32 R21, R4, R0, 0x1, P6 ;  /* 0x0000000004157211 */ /* 0x000fe400030f0eff */
[----:B------:R-:W-:-:S03]  /*1aac0*/  LOP3.LUT R4, R27, 0x90, R11, 0xfe, !PT ;  /* 0x000000901b047812 */ /* 0x000fc600078efe0b */
[----:B------:R1:W-:Y:S01]  /*1aad0*/  @P5 STG.E.U16 [R20.64], R25 ;  /* 0x0000001914005986 */ /* 0x0003e2000c101506 */
[-C--:B0-----:R-:W-:Y:S02]  /*1aae0*/  LEA R22, P6, R8, R3.reuse, 0x1 ;  /* 0x0000000308167211 */ /* 0x081fe400078c08ff */
[----:B------:R-:W-:Y:S02]  /*1aaf0*/  ISETP.LT.AND P5, PT, R4, c[0x0][0x17c], !P0 ;  /* 0x00005f0004007a0c */ /* 0x000fe400047a1270 */
[----:B------:R-:W-:Y:S01]  /*1ab00*/  LEA.HI.X.SX32 R23, R8, R0, 0x1, P6 ;  /* 0x0000000008177211 */ /* 0x000fe200030f0eff */
[----:B------:R-:W-:Y:S01]  /*1ab10*/  IMAD R4, R26, 0x2, R2 ;  /* 0x000000021a047824 */ /* 0x000fe200078e0202 */
[----:B------:R-:W-:Y:S02]  /*1ab20*/  LOP3.LUT R8, R27, 0x92, R11, 0xfe, !PT ;  /* 0x000000921b087812 */ /* 0x000fe400078efe0b */
[----:B-1----:R-:W-:Y:S01]  /*1ab30*/  LEA R20, P6, R2, R3, 0x1 ;  /* 0x0000000302147211 */ /* 0x002fe200078c08ff */
[----:B------:R0:W-:Y:S01]  /*1ab40*/  @P4 STG.E.U16 [R22.64], R19 ;  /* 0x0000001316004986 */ /* 0x0001e2000c101506 */
[----:B------:R-:W-:-:S02]  /*1ab50*/  ISETP.LT.AND P4, PT, R8, c[0x0][0x17c], !P0 ;  /* 0x00005f0008007a0c */ /* 0x000fc40004781270 */
[----:B------:R-:W-:Y:S01]  /*1ab60*/  LEA.HI.X.SX32 R21, R2, R0, 0x1, P6 ;  /* 0x0000000002157211 */ /* 0x000fe200030f0eff */
[----:B------:R-:W-:Y:S01]  /*1ab70*/  IMAD R8, R26, 0x2, R4 ;  /* 0x000000021a087824 */ /* 0x000fe200078e0204 */
[----:B------:R-:W-:-:S03]  /*1ab80*/  LOP3.LUT R2, R27, 0x94, R11, 0xfe, !PT ;  /* 0x000000941b027812 */ /* 0x000fc600078efe0b */
[----:B------:R1:W-:Y:S01]  /*1ab90*/  @P1 STG.E.U16 [R20.64], R18 ;  /* 0x0000001214001986 */ /* 0x0003e2000c101506 */
[-C--:B0-----:R-:W-:Y:S02]  /*1aba0*/  LEA R22, P6, R4, R3.reuse, 0x1 ;  /* 0x0000000304167211 */ /* 0x081fe400078c08ff */
[----:B------:R-:W-:Y:S01]  /*1abb0*/  ISETP.LT.AND P1, PT, R2, c[0x0][0x17c], !P0 ;  /* 0x00005f0002007a0c */ /* 0x000fe20004721270 */
[----:B------:R-:W-:Y:S01]  /*1abc0*/  IMAD R2, R26, 0x2, R8 ;  /* 0x000000021a027824 */ /* 0x000fe200078e0208 */
[----:B------:R-:W-:Y:S02]  /*1abd0*/  LEA.HI.X.SX32 R23, R4, R0, 0x1, P6 ;  /* 0x0000000004177211 */ /* 0x000fe400030f0eff */
        /* <DEDUP_REMOVED lines=9> */
[----:B------:R-:W-:Y:S02]  /*1ac70*/  ISETP.LT.AND P3, PT, R8, c[0x0][0x17c], !P0 ;  /* 0x00005f0008007a0c */ /* 0x000fe40004761270 */
[-C--:B------:R-:W-:Y:S01]  /*1ac80*/  LEA.HI.X.SX32 R23, R2, R0.reuse, 0x1, P6 ;  /* 0x0000000002177211 */ /* 0x080fe200030f0eff */
[----:B------:R-:W-:Y:S01]  /*1ac90*/  IMAD R8, R26, 0x2, R4 ;  /* 0x000000021a087824 */ /* 0x000fe200078e0204 */
[----:B------:R-:W-:Y:S02]  /*1aca0*/  LOP3.LUT R2, R27, 0x9a, R11, 0xfe, !PT ;  /* 0x0000009a1b027812 */ /* 0x000fe400078efe0b */
[----:B-1----:R-:W-:Y:S01]  /*1acb0*/  LEA R20, P6, R4, R3, 0x1 ;  /* 0x0000000304147211 */ /* 0x002fe200078c08ff */
[----:B------:R0:W-:Y:S01]  /*1acc0*/  @P5 STG.E.U16 [R22.64], R10 ;  /* 0x0000000a16005986 */ /* 0x0001e2000c101506 */
[----:B------:R-:W-:Y:S01]  /*1acd0*/  ISETP.LT.AND P5, PT, R2, c[0x0][0x17c], !P0 ;  /* 0x00005f0002007a0c */ /* 0x000fe200047a1270 */
[----:B------:R-:W-:Y:S01]  /*1ace0*/  IMAD R2, R26, 0x2, R8 ;  /* 0x000000021a027824 */ /* 0x000fe200078e0208 */
[----:B------:R-:W-:-:S02]  /*1acf0*/  LEA.HI.X.SX32 R21, R4, R0, 0x1, P6 ;  /* 0x0000000004157211 */ /* 0x000fc400030f0eff */
        /* <DEDUP_REMOVED lines=8> */
[----:B----4-:R0:W-:Y:S01]  /*1ad80*/  @P1 STG.E.U16 [R22.64], R6 ;  /* 0x0000000616001986 */ /* 0x0101e2000c101506 */
[----:B------:R-:W-:-:S02]  /*1ad90*/  ISETP.LT.AND P1, PT, R8, c[0x0][0x17c], !P0 ;  /* 0x00005f0008007a0c */ /* 0x000fc40004721270 */
[----:B------:R-:W-:Y:S01]  /*1ada0*/  LEA.HI.X.SX32 R21, R2, R0, 0x1, P6 ;  /* 0x0000000002157211 */ /* 0x000fe200030f0eff */
[----:B------:R-:W-:Y:S01]  /*1adb0*/  IMAD R8, R26, 0x2, R4 ;  /* 0x000000021a087824 */ /* 0x000fe200078e0204 */
[----:B------:R-:W-:-:S03]  /*1adc0*/  LOP3.LUT R2, R27, 0xa0, R11, 0xfe, !PT ;  /* 0x000000a01b027812 */ /* 0x000fc600078efe0b */
[----:B---3--:R1:W-:Y:S01]  /*1add0*/  @P2 STG.E.U16 [R20.64], R29 ;  /* 0x0000001d14002986 */ /* 0x0083e2000c101506 */
[-C--:B0-----:R-:W-:Y:S02]  /*1ade0*/  LEA R22, P6, R4, R3.reuse, 0x1 ;  /* 0x0000000304167211 */ /* 0x081fe400078c08ff */
[----:B------:R-:W-:Y:S01]  /*1adf0*/  ISETP.LT.AND P2, PT, R2, c[0x0][0x17c], !P0 ;  /* 0x00005f0002007a0c */ /* 0x000fe20004741270 */
[----:B------:R-:W-:Y:S01]  /*1ae00*/  IMAD R2, R26, 0x2, R8 ;  /* 0x000000021a027824 */ /* 0x000fe200078e0208 */
[----:B------:R-:W-:Y:S02]  /*1ae10*/  LEA.HI.X.SX32 R23, R4, R0, 0x1, P6 ;  /* 0x0000000004177211 */ /* 0x000fe400030f0eff */
[----:B-1----:R-:W-:-:S03]  /*1ae20*/  LEA R20, P6, R8, R3, 0x1 ;  /* 0x0000000308147211 */ /* 0x002fc600078c08ff */
[----:B------:R0:W-:Y:S01]  /*1ae30*/  @P3 STG.E.U16 [R22.64], R28 ;  /* 0x0000001c16003986 */ /* 0x0001e2000c101506 */
[----:B------:R-:W-:Y:S02]  /*1ae40*/  LOP3.LUT R4, R27, 0xa2, R11, 0xfe, !PT ;  /* 0x000000a21b047812 */ /* 0x000fe400078efe0b */
[----:B------:R-:W-:Y:S02]  /*1ae50*/  LEA.HI.X.SX32 R21, R8, R0, 0x1, P6 ;  /* 0x0000000008157211 */ /* 0x000fe400030f0eff */
[----:B------:R-:W-:Y:S01]  /*1ae60*/  ISETP.LT.AND P3, PT, R4, c[0x0][0x17c], !P0 ;  /* 0x00005f0004007a0c */ /* 0x000fe20004761270 */
[----:B------:R-:W-:Y:S01]  /*1ae70*/  IMAD R4, R26, 0x2, R2 ;  /* 0x000000021a047824 */ /* 0x000fe200078e0202 */
[----:B0-----:R-:W-:-:S04]  /*1ae80*/  LEA R22, P6, R2, R3, 0x1 ;  /* 0x0000000302167211 */ /* 0x001fc800078c08ff */
[----:B------:R-:W-:Y:S02]  /*1ae90*/  LEA.HI.X.SX32 R23, R2, R0, 0x1, P6 ;  /* 0x0000000002177211 */ /* 0x000fe400030f0eff */
[----:B------:R-:W2:Y:S01]  /*1aea0*/  LDL R2, [R1+0x134] ;  /* 0x0001340001027983 */ /* 0x000ea20000100800 */
[----:B------:R-:W-:-:S03]  /*1aeb0*/  LOP3.LUT R8, R27, 0xa4, R11, 0xfe, !PT ;  /* 0x000000a41b087812 */ /* 0x000fc600078efe0b */
[----:B--2---:R0:W-:Y:S01]  /*1aec0*/  @P5 STG.E.U16 [R20.64], R2 ;  /* 0x0000000214005986 */ /* 0x0041e2000c101506 */
[----:B------:R-:W-:-:S03]  /*1aed0*/  ISETP.LT.AND P5, PT, R8, c[0x0][0x17c], !P0 ;  /* 0x00005f0008007a0c */ /* 0x000fc600047a1270 */
[----:B------:R-:W2:Y:S01]  /*1aee0*/  LDL R8, [R1+0x124] ;  /* 0x0001240001087983 */ /* 0x000ea20000100800 */
[----:B0-----:R-:W-:-:S03]  /*1aef0*/  LEA R20, P6, R4, R3, 0x1 ;  /* 0x0000000304147211 */ /* 0x001fc600078c08ff */
[----:B--2---:R0:W-:Y:S04]  /*1af00*/  @P4 STG.E.U16 [R22.64], R8 ;  /* 0x0000000816004986 */ /* 0x0041e8000c101506 */
[----:B0-----:R-:W2:Y:S01]  /*1af10*/  LDL R23, [R1+0x114] ;  /* 0x0001140001177983 */ /* 0x001ea20000100800 */
[----:B------:R-:W-:Y:S01]  /*1af20*/  LOP3.LUT R2, R27, 0xa6, R11, 0xfe, !PT ;  /* 0x000000a61b027812 */ /* 0x000fe200078efe0b */
[----:B------:R-:W-:Y:S01]  /*1af30*/  IMAD R8, R26, 0x2, R4 ;  /* 0x000000021a087824 */ /* 0x000fe200078e0204 */
[----:B------:R-:W-:Y:S02]  /*1af40*/  LEA.HI.X.SX32 R21, R4, R0, 0x1, P6 ;  /* 0x0000000004157211 */ /* 0x000fe400030f0eff */
[----:B------:R-:W-:Y:S01]  /*1af50*/  ISETP.LT.AND P4, PT, R2, c[0x0][0x17c], !P0 ;  /* 0x00005f0002007a0c */ /* 0x000fe20004781270 */
[----:B------:R-:W-:Y:S01]  /*1af60*/  IMAD R2, R26, 0x2, R8 ;  /* 0x000000021a027824 */ /* 0x000fe200078e0208 */
[----:B------:R-:W-:-:S02]  /*1af70*/  LEA R22, P6, R8, R3, 0x1 ;  /* 0x0000000308167211 */ /* 0x000fc400078c08ff */
[----:B------:R-:W-:Y:S01]  /*1af80*/  LOP3.LUT R4, R27, 0xa8, R11, 0xfe, !PT ;  /* 0x000000a81b047812 */ /* 0x000fe200078efe0b */
[----:B--2---:R0:W-:Y:S03]  /*1af90*/  @P1 STG.E.U16 [R20.64], R23 ;  /* 0x0000001714001986 */ /* 0x0041e6000c101506 */
[----:B------:R-:W-:Y:S01]  /*1afa0*/  ISETP.LT.AND P1, PT, R4, c[0x0][0x17c], !P0 ;  /* 0x00005f0004007a0c */ /* 0x000fe20004721270 */
[----:B------:R-:W-:Y:S01]  /*1afb0*/  IMAD R4, R26, 0x2, R2 ;  /* 0x000000021a047824 */ /* 0x000fe200078e0202 */
[----:B0-----:R-:W-:Y:S02]  /*1afc0*/  LEA.HI.X.SX32 R23, R8, R0, 0x1, P6 ;  /* 0x0000000008177211 */ /* 0x001fe400030f0eff */
[----:B------:R-:W-:-:S04]  /*1afd0*/  LEA R20, P6, R2, R3, 0x1 ;  /* 0x0000000302147211 */ /* 0x000fc800078c08ff */
        /* <DEDUP_REMOVED lines=79> */
[----:B------:R-:W-:Y:S04]  /*1b4d0*/  STL [R1+0x754], R13 ;  /* 0x0007540d01007387 */ /* 0x000fe80000100800 */
[----:B------:R-:W-:Y:S04]  /*1b4e0*/  STL [R1+0x758], R17 ;  /* 0x0007581101007387 */ /* 0x000fe80000100800 */
[----:B--2---:R0:W-:Y:S01]  /*1b4f0*/  @P3 STG.E.U16 [R20.64], R23 ;  /* 0x0000001714003986 */ /* 0x0041e2000c101506 */
[----:B------:R-:W-:Y:S01]  /*1b500*/  ISETP.LT.AND P3, PT, R4, c[0x0][0x17c], !P0 ;  /* 0x00005f0004007a0c */ /* 0x000fe20004761270 */
[----:B------:R-:W-:Y:S01]  /*1b510*/  IMAD R4, R26, 0x2, R2 ;  /* 0x000000021a047824 */ /* 0x000fe200078e0202 */
[----:B0-----:R-:W-:-:S02]  /*1b520*/  LEA.HI.X.SX32 R23, R8, R0, 0x1, P6 ;  /* 0x0000000008177211 */ /* 0x001fc400030f0eff */
[CC--:B------:R-:W-:Y:S02]  /*1b530*/  LEA R20, P6, R2.reuse, R3.reuse, 0x1 ;  /* 0x0000000302147211 */ /* 0x0c0fe400078c08ff */
[C-C-:B------:R-:W-:Y:S01]  /*1b540*/  LOP3.LUT R8, R27.reuse, 0xc2, R11.reuse, 0xfe, !PT ;  /* 0x000000c21b087812 */ /* 0x140fe200078efe0b */
[----:B------:R0:W-:Y:S01]  /*1b550*/  @P5 STG.E.U16 [R22.64], R5 ;  /* 0x0000000516005986 */ /* 0x0001e2000c101506 */
[----:B------:R-:W-:Y:S02]  /*1b560*/  LEA.HI.X.SX32 R21, R2, R0, 0x1, P6 ;  /* 0x0000000002157211 */ /* 0x000fe400030f0eff */
[----:B------:R-:W-:Y:S01]  /*1b570*/  ISETP.LT.AND P5, PT, R8, c[0x0][0x17c], !P0 ;  /* 0x00005f0008007a0c */ /* 0x000fe200047a1270 */
[----:B------:R-:W-:Y:S01]  /*1b580*/  IMAD R8, R26, 0x2, R4 ;  /* 0x000000021a087824 */ /* 0x000fe200078e0204 */
[----:B------:R-:W-:Y:S01]  /*1b590*/  LOP3.LUT R2, R27, 0xc4, R11, 0xfe, !PT ;  /* 0x000000c41b027812 */ /* 0x000fe200078efe0b */
[----:B------:R1:W-:Y:S01]  /*1b5a0*/  @P4 STG.E.U16 [R20.64], R9 ;  /* 0x0000000914004986 */ /* 0x0003e2000c101506 */
[----:B0-----:R-:W-:-:S02]  /*1b5b0*/  LEA R22, P6, R4, R3, 0x1 ;  /* 0x0000000304167211 */ /* 0x001fc400078c08ff */
[----:B------:R-:W-:Y:S01]  /*1b5c0*/  ISETP.LT.AND P4, PT, R2, c[0x0][0x17c], !P0 ;  /* 0x00005f0002007a0c */ /* 0x000fe20004781270 */
[----:B------:R-:W-:Y:S01]  /*1b5d0*/  IMAD R2, R26, 0x2, R8 ;  /* 0x000000021a027824 */ /* 0x000fe200078e0208 */
[-C--:B------:R-:W-:Y:S02]  /*1b5e0*/  LEA.HI.X.SX32 R23, R4, R0.reuse, 0x1, P6 ;  /* 0x0000000004177211 */ /* 0x080fe400030f0eff */
[CC--:B-1----:R-:W-:Y:S02]  /*1b5f0*/  LEA R20, P6, R8.reuse, R3.reuse, 0x1 ;  /* 0x0000000308147211 */ /* 0x0c2fe400078c08ff */
[----:B------:R-:W-:Y:S01]  /*1b600*/  LOP3.LUT R4, R27, 0xc6, R11, 0xfe, !PT ;  /* 0x000000c61b047812 */ /* 0x000fe200078efe0b */
[----:B------:R0:W-:Y:S01]  /*1b610*/  @P1 STG.E.U16 [R22.64], R13 ;  /* 0x0000000d16001986 */ /* 0x0001e2000c101506 */
[----:B------:R-:W-:Y:S02]  /*1b620*/  LEA.HI.X.SX32 R21, R8, R0, 0x1, P6 ;  /* 0x0000000008157211 */ /* 0x000fe400030f0eff */
[----:B------:R-:W-:Y:S01]  /*1b630*/  ISETP.LT.AND P1, PT, R4, c[0x0][0x17c], !P0 ;  /* 0x00005f0004007a0c */ /* 0x000fe20004721270 */
[----:B------:R-:W-:Y:S01]  /*1b640*/  IMAD R4, R26, 0x2, R2 ;  /* 0x000000021a047824 */ /* 0x000fe200078e0202 */
[----:B------:R-:W-:Y:S01]  /*1b650*/  PRMT R5, R16, 0x7632, R5 ;  /* 0x0000763210057816 */ /* 0x000fe20000000005 */
[----:B------:R1:W-:Y:S01]  /*1b660*/  @P2 STG.E.U16 [R20.64], R17 ;  /* 0x0000001114002986 */ /* 0x0003e2000c101506 */
[----:B0-----:R-:W-:-:S04]  /*1b670*/  LEA R22, P6, R2, R3, 0x1 ;  /* 0x0000000302167211 */ /* 0x001fc800078c08ff */
[----:B------:R-:W-:Y:S01]  /*1b680*/  LEA.HI.X.SX32 R23, R2, R0, 0x1, P6 ;  /* 0x0000000002177211 */ /* 0x000fe200030f0eff */
[----:B------:R-:W-:Y:S01]  /*1b690*/  IMAD R2, R26, 0x2, R4 ;  /* 0x000000021a027824 */ /* 0x000fe200078e0204 */
[----:B-1----:R-:W-:-:S03]  /*1b6a0*/  LEA R20, P6, R4, R3, 0x1 ;  /* 0x0000000304147211 */ /* 0x002fc600078c08ff */
[----:B------:R0:W-:Y:S01]  /*1b6b0*/  @P3 STG.E.U16 [R22.64], R5 ;  /* 0x0000000516003986 */ /* 0x0001e2000c101506 */
[----:B------:R-:W-:Y:S02]  /*1b6c0*/  LEA.HI.X.SX32 R21, R4, R0, 0x1, P6 ;  /* 0x0000000004157211 */ /* 0x000fe400030f0eff */
[----:B------:R-:W-:Y:S02]  /*1b6d0*/  LOP3.LUT R4, R27, 0xcc, R11, 0xfe, !PT ;  /* 0x000000cc1b047812 */ /* 0x000fe400078efe0b */
[----:B0-----:R-:W-:Y:S02]  /*1b6e0*/  PRMT R5, R12, 0x7632, R5 ;  /* 0x000076320c057816 */ /* 0x001fe40000000005 */
[----:B------:R-:W-:-:S03]  /*1b6f0*/  LEA R22, P6, R2, R3, 0x1 ;  /* 0x0000000302167211 */ /* 0x000fc600078c08ff */
[----:B------:R0:W-:Y:S01]  /*1b700*/  @P5 STG.E.U16 [R20.64], R5 ;  /* 0x0000000514005986 */ /* 0x0001e2000c101506 */
[----:B------:R-:W-:Y:S01]  /*1b710*/  LEA.HI.X.SX32 R23, R2, R0, 0x1, P6 ;  /* 0x0000000002177211 */ /* 0x000fe200030f0eff */
[----:B------:R-:W-:Y:S01]  /*1b720*/  IMAD R2, R26, 0x2, R2 ;  /* 0x000000021a027824 */ /* 0x000fe200078e0202 */
[----:B------:R-:W-:Y:S02]  /*1b730*/  LOP3.LUT R8, R27, 0xc8, R11, 0xfe, !PT ;  /* 0x000000c81b087812 */ /* 0x000fe400078efe0b */
[----:B------:R-:W-:Y:S01]  /*1b740*/  ISETP.LT.AND P5, PT, R4, c[0x0][0x17c], !P0 ;  /* 0x00005f0004007a0c */ /* 0x000fe200047a1270 */
[----:B------:R-:W-:Y:S01]  /*1b750*/  IMAD R4, R26, 0x2, R2 ;  /* 0x000000021a047824 */ /* 0x000fe200078e0202 */
[----:B0-----:R-:W-:Y:S02]  /*1b760*/  PRMT R5, R24, 0x7632, R5 ;  /* 0x0000763218057816 */ /* 0x001fe40000000005 */
[----:B------:R-:W-:-:S03]  /*1b770*/  ISETP.LT.AND P2, PT, R8, c[0x0][0x17c], !P0 ;  /* 0x00005f0008007a0c */ /* 0x000fc60004741270 */
[----:B------:R0:W-:Y:S01]  /*1b780*/  @P4 STG.E.U16 [R22.64], R5 ;  /* 0x0000000516004986 */ /* 0x0001e2000c101506 */
[----:B------:R-:W-:Y:S02]  /*1b790*/  LOP3.LUT R8, R27, 0xca, R11, 0xfe, !PT ;  /* 0x000000ca1b087812 */ /* 0x000fe400078efe0b */
[----:B------:R-:W-:Y:S02]  /*1b7a0*/  PRMT R9, R25, 0x7632, R9 ;  /* 0x0000763219097816 */ /* 0x000fe40000000009 */
[----:B------:R-:W-:Y:S02]  /*1b7b0*/  ISETP.LT.AND P3, PT, R8, c[0x0][0x17c], !P0 ;  /* 0x00005f0008007a0c */ /* 0x000fe40004761270 */
[----:B0-----:R-:W-:-:S04]  /*1b7c0*/  LEA R22, P6, R2, R3, 0x1 ;  /* 0x0000000302167211 */ /* 0x001fc800078c08ff */
[-C--:B------:R-:W-:Y:S01]  /*1b7d0*/  LEA.HI.X.SX32 R23, R2, R0.reuse, 0x1, P6 ;  /* 0x0000000002177211 */ /* 0x080fe200030f0eff */
[----:B------:R-:W-:Y:S01]  /*1b7e0*/  IMAD R2, R26, 0x2, R4 ;  /* 0x000000021a027824 */ /* 0x000fe200078e0204 */
[C---:B------:R-:W-:Y:S02]  /*1b7f0*/  LEA R20, P6, R4.reuse, R3, 0x1 ;  /* 0x0000000304147211 */ /* 0x040fe400078c08ff */
[----:B------:R-:W-:Y:S01]  /*1b800*/  PRMT R5, R19, 0x7632, R5 ;  /* 0x0000763213057816 */ /* 0x000fe20000000005 */
[----:B------:R0:W-:Y:S01]  /*1b810*/  @P1 STG.E.U16 [R22.64], R9 ;  /* 0x0000000916001986 */ /* 0x0001e2000c101506 */
[----:B------:R-:W-:Y:S01]  /*1b820*/  LEA.HI.X.SX32 R21, R4, R0, 0x1, P6 ;  /* 0x0000000004157211 */ /* 0x000fe200030f0eff */
[----:B------:R-:W-:-:S04]  /*1b830*/  IMAD R4, R26, 0x2, R2 ;  /* 0x000000021a047824 */ /* 0x000fc800078e0202 */
[----:B------:R1:W-:Y:S01]  /*1b840*/  @P2 STG.E.U16 [R20.64], R5 ;  /* 0x0000000514002986 */ /* 0x0003e2000c101506 */
[----:B0-----:R-:W-:-:S04]  /*1b850*/  LEA R22, P1, R2, R3, 0x1 ;  /* 0x0000000302167211 */ /* 0x001fc800078208ff */
[-C--:B------:R-:W-:Y:S02]  /*1b860*/  LEA.HI.X.SX32 R23, R2, R0.reuse, 0x1, P1 ;  /* 0x0000000002177211 */ /* 0x080fe400008f0eff */
[----:B-1----:R-:W-:Y:S02]  /*1b870*/  PRMT R5, R18, 0x7632, R5 ;  /* 0x0000763212057816 */ /* 0x002fe40000000005 */
[C---:B------:R-:W-:Y:S02]  /*1b880*/  LEA R20, P2, R4.reuse, R3, 0x1 ;  /* 0x0000000304147211 */ /* 0x040fe400078408ff */
[C-C-:B------:R-:W-:Y:S01]  /*1b890*/  LOP3.LUT R2, R27.reuse, 0xd4, R11.reuse, 0xfe, !PT ;  /* 0x000000d41b027812 */ /* 0x140fe200078efe0b */
[----:B------:R0:W-:Y:S01]  /*1b8a0*/  @P3 STG.E.U16 [R22.64], R5 ;  /* 0x0000000516003986 */ /* 0x0001e2000c101506 */
[----:B------:R-:W-:Y:S02]  /*1b8b0*/  LOP3.LUT R8, R27, 0xce, R11, 0xfe, !PT ;  /* 0x000000ce1b087812 */ /* 0x000fe400078efe0b */
[----:B------:R-:W-:-:S02]  /*1b8c0*/  LEA.HI.X.SX32 R21, R4, R0, 0x1, P2 ;  /* 0x0000000004157211 */ /* 0x000fc400010f0eff */
[----:B------:R-:W-:Y:S01]  /*1b8d0*/  ISETP.LT.AND P2, PT, R2, c[0x0][0x17c], !P0 ;  /* 0x00005f0002007a0c */ /* 0x000fe20004741270 */
[----:B------:R-:W-:Y:S01]  /*1b8e0*/  IMAD R2, R26, 0x2, R4 ;  /* 0x000000021a027824 */ /* 0x000fe200078e0204 */
[----:B------:R-:W-:Y:S02]  /*1b8f0*/  ISETP.LT.AND P4, PT, R8, c[0x0][0x17c], !P0 ;  /* 0x00005f0008007a0c */ /* 0x000fe40004781270 */
[----:B------:R-:W-:Y:S02]  /*1b900*/  LOP3.LUT R8, R27, 0xd0, R11, 0xfe, !PT ;  /* 0x000000d01b087812 */ /* 0x000fe400078efe0b */
[----:B0-----:R-:W-:Y:S01]  /*1b910*/  PRMT R5, R15, 0x7632, R5 ;  /* 0x000076320f057816 */ /* 0x001fe20000000005 */
[----:B------:R-:W-:Y:S01]  /*1b920*/  IMAD R4, R26, 0x2, R2 ;  /* 0x000000021a047824 */ /* 0x000fe200078e0202 */
[----:B------:R-:W-:-:S03]  /*1b930*/  ISETP.LT.AND P6, PT, R8, c[0x0][0x17c], !P0 ;  /* 0x00005f0008007a0c */ /* 0x000fc600047c1270 */
[----:B------:R0:W-:Y:S01]  /*1b940*/  @P5 STG.E.U16 [R20.64], R5 ;  /* 0x0000000514005986 */ /* 0x0001e2000c101506 */
[----:B------:R-:W-:-:S04]  /*1b950*/  LEA R22, P5, R2, R3, 0x1 ;  /* 0x0000000302167211 */ /* 0x000fc800078a08ff */
[-C--:B------:R-:W-:Y:S01]  /*1b960*/  LEA.HI.X.SX32 R23, R2, R0.reuse, 0x1, P5 ;  /* 0x0000000002177211 */ /* 0x080fe200028f0eff */
[----:B------:R-:W-:Y:S01]  /*1b970*/  IMAD R2, R26, 0x2, R4 ;  /* 0x000000021a027824 */ /* 0x000fe200078e0204 */
[----:B------:R-:W-:Y:S02]  /*1b980*/  PRMT R9, R14, 0x7632, R9 ;  /* 0x000076320e097816 */ /* 0x000fe40000000009 */
[-C--:B0-----:R-:W-:Y:S02]  /*1b990*/  LEA R20, P5, R4, R3.reuse, 0x1 ;  /* 0x0000000304147211 */ /* 0x081fe400078a08ff */
[----:B------:R-:W-:Y:S02]  /*1b9a0*/  PRMT R5, R10, 0x7632, R5 ;  /* 0x000076320a057816 */ /* 0x000fe40000000005 */
[----:B------:R-:W-:Y:S01]  /*1b9b0*/  LEA.HI.X.SX32 R21, R4, R0, 0x1, P5 ;  /* 0x0000000004157211 */ /* 0x000fe200028f0eff */
[----:B------:R-:W-:Y:S01]  /*1b9c0*/  IMAD R4, R26, 0x2, R2 ;  /* 0x000000021a047824 */ /* 0x000fe200078e0202 */
[----:B------:R0:W-:Y:S04]  /*1b9d0*/  @P4 STG.E.U16 [R22.64], R9 ;  /* 0x0000000916004986 */ /* 0x0001e8000c101506 */
[----:B------:R1:W-:Y:S01]  /*1b9e0*/  @P6 STG.E.U16 [R20.64], R5 ;  /* 0x0000000514006986 */ /* 0x0003e2000c101506 */
[----:B0-----:R-:W-:-:S02]  /*1b9f0*/  LEA R22, P4, R2, R3, 0x1 ;  /* 0x0000000302167211 */ /* 0x001fc400078808ff */
[----:B-1----:R-:W-:Y:S02]  /*1ba00*/  LEA R20, P6, R4, R3, 0x1 ;  /* 0x0000000304147211 */ /* 0x002fe400078c08ff */
[-C--:B------:R-:W-:Y:S01]  /*1ba10*/  LEA.HI.X.SX32 R23, R2, R0.reuse, 0x1, P4 ;  /* 0x0000000002177211 */ /* 0x080fe200020f0eff */
[--C-:B------:R-:W-:Y:S01]  /*1ba20*/  IMAD R2, R26, 0x2, R4.reuse ;  /* 0x000000021a027824 */ /* 0x100fe200078e0204 */
[----:B------:R-:W-:Y:S02]  /*1ba30*/  PRMT R5, R7, 0x7632, R5 ;  /* 0x0000763207057816 */ /* 0x000fe40000000005 */
[----:B------:R-:W-:Y:S02]  /*1ba40*/  LEA.HI.X.SX32 R21, R4, R0, 0x1, P6 ;  /* 0x0000000004157211 */ /* 0x000fe400030f0eff */
[----:B------:R-:W-:Y:S02]  /*1ba50*/  PRMT R4, R6, 0x7632, R4 ;  /* 0x0000763206047816 */ /* 0x000fe40000000004 */
[----:B------:R-:W-:-:S02]  /*1ba60*/  LOP3.LUT R7, R27, 0xf6, R11, 0xfe, !PT ;  /* 0x000000f61b077812 */ /* 0x000fc400078efe0b */
[C-C-:B------:R-:W-:Y:S01]  /*1ba70*/  LOP3.LUT R6, R27.reuse, 0xf8, R11.reuse, 0xfe, !PT ;  /* 0x000000f81b067812 */ /* 0x140fe200078efe0b */
[----:B------:R0:W-:Y:S04]  /*1ba80*/  STL [R1+0x75c], R9 ;  /* 0x00075c0901007387 */ /* 0x0001e80000100800 */
[----:B------:R1:W-:Y:S04]  /*1ba90*/  STL [R1], R7 ;  /* 0x0000000701007387 */ /* 0x0003e80000100800 */
[----:B------:R2:W-:Y:S01]  /*1baa0*/  STL [R1+0x10], R6 ;  /* 0x0000100601007387 */ /* 0x0005e20000100800 */
[----:B0-----:R-:W-:-:S02]  /*1bab0*/  LOP3.LUT R9, R27, 0xfa, R11, 0xfe, !PT ;  /* 0x000000fa1b097812 */ /* 0x001fc400078efe0b */
[----:B-1----:R-:W-:-:S03]  /*1bac0*/  LOP3.LUT R7, R27, 0xfc, R11, 0xfe, !PT ;  /* 0x000000fc1b077812 */ /* 0x002fc600078efe0b */
[----:B------:R0:W-:Y:S01]  /*1bad0*/  STL [R1+0x14], R9 ;  /* 0x0000140901007387 */ /* 0x0001e20000100800 */
[----:B--2---:R-:W-:-:S03]  /*1bae0*/  LOP3.LUT R6, R27, 0xfe, R11, 0xfe, !PT ;  /* 0x000000fe1b067812 */ /* 0x004fc600078efe0b */
[----:B------:R1:W-:Y:S04]  /*1baf0*/  STL [R1+0x18], R7 ;  /* 0x0000180701007387 */ /* 0x0003e80000100800 */
[----:B------:R2:W-:Y:S01]  /*1bb00*/  STL [R1+0x1c], R6 ;  /* 0x00001c0601007387 */ /* 0x0005e20000100800 */
[C-C-:B0-----:R-:W-:Y:S02]  /*1bb10*/  LOP3.LUT R9, R27.reuse, 0x104, R11.reuse, 0xfe, !PT ;  /* 0x000001041b097812 */ /* 0x141fe400078efe0b */
[C-C-:B-1----:R-:W-:Y:S02]  /*1bb20*/  LOP3.LUT R7, R27.reuse, 0x108, R11.reuse, 0xfe, !PT ;  /* 0x000001081b077812 */ /* 0x142fe400078efe0b */
[C-C-:B--2---:R-:W-:Y:S01]  /*1bb30*/  LOP3.LUT R6, R27.reuse, 0x106, R11.reuse, 0xfe, !PT ;  /* 0x000001061b067812 */ /* 0x144fe200078efe0b */
[----:B------:R0:W-:Y:S04]  /*1bb40*/  STL [R1+0x34], R9 ;  /* 0x0000340901007387 */ /* 0x0001e80000100800 */
[----:B------:R1:W-:Y:S04]  /*1bb50*/  STL [R1+0x38], R6 ;  /* 0x0000380601007387 */ /* 0x0003e80000100800 */
        /* <DEDUP_REMOVED lines=47> */
[----:B------:R-:W-:Y:S01]  /*1be50*/  STL [R1+0x144], R6 ;  /* 0x0001440601007387 */ /* 0x000fe20000100800 */
[----:B------:R-:W-:-:S03]  /*1be60*/  LOP3.LUT R15, R27, 0x146, R11, 0xfe, !PT ;  /* 0x000001461b0f7812 */ /* 0x000fc600078efe0b */
[----:B------:R1:W-:Y:S01]  /*1be70*/  STL [R1+0x150], R7 ;  /* 0x0001500701007387 */ /* 0x0003e20000100800 */
[C-C-:B0-----:R-:W-:Y:S02]  /*1be80*/  LOP3.LUT R9, R27.reuse, 0x142, R11.reuse, 0xfe, !PT ;  /* 0x000001421b097812 */ /* 0x141fe400078efe0b */
[----:B-1----:R-:W-:-:S03]  /*1be90*/  LOP3.LUT R7, R27, 0x144, R11, 0xfe, !PT ;  /* 0x000001441b077812 */ /* 0x002fc600078efe0b */
[----:B------:R0:W-:Y:S04]  /*1bea0*/  STL [R1+0x174], R9 ;  /* 0x0001740901007387 */ /* 0x0001e80000100800 */
        /* <DEDUP_REMOVED lines=102> */
[----:B------:R1:W-:Y:S01]  /*1c510*/  STL [R1+0x288], R7 ;  /* 0x0002880701007387 */ /* 0x0003e20000100800 */
[----:B------:R-:W-:-:S03]  /*1c520*/  LOP3.LUT R8, R27, 0xd2, R11, 0xfe, !PT ;  /* 0x000000d21b087812 */ /* 0x000fc600078efe0b */
[----:B------:R2:W-:Y:S01]  /*1c530*/  STL [R1+0x28c], R15 ;  /* 0x00028c0f01007387 */ /* 0x0005e20000100800 */
[C-C-:B0-----:R-:W-:Y:S02]  /*1c540*/  LOP3.LUT R9, R27.reuse, 0x1ae, R11.reuse, 0xfe, !PT ;  /* 0x000001ae1b097812 */ /* 0x141fe400078efe0b */
[----:B-1----:R-:W-:-:S03]  /*1c550*/  LOP3.LUT R7, R27, 0x1b0, R11, 0xfe, !PT ;  /* 0x000001b01b077812 */ /* 0x002fc600078efe0b */
[----:B------:R0:W-:Y:S01]  /*1c560*/  STL [R1+0x290], R9 ;  /* 0x0002900901007387 */ /* 0x0001e20000100800 */
[----:B--2---:R-:W-:-:S03]  /*1c570*/  LOP3.LUT R15, R27, 0x1b2, R11, 0xfe, !PT ;  /* 0x000001b21b0f7812 */ /* 0x004fc600078efe0b */
[----:B------:R1:W-:Y:S01]  /*1c580*/  STL [R1+0x294], R7 ;  /* 0x0002940701007387 */ /* 0x0003e20000100800 */
[----:B------:R-:W-:Y:S02]  /*1c590*/  ISETP.LT.AND P1, PT, R8, c[0x0][0x17c], !P0 ;  /* 0x00005f0008007a0c */ /* 0x000fe40004721270 */
[C-C-:B------:R-:W-:Y:S01]  /*1c5a0*/  LOP3.LUT R8, R27.reuse, 0xd6, R11.reuse, 0xfe, !PT ;  /* 0x000000d61b087812 */ /* 0x140fe200078efe0b */
[----:B------:R2:W-:Y:S01]  /*1c5b0*/  STL [R1+0x298], R15 ;  /* 0x0002980f01007387 */ /* 0x0005e20000100800 */
[C-C-:B0-----:R-:W-:Y:S02]  /*1c5c0*/  LOP3.LUT R9, R27.reuse, 0x1b4, R11.reuse, 0xfe, !PT ;  /* 0x000001b41b097812 */ /* 0x141fe400078efe0b */
[----:B-1----:R-:W-:-:S03]  /*1c5d0*/  LOP3.LUT R7, R27, 0x1b6, R11, 0xfe, !PT ;  /* 0x000001b61b077812 */ /* 0x002fc600078efe0b */
[----:B------:R-:W-:Y:S01]  /*1c5e0*/  STL [R1+0x29c], R9 ;  /* 0x00029c0901007387 */ /* 0x000fe20000100800 */
[----:B--2---:R-:W-:-:S03]  /*1c5f0*/  LOP3.LUT R15, R27, 0x1b8, R11, 0xfe, !PT ;  /* 0x000001b81b0f7812 */ /* 0x004fc600078efe0b */
[----:B------:R-:W-:Y:S01]  /*1c600*/  STL [R1+0x2a0], R7 ;  /* 0x0002a00701007387 */ /* 0x000fe20000100800 */
[----:B------:R-:W-:Y:S02]  /*1c610*/  ISETP.LT.AND P3, PT, R8, c[0x0][0x17c], !P0 ;  /* 0x00005f0008007a0c */ /* 0x000fe40004761270 */
[----:B------:R-:W-:Y:S01]  /*1c620*/  LOP3.LUT R8, R27, 0xd8, R11, 0xfe, !PT ;  /* 0x000000d81b087812 */ /* 0x000fe200078efe0b */
[----:B------:R0:W-:Y:S01]  /*1c630*/  STL [R1+0x2a4], R15 ;  /* 0x0002a40f01007387 */ /* 0x0001e20000100800 */
[----:B------:R-:W-:Y:S02]  /*1c640*/  IMAD R26, R26, 0x2, R2 ;  /* 0x000000021a1a7824 */ /* 0x000fe400078e0202 */
[----:B------:R-:W-:Y:S01]  /*1c650*/  ISETP.LT.AND P5, PT, R8, c[0x0][0x17c], !P0 ;  /* 0x00005f0008007a0c */ /* 0x000fe200047a1270 */
[----:B------:R1:W-:Y:S04]  /*1c660*/  @P1 STG.E.U16 [R22.64], R5 ;  /* 0x0000000516001986 */ /* 0x0003e8000c101506 */
[----:B0-----:R-:W0:Y:S01]  /*1c670*/  S2R R15, SR_TID.X ;  /* 0x00000000000f7919 */ /* 0x001e220000002100 */
[----:B------:R-:W-:-:S02]  /*1c680*/  LEA R24, P6, R26, R3, 0x1 ;  /* 0x000000031a187211 */ /* 0x000fc400078c08ff */
[C---:B-1----:R-:W-:Y:S02]  /*1c690*/  LEA R22, P1, R2.reuse, R3, 0x1 ;  /* 0x0000000302167211 */ /* 0x042fe400078208ff */
[----:B------:R-:W-:Y:S02]  /*1c6a0*/  PRMT R5, R29, 0x7632, R5 ;  /* 0x000076321d057816 */ /* 0x000fe40000000005 */
[-C--:B------:R-:W-:Y:S02]  /*1c6b0*/  LEA.HI.X.SX32 R23, R2, R0.reuse, 0x1, P1 ;  /* 0x0000000002177211 */ /* 0x080fe400008f0eff */
[----:B------:R-:W-:Y:S02]  /*1c6c0*/  LEA.HI.X.SX32 R25, R26, R0, 0x1, P6 ;  /* 0x000000001a197211 */ /* 0x000fe400030f0eff */
[----:B------:R-:W-:Y:S02]  /*1c6d0*/  PRMT R2, R28, 0x7632, R2 ;  /* 0x000076321c027816 */ /* 0x000fe40000000002 */
[C-C-:B------:R-:W-:Y:S01]  /*1c6e0*/  LOP3.LUT R8, R27.reuse, 0xda, R11.reuse, 0xfe, !PT ;  /* 0x000000da1b087812 */ /* 0x140fe200078efe0b */
[----:B------:R1:W-:Y:S01]  /*1c6f0*/  @P2 STG.E.U16 [R20.64], R4 ;  /* 0x0000000414002986 */ /* 0x0003e2000c101506 */
[----:B------:R-:W-:-:S02]  /*1c700*/  LOP3.LUT R9, R27, 0x1ba, R11, 0xfe, !PT ;  /* 0x000001ba1b097812 */ /* 0x000fc400078efe0b */
[----:B------:R-:W-:Y:S01]  /*1c710*/  ISETP.LT.AND P4, PT, R8, c[0x0][0x17c], !P0 ;  /* 0x00005f0008007a0c */ /* 0x000fe20004781270 */
[----:B------:R2:W-:Y:S01]  /*1c720*/  @P3 STG.E.U16 [R22.64], R5 ;  /* 0x0000000516003986 */ /* 0x0005e2000c101506 */
[C-C-:B------:R-:W-:Y:S02]  /*1c730*/  LOP3.LUT R16, R27.reuse, 0xe8, R11.reuse, 0xfe, !PT ;  /* 0x000000e81b107812 */ /* 0x140fe400078efe0b */
[C-C-:B------:R-:W-:Y:S01]  /*1c740*/  LOP3.LUT R12, R27.reuse, 0xea, R11.reuse, 0xfe, !PT ;  /* 0x000000ea1b0c7812 */ /* 0x140fe200078efe0b */
[----:B------:R3:W-:Y:S01]  /*1c750*/  @P5 STG.E.U16 [R24.64], R2 ;  /* 0x0000000218005986 */ /* 0x0007e2000c101506 */
[C-C-:B------:R-:W-:Y:S02]  /*1c760*/  LOP3.LUT R8, R27.reuse, 0xf0, R11.reuse, 0xfe, !PT ;  /* 0x000000f01b087812 */ /* 0x140fe400078efe0b */
[C-C-:B------:R-:W-:Y:S02]  /*1c770*/  LOP3.LUT R28, R27.reuse, 0xf2, R11.reuse, 0xfe, !PT ;  /* 0x000000f21b1c7812 */ /* 0x140fe400078efe0b */
[----:B-1----:R-:W-:-:S02]  /*1c780*/  LOP3.LUT R20, R27, 0xdc, R11, 0xfe, !PT ;  /* 0x000000dc1b147812 */ /* 0x002fc400078efe0b */
[C-C-:B------:R-:W-:Y:S02]  /*1c790*/  LOP3.LUT R21, R27.reuse, 0xde, R11.reuse, 0xfe, !PT ;  /* 0x000000de1b157812 */ /* 0x140fe400078efe0b */
[C-C-:B--2---:R-:W-:Y:S02]  /*1c7a0*/  LOP3.LUT R22, R27.reuse, 0xe0, R11.reuse, 0xfe, !PT ;  /* 0x000000e01b167812 */ /* 0x144fe400078efe0b */
[C-C-:B------:R-:W-:Y:S02]  /*1c7b0*/  LOP3.LUT R23, R27.reuse, 0xe2, R11.reuse, 0xfe, !PT ;  /* 0x000000e21b177812 */ /* 0x140fe400078efe0b */
[C-C-:B---3--:R-:W-:Y:S02]  /*1c7c0*/  LOP3.LUT R25, R27.reuse, 0xe4, R11.reuse, 0xfe, !PT ;  /* 0x000000e41b197812 */ /* 0x148fe400078efe0b */
[C-C-:B------:R-:W-:Y:S02]  /*1c7d0*/  LOP3.LUT R24, R27.reuse, 0xe6, R11.reuse, 0xfe, !PT ;  /* 0x000000e61b187812 */ /* 0x140fe400078efe0b */
[----:B------:R-:W-:-:S02]  /*1c7e0*/  LOP3.LUT R2, R27, 0xec, R11, 0xfe, !PT ;  /* 0x000000ec1b027812 */ /* 0x000fc400078efe0b */
[C-C-:B------:R-:W-:Y:S02]  /*1c7f0*/  LOP3.LUT R4, R27.reuse, 0xee, R11.reuse, 0xfe, !PT ;  /* 0x000000ee1b047812 */ /* 0x140fe400078efe0b */
[C-C-:B------:R-:W-:Y:S02]  /*1c800*/  LOP3.LUT R29, R27.reuse, 0xf4, R11.reuse, 0xfe, !PT ;  /* 0x000000f41b1d7812 */ /* 0x140fe400078efe0b */
[C-C-:B------:R-:W-:Y:S02]  /*1c810*/  LOP3.LUT R17, R27.reuse, 0x100, R11.reuse, 0xfe, !PT ;  /* 0x000001001b117812 */ /* 0x140fe400078efe0b */
[C-C-:B------:R-:W-:Y:S02]  /*1c820*/  LOP3.LUT R13, R27.reuse, 0x102, R11.reuse, 0xfe, !PT ;  /* 0x000001021b0d7812 */ /* 0x140fe400078efe0b */
[C-C-:B------:R-:W-:Y:S02]  /*1c830*/  LOP3.LUT R10, R27.reuse, 0x13a, R11.reuse, 0xfe, !PT ;  /* 0x0000013a1b0a7812 */ /* 0x140fe400078efe0b */
[----:B------:R-:W-:-:S02]  /*1c840*/  LOP3.LUT R6, R27, 0x13c, R11, 0xfe, !PT ;  /* 0x0000013c1b067812 */ /* 0x000fc400078efe0b */
[C-C-:B------:R-:W-:Y:S02]  /*1c850*/  LOP3.LUT R18, R27.reuse, 0x13e, R11.reuse, 0xfe, !PT ;  /* 0x0000013e1b127812 */ /* 0x140fe400078efe0b */
[C-C-:B------:R-:W-:Y:S02]  /*1c860*/  LOP3.LUT R14, R27.reuse, 0x140, R11.reuse, 0xfe, !PT ;  /* 0x000001401b0e7812 */ /* 0x140fe400078efe0b */
[C-C-:B------:R-:W-:Y:S02]  /*1c870*/  LOP3.LUT R7, R27.reuse, 0x1bc, R11.reuse, 0xfe, !PT ;  /* 0x000001bc1b077812 */ /* 0x140fe400078efe0b */
[----:B------:R-:W-:Y:S01]  /*1c880*/  LOP3.LUT R11, R27, 0x1be, R11, 0xfe, !PT ;  /* 0x000001be1b0b7812 */ /* 0x000fe200078efe0b */
[----:B------:R-:W-:Y:S04]  /*1c890*/  STL [R1+0x2a8], R9 ;  /* 0x0002a80901007387 */ /* 0x000fe80000100800 */
[----:B------:R-:W-:Y:S04]  /*1c8a0*/  STL [R1+0x734], R7 ;  /* 0x0007340701007387 */ /* 0x000fe80000100800 */
[----:B------:R0:W-:Y:S02]  /*1c8b0*/  STL [R1+0x738], R11 ;  /* 0x0007380b01007387 */ /* 0x0001e40000100800 */
[----:B0-----:R-:W-:-:S04]  /*1c8c0*/  SHF.R.U32.HI R11, RZ, 0x7, R15 ;  /* 0x00000007ff0b7819 */ /* 0x001fc8000001160f */
[----:B------:R-:W-:-:S04]  /*1c8d0*/  SGXT.U32 R11, R11, 0x1 ;  /* 0x000000010b0b781a */ /* 0x000fc80000000000 */
[C-C-:B------:R-:W-:Y:S02]  /*1c8e0*/  LOP3.LUT R15, R27.reuse, 0x1c0, R11.reuse, 0xfe, !PT ;  /* 0x000001c01b0f7812 */ /* 0x140fe400078efe0b */
[C-C-:B------:R-:W-:Y:S02]  /*1c8f0*/  LOP3.LUT R19, R27.reuse, 0x1c2, R11.reuse, 0xfe, !PT ;  /* 0x000001c21b137812 */ /* 0x140fe400078efe0b */
[C-C-:B------:R-:W-:Y:S02]  /*1c900*/  LOP3.LUT R7, R27.reuse, 0x1c4, R11.reuse, 0xfe, !PT ;  /* 0x000001c41b077812 */ /* 0x140fe400078efe0b */
[C-C-:B------:R-:W-:Y:S01]  /*1c910*/  LOP3.LUT R9, R27.reuse, 0x1c6, R11.reuse, 0xfe, !PT ;  /* 0x000001c61b097812 */ /* 0x140fe200078efe0b */
[----:B------:R0:W-:Y:S04]  /*1c920*/  STL [R1+0x73c], R15 ;  /* 0x00073c0f01007387 */ /* 0x0001e80000100800 */
[----:B------:R-:W-:Y:S04]  /*1c930*/  STL [R1+0x740], R19 ;  /* 0x0007401301007387 */ /* 0x000fe80000100800 */
[----:B------:R1:W-:Y:S01]  /*1c940*/  STL [R1+0x2bc], R7 ;  /* 0x0002bc0701007387 */ /* 0x0003e20000100800 */
[----:B0-----:R-:W-:-:S03]  /*1c950*/  LOP3.LUT R15, R27, 0x1c8, R11, 0xfe, !PT ;  /* 0x000001c81b0f7812 */ /* 0x001fc600078efe0b */
[----:B------:R0:W-:Y:S01]  /*1c960*/  STL [R1+0x2c0], R9 ;  /* 0x0002c00901007387 */ /* 0x0001e20000100800 */
[----:B-1----:R-:W-:-:S03]  /*1c970*/  LOP3.LUT R7, R27, 0x1ca, R11, 0xfe, !PT ;  /* 0x000001ca1b077812 */ /* 0x002fc600078efe0b */
[----:B------:R1:W-:Y:S01]  /*1c980*/  STL [R1+0x2c4], R15 ;  /* 0x0002c40f01007387 */ /* 0x0003e20000100800 */
[----:B0-----:R-:W-:-:S03]  /*1c990*/  LOP3.LUT R9, R27, 0x1cc, R11, 0xfe, !PT ;  /* 0x000001cc1b097812 */ /* 0x001fc600078efe0b */
[----:B------:R0:W-:Y:S04]  /*1c9a0*/  STL [R1+0x2c8], R7 ;  /* 0x0002c80701007387 */ /* 0x0001e80000100800 */
[----:B------:R2:W-:Y:S01]  /*1c9b0*/  STL [R1+0x2cc], R9 ;  /* 0x0002cc0901007387 */ /* 0x0005e20000100800 */
[C-C-:B-1----:R-:W-:Y:S02]  /*1c9c0*/  LOP3.LUT R15, R27.reuse, 0x1ce, R11.reuse, 0xfe, !PT ;  /* 0x000001ce1b0f7812 */ /* 0x142fe400078efe0b */
[----:B0-----:R-:W-:-:S03]  /*1c9d0*/  LOP3.LUT R7, R27, 0x1d0, R11, 0xfe, !PT ;  /* 0x000001d01b077812 */ /* 0x001fc600078efe0b */
        /* <DEDUP_REMOVED lines=20> */
[----:B------:R-:W2:Y:S04]  /*1cb20*/  LDL.LU R19, [R1+0x124] ;  /* 0x0001240001137983 */ /* 0x000ea80000300800 */
[----:B------:R1:W-:Y:S04]  /*1cb30*/  STL [R1+0x2f8], R7 ;  /* 0x0002f80701007387 */ /* 0x0003e80000100800 */
[----:B------:R3:W-:Y:S01]  /*1cb40*/  STL [R1+0x2fc], R9 ;  /* 0x0002fc0901007387 */ /* 0x0007e20000100800 */
[C-C-:B0-----:R-:W-:Y:S02]  /*1cb50*/  LOP3.LUT R15, R27.reuse, 0x1ea, R11.reuse, 0xfe, !PT ;  /* 0x000001ea1b0f7812 */ /* 0x141fe400078efe0b */
[----:B-1----:R-:W-:-:S02]  /*1cb60*/  LOP3.LUT R7, R27, 0x1e6, R11, 0xfe, !PT ;  /* 0x000001e61b077812 */ /* 0x002fc400078efe0b */
[----:B---3--:R-:W-:-:S03]  /*1cb70*/  LOP3.LUT R9, R27, 0x1e8, R11, 0xfe, !PT ;  /* 0x000001e81b097812 */ /* 0x008fc600078efe0b */
[----:B------:R0:W-:Y:S04]  /*1cb80*/  STL [R1+0x300], R7 ;  /* 0x0003000701007387 */ /* 0x0001e80000100800 */
[----:B------:R1:W-:Y:S01]  /*1cb90*/  STL [R1+0x304], R9 ;  /* 0x0003040901007387 */ /* 0x0003e20000100800 */
[----:B0-----:R-:W-:-:S03]  /*1cba0*/  LOP3.LUT R7, R27, 0x1ec, R11, 0xfe, !PT ;  /* 0x000001ec1b077812 */ /* 0x001fc600078efe0b */
[----:B------:R0:W-:Y:S01]  /*1cbb0*/  STL [R1+0x308], R15 ;  /* 0x0003080f01007387 */ /* 0x0001e20000100800 */
[----:B-1----:R-:W-:-:S03]  /*1cbc0*/  LOP3.LUT R9, R27, 0x1ee, R11, 0xfe, !PT ;  /* 0x000001ee1b097812 */ /* 0x002fc600078efe0b */
[----:B------:R1:W-:Y:S04]  /*1cbd0*/  STL [R1+0x30c], R7 ;  /* 0x00030c0701007387 */ /* 0x0003e80000100800 */
[----:B------:R3:W-:Y:S01]  /*1cbe0*/  STL [R1+0x310], R9 ;  /* 0x0003100901007387 */ /* 0x0007e20000100800 */
[C-C-:B0-----:R-:W-:Y:S02]  /*1cbf0*/  LOP3.LUT R15, R27.reuse, 0x1f0, R11.reuse, 0xfe, !PT ;  /* 0x000001f01b0f7812 */ /* 0x141fe400078efe0b */
[----:B-1----:R-:W-:-:S03]  /*1cc00*/  LOP3.LUT R7, R27, 0x1f2, R11, 0xfe, !PT ;  /* 0x000001f21b077812 */ /* 0x002fc600078efe0b */
[----:B------:R0:W-:Y:S01]  /*1cc10*/  STL [R1+0x314], R15 ;  /* 0x0003140f01007387 */ /* 0x0001e20000100800 */
[----:B---3--:R-:W-:-:S03]  /*1cc20*/  LOP3.LUT R9, R27, 0x1f4, R11, 0xfe, !PT ;  /* 0x000001f41b097812 */ /* 0x008fc600078efe0b */
[----:B0-----:R-:W3:Y:S04]  /*1cc30*/  LDL.LU R15, [R1+0x104] ;  /* 0x00010400010f7983 */ /* 0x001ee80000300800 */
[----:B------:R-:W-:Y:S04]  /*1cc40*/  STL [R1+0x318], R7 ;  /* 0x0003180701007387 */ /* 0x000fe80000100800 */
[----:B------:R0:W-:Y:S02]  /*1cc50*/  STL [R1+0x320], R9 ;  /* 0x0003200901007387 */ /* 0x0001e40000100800 */
[----:B0-----:R-:W-:-:S05]  /*1cc60*/  LOP3.LUT R9, R27, 0x1f6, R11, 0xfe, !PT ;  /* 0x000001f61b097812 */ /* 0x001fca00078efe0b */
[----:B------:R0:W-:Y:S01]  /*1cc70*/  STL [R1+0x324], R9 ;  /* 0x0003240901007387 */ /* 0x0001e20000100800 */
[----:B------:R-:W-:Y:S01]  /*1cc80*/  IMAD.MOV.U32 R7, RZ, RZ, c[0x0][0x198] ;  /* 0x00006600ff077624 */ /* 0x000fe200078e00ff */
[----:B0-----:R-:W-:-:S05]  /*1cc90*/  LOP3.LUT R9, R27, 0x1f8, R11, 0xfe, !PT ;  /* 0x000001f81b097812 */ /* 0x001fca00078efe0b */
[----:B------:R0:W-:Y:S01]  /*1cca0*/  STL [R1+0x328], R9 ;  /* 0x0003280901007387 */ /* 0x0001e20000100800 */
[----:B------:R-:W-:Y:S01]  /*1ccb0*/  IMAD R26, R7, 0x2, R26 ;  /* 0x00000002071a7824 */ /* 0x000fe200078e021a */
[----:B0-----:R-:W-:-:S05]  /*1ccc0*/  LOP3.LUT R9, R27, 0x1fa, R11, 0xfe, !PT ;  /* 0x000001fa1b097812 */ /* 0x001fca00078efe0b */
[----:B------:R0:W-:Y:S01]  /*1ccd0*/  STL [R1+0x32c], R9 ;  /* 0x00032c0901007387 */ /* 0x0001e20000100800 */
[----:B------:R-:W-:Y:S02]  /*1cce0*/  ISETP.LT.AND P2, PT, R20, c[0x0][0x17c], !P0 ;  /* 0x00005f0014007a0c */ /* 0x000fe40004741270 */
[----:B------:R-:W-:Y:S02]  /*1ccf0*/  LEA R20, P1, R26, R3, 0x1 ;  /* 0x000000031a147211 */ /* 0x000fe400078208ff */
[C-C-:B0-----:R-:W-:Y:S02]  /*1cd00*/  LOP3.LUT R9, R27.reuse, 0x1fc, R11.reuse, 0xfe, !PT ;  /* 0x000001fc1b097812 */ /* 0x141fe400078efe0b */
[----:B------:R-:W-:-:S03]  /*1cd10*/  LOP3.LUT R27, R27, 0x1fe, R11, 0xfe, !PT ;  /* 0x000001fe1b1b7812 */ /* 0x000fc600078efe0b */
[----:B------:R0:W-:Y:S01]  /*1cd20*/  STL [R1+0x330], R9 ;  /* 0x0003300901007387 */ /* 0x0001e20000100800 */
[----:B------:R-:W-:Y:S02]  /*1cd30*/  ISETP.LT.AND P3, PT, R21, c[0x0][0x17c], !P0 ;  /* 0x00005f0015007a0c */ /* 0x000fe40004761270 */
[----:B------:R-:W-:Y:S01]  /*1cd40*/  LEA.HI.X.SX32 R21, R26, R0, 0x1, P1 ;  /* 0x000000001a157211 */ /* 0x000fe200008f0eff */
[----:B0-----:R-:W4:Y:S04]  /*1cd50*/  LDL.LU R9, [R1+0x75c] ;  /* 0x00075c0001097983 */ /* 0x001f280000300800 */
[----:B------:R-:W2:Y:S04]  /*1cd60*/  LDL.LU R11, [R1+0xf4] ;  /* 0x0000f400010b7983 */ /* 0x000ea80000300800 */
[----:B------:R0:W-:Y:S02]  /*1cd70*/  STL [R1+0x31c], R27 ;  /* 0x00031c1b01007387 */ /* 0x0001e40000100800 */
[----:B0-----:R-:W-:-:S02]  /*1cd80*/  IMAD R27, R7, 0x2, R26 ;  /* 0x00000002071b7824 */ /* 0x001fc400078e021a */
[----:B------:R-:W2:Y:S01]  /*1cd90*/  LDL.LU R26, [R1+0x134] ;  /* 0x00013400011a7983 */ /* 0x000ea20000300800 */
[----:B------:R-:W-:Y:S02]  /*1cda0*/  ISETP.LT.AND P5, PT, R22, c[0x0][0x17c], !P0 ;  /* 0x00005f0016007a0c */ /* 0x000fe400047a1270 */
[----:B------:R-:W-:Y:S02]  /*1cdb0*/  LEA R22, P6, R27, R3, 0x1 ;  /* 0x000000031b167211 */ /* 0x000fe400078c08ff */
[----:B------:R-:W-:Y:S02]  /*1cdc0*/  ISETP.LT.AND P1, PT, R23, c[0x0][0x17c], !P0 ;  /* 0x00005f0017007a0c */ /* 0x000fe40004721270 */
[----:B------:R-:W-:Y:S02]  /*1cdd0*/  LEA.HI.X.SX32 R23, R27, R0, 0x1, P6 ;  /* 0x000000001b177211 */ /* 0x000fe400030f0eff */
[----:B--2---:R-:W-:-:S05]  /*1cde0*/  PRMT R5, R26, 0x7632, R5 ;  /* 0x000076321a057816 */ /* 0x004fca0000000005 */
[----:B------:R0:W-:Y:S02]  /*1cdf0*/  @P4 STG.E.U16 [R20.64], R5 ;  /* 0x0000000514004986 */ /* 0x0001e4000c101506 */
[----:B0-----:R-:W-:Y:S02]  /*1ce00*/  IMAD R21, R7, 0x2, R27 ;  /* 0x0000000207157824 */ /* 0x001fe400078e021b */
[----:B------:R-:W4:Y:S01]  /*1ce10*/  LDL.LU R27, [R1+0x114] ;  /* 0x00011400011b7983 */ /* 0x000f220000300800 */
[----:B------:R-:W-:Y:S02]  /*1ce20*/  PRMT R5, R19, 0x7632, R5 ;  /* 0x0000763213057816 */ /* 0x000fe40000000005 */
[----:B------:R-:W-:Y:S01]  /*1ce30*/  ISETP.LT.AND P4, PT, R25, c[0x0][0x17c], !P0 ;  /* 0x00005f0019007a0c */ /* 0x000fe20004781270 */
[----:B------:R-:W2:Y:S01]  /*1ce40*/  LDL.LU R26, [R1+0xb4] ;  /* 0x0000b400011a7983 */ /* 0x000ea20000300800 */
[----:B------:R-:W-:Y:S01]  /*1ce50*/  IMAD R25, R7, 0x2, R21 ;  /* 0x0000000207197824 */ /* 0x000fe200078e0215 */
[----:B------:R-:W-:-:S02]  /*1ce60*/  LEA R20, P6, R21, R3, 0x1 ;  /* 0x0000000315147211 */ /* 0x000fc400078c08ff */
[----:B------:R0:W-:Y:S02]  /*1ce70*/  @P2 STG.E.U16 [R22.64], R5 ;  /* 0x0000000516002986 */ /* 0x0001e4000c101506 */
[-C--:B------:R-:W-:Y:S02]  /*1ce80*/  LEA.HI.X.SX32 R21, R21, R0.reuse, 0x1, P6 ;  /* 0x0000000015157211 */ /* 0x080fe400030f0eff */
[----:B------:R-:W2:Y:S01]  /*1ce90*/  LDL.LU R19, [R1+0xe4] ;  /* 0x0000e40001137983 */ /* 0x000ea20000300800 */
[----:B------:R-:W-:Y:S02]  /*1cea0*/  ISETP.LT.AND P2, PT, R24, c[0x0][0x17c], !P0 ;  /* 0x00005f0018007a0c */ /* 0x000fe40004741270 */
[----:B0-----:R-:W-:Y:S02]  /*1ceb0*/  LEA R22, P6, R25, R3, 0x1 ;  /* 0x0000000319167211 */ /* 0x001fe400078c08ff */
[----:B---3--:R-:W-:Y:S02]  /*1cec0*/  PRMT R5, R15, 0x7632, R5 ;  /* 0x000076320f057816 */ /* 0x008fe40000000005 */
[----:B------:R-:W-:Y:S01]  /*1ced0*/  LEA.HI.X.SX32 R23, R25, R0, 0x1, P6 ;  /* 0x0000000019177211 */ /* 0x000fe200030f0eff */
[----:B------:R-:W3:Y:S01]  /*1cee0*/  LDL.LU R15, [R1+0xd4] ;  /* 0x0000d400010f7983 */ /* 0x000ee20000300800 */
[----:B------:R-:W-:Y:S01]  /*1cef0*/  IMAD R24, R7, 0x2, R25 ;  /* 0x0000000207187824 */ /* 0x000fe200078e0219 */
[----:B----4-:R-:W-:-:S05]  /*1cf00*/  PRMT R9, R27, 0x7632, R9 ;  /* 0x000076321b097816 */ /* 0x010fca0000000009 */
[----:B------:R-:W-:Y:S01]  /*1cf10*/  @P3 STG.E.U16 [R20.64], R9 ;  /* 0x0000000914003986 */ /* 0x000fe2000c101506 */
[----:B------:R-:W-:Y:S01]  /*1cf20*/  ISETP.LT.AND P3, PT, R16, c[0x0][0x17c], !P0 ;  /* 0x00005f0010007a0c */ /* 0x000fe20004761270 */
[C---:B------:R-:W-:Y:S02]  /*1cf30*/  IMAD R16, R7.reuse, 0x2, R24 ;  /* 0x0000000207107824 */ /* 0x040fe400078e0218 */
[----:B------:R0:W-:Y:S01]  /*1cf40*/  @P5 STG.E.U16 [R22.64], R5 ;  /* 0x0000000516005986 */ /* 0x0001e2000c101506 */
[----:B------:R-:W-:Y:S01]  /*1cf50*/  ISETP.LT.AND P5, PT, R12, c[0x0][0x17c], !P0 ;  /* 0x00005f000c007a0c */ /* 0x000fe200047a1270 */
[----:B------:R-:W-:Y:S01]  /*1cf60*/  IMAD R12, R7, 0x2, R16 ;  /* 0x00000002070c7824 */ /* 0x000fe200078e0210 */
[----:B0-----:R-:W-:Y:S02]  /*1cf70*/  PRMT R5, R11, 0x7632, R5 ;  /* 0x000076320b057816 */ /* 0x001fe40000000005 */
[----:B------:R-:W4:Y:S04]  /*1cf80*/  LDL.LU R11, [R1+0xc4] ;  /* 0x0000c400010b7983 */ /* 0x000f280000300800 */
[----:B------:R-:W4:Y:S01]  /*1cf90*/  LDL.LU R7, [R1+0x54] ;  /* 0x0000540001077983 */ /* 0x000f220000300800 */
[----:B------:R-:W-:-:S04]  /*1cfa0*/  LEA R20, P6, R24, R3, 0x1 ;  /* 0x0000000318147211 */ /* 0x000fc800078c08ff */
[-C--:B------:R-:W-:Y:S02]  /*1cfb0*/  LEA.HI.X.SX32 R21, R24, R0.reuse, 0x1, P6 ;  /* 0x0000000018157211 */ /* 0x080fe400030f0eff */
[CC--:B------:R-:W-:Y:S01]  /*1cfc0*/  LEA R22, P6, R16.reuse, R3.reuse, 0x1 ;  /* 0x0000000310167211 */ /* 0x0c0fe200078c08ff */
[----:B------:R-:W4:Y:S03]  /*1cfd0*/  LDL.LU R24, [R1+0x10] ;  /* 0x0000100001187983 */ /* 0x000f260000300800 */
[----:B------:R-:W-:Y:S01]  /*1cfe0*/  LEA.HI.X.SX32 R23, R16, R0, 0x1, P6 ;  /* 0x0000000010177211 */ /* 0x000fe200030f0eff */
[----:B------:R-:W-:Y:S01]  /*1cff0*/  IMAD.MOV.U32 R16, RZ, RZ, c[0x0][0x198] ;  /* 0x00006600ff107624 */ /* 0x000fe200078e00ff */
[----:B------:R0:W-:Y:S01]  /*1d000*/  @P1 STG.E.U16 [R20.64], R5 ;  /* 0x0000000514001986 */ /* 0x0001e2000c101506 */
[----:B--2---:R-:W-:Y:S02]  /*1d010*/  PRMT R9, R26, 0x7632, R9 ;  /* 0x000076321a097816 */ /* 0x004fe40000000009 */
[----:B------:R-:W-:Y:S01]  /*1d020*/  ISETP.LT.AND P1, PT, R2, c[0x0][0x17c], !P0 ;  /* 0x00005f0002007a0c */ /* 0x000fe20004721270 */
[----:B------:R-:W-:Y:S01]  /*1d030*/  IMAD R2, R16, 0x2, R12 ;  /* 0x0000000210027824 */ /* 0x000fe200078e020c */
[----:B------:R-:W2:Y:S01]  /*1d040*/  LDL.LU R25, [R1+0x84] ;  /* 0x0000840001197983 */ /* 0x000ea20000300800 */
[----:B0-----:R-:W-:-:S03]  /*1d050*/  LEA R20, P6, R12, R3, 0x1 ;  /* 0x000000030c147211 */ /* 0x001fc600078c08ff */
[----:B------:R0:W-:Y:S01]  /*1d060*/  @P4 STG.E.U16 [R22.64], R9 ;  /* 0x0000000916004986 */ /* 0x0001e2000c101506 */
[----:B------:R-:W-:Y:S02]  /*1d070*/  PRMT R5, R19, 0x7632, R5 ;  /* 0x0000763213057816 */ /* 0x000fe40000000005 */
[----:B------:R-:W-:Y:S01]  /*1d080*/  LEA.HI.X.SX32 R21, R12, R0, 0x1, P6 ;  /* 0x000000000c157211 */ /* 0x000fe200030f0eff */
[----:B------:R-:W2:Y:S01]  /*1d090*/  LDL.LU R27, [R1+0x64] ;  /* 0x00006400011b7983 */ /* 0x000ea20000300800 */
[----:B------:R-:W-:Y:S01]  /*1d0a0*/  ISETP.LT.AND P4, PT, R4, c[0x0][0x17c], !P0 ;  /* 0x00005f0004007a0c */ /* 0x000fe20004781270 */
[----:B------:R-:W-:Y:S02]  /*1d0b0*/  IMAD R4, R16, 0x2, R2 ;  /* 0x0000000210047824 */ /* 0x000fe400078e0202 */
[----:B------:R3:W-:Y:S01]  /*1d0c0*/  @P2 STG.E.U16 [R20.64], R5 ;  /* 0x0000000514002986 */ /* 0x0007e2000c101506 */
[----:B0-----:R-:W-:-:S04]  /*1d0d0*/  LEA R22, P6, R2, R3, 0x1 ;  /* 0x0000000302167211 */ /* 0x001fc800078c08ff */
[-C--:B------:R-:W-:Y:S02]  /*1d0e0*/  LEA.HI.X.SX32 R23, R2, R0.reuse, 0x1, P6 ;  /* 0x0000000002177211 */ /* 0x080fe400030f0eff */
[----:B---3--:R-:W-:Y:S02]  /*1d0f0*/  PRMT R5, R15, 0x7632, R5 ;  /* 0x000076320f057816 */ /* 0x008fe40000000005 */
[----:B------:R-:W-:Y:S01]  /*1d100*/  LEA R20, P6, R4, R3, 0x1 ;  /* 0x0000000304147211 */ /* 0x000fe200078c08ff */
[----:B------:R-:W3:Y:S01]  /*1d110*/  LDL.LU R15, [R1+0x14] ;  /* 0x00001400010f7983 */ /* 0x000ee20000300800 */
[----:B------:R-:W-:Y:S02]  /*1d120*/  ISETP.LT.AND P2, PT, R8, c[0x0][0x17c], !P0 ;  /* 0x00005f0008007a0c */ /* 0x000fe40004741270 */
[----:B------:R-:W-:Y:S01]  /*1d130*/  LEA.HI.X.SX32 R21, R4, R0, 0x1, P6 ;  /* 0x0000000004157211 */ /* 0x000fe200030f0eff */
[----:B------:R0:W-:Y:S01]  /*1d140*/  @P3 STG.E.U16 [R22.64], R5 ;  /* 0x0000000516003986 */ /* 0x0001e2000c101506 */
[----:B------:R-:W-:-:S03]  /*1d150*/  ISETP.LT.AND P3, PT, R28, c[0x0][0x17c], !P0 ;  /* 0x00005f001c007a0c */ /* 0x000fc60004761270 */
[----:B------:R-:W3:Y:S04]  /*1d160*/  LDL.LU R28, [R1] ;  /* 0x00000000011c7983 */ /* 0x000ee80000300800 */
[----:B------:R-:W3:Y:S04]  /*1d170*/  LDL.LU R26, [R1+0x44] ;  /* 0x00004400011a7983 */ /* 0x000ee80000300800 */
[----:B------:R-:W3:Y:S01]  /*1d180*/  LDL.LU R19, [R1+0x18] ;  /* 0x0000180001137983 */ /* 0x000ee20000300800 */
[----:B----4-:R-:W-:-:S03]  /*1d190*/  PRMT R8, R11, 0x7632, R8 ;  /* 0x000076320b087816 */ /* 0x010fc60000000008 */
[----:B------:R-:W4:Y:S01]  /*1d1a0*/  LDL.LU R11, [R1+0x1c] ;  /* 0x00001c00010b7983 */ /* 0x000f220000300800 */
[----:B0-----:R-:W-:-:S03]  /*1d1b0*/  PRMT R5, R7, 0x7632, R5 ;  /* 0x0000763207057816 */ /* 0x001fc60000000005 */
[----:B------:R0:W-:Y:S01]  /*1d1c0*/  @P5 STG.E.U16 [R20.64], R8 ;  /* 0x0000000814005986 */ /* 0x0001e2000c101506 */
[----:B------:R-:W-:-:S03]  /*1d1d0*/  ISETP.LT.AND P5, PT, R29, c[0x0][0x17c], !P0 ;  /* 0x00005f001d007a0c */ /* 0x000fc600047a1270 */
[----:B------:R-:W4:Y:S04]  /*1d1e0*/  LDL.LU R7, [R1+0x4] ;  /* 0x0000040001077983 */ /* 0x000f280000300800 */
[----:B------:R-:W4:Y:S01]  /*1d1f0*/  LDL.LU R29, [R1+0x24] ;  /* 0x00002400011d7983 */ /* 0x000f220000300800 */
[----:B------:R-:W-:-:S04]  /*1d200*/  IMAD R2, R16, 0x2, R4 ;  /* 0x0000000210027824 */ /* 0x000fc800078e0204 */
[----:B------:R-:W-:Y:S01]  /*1d210*/  IMAD R4, R16, 0x2, R2 ;  /* 0x0000000210047824 */ /* 0x000fe200078e0202 */
[----:B------:R-:W-:-:S04]  /*1d220*/  LEA R22, P6, R2, R3, 0x1 ;  /* 0x0000000302167211 */ /* 0x000fc800078c08ff */
[----:B------:R-:W-:Y:S01]  /*1d230*/  LEA.HI.X.SX32 R23, R2, R0, 0x1, P6 ;  /* 0x0000000002177211 */ /* 0x000fe200030f0eff */
[----:B------:R-:W-:Y:S01]  /*1d240*/  IMAD R2, R16, 0x2, R4 ;  /* 0x0000000210027824 */ /* 0x000fe200078e0204 */
[----:B0-----:R-:W-:-:S03]  /*1d250*/  LEA R20, P6, R4, R3, 0x1 ;  /* 0x0000000304147211 */ /* 0x001fc600078c08ff */
[----:B------:R0:W-:Y:S01]  /*1d260*/  @P1 STG.E.U16 [R22.64], R5 ;  /* 0x0000000516001986 */ /* 0x0001e2000c101506 */
[----:B------:R-:W-:Y:S01]  /*1d270*/  LEA.HI.X.SX32 R21, R4, R0, 0x1, P6 ;  /* 0x0000000004157211 */ /* 0x000fe200030f0eff */
[----:B------:R-:W-:Y:S01]  /*1d280*/  IMAD R4, R16, 0x2, R2 ;  /* 0x0000000210047824 */ /* 0x000fe200078e0202 */
[----:B--2---:R-:W-:Y:S02]  /*1d290*/  PRMT R8, R25, 0x7632, R8 ;  /* 0x0000763219087816 */ /* 0x004fe40000000008 */
[----:B0-----:R-:W-:-:S04]  /*1d2a0*/  LEA R22, P6, R2, R3, 0x1 ;  /* 0x0000000302167211 */ /* 0x001fc800078c08ff */
[----:B------:R-:W-:Y:S01]  /*1d2b0*/  LEA.HI.X.SX32 R23, R2, R0, 0x1, P6 ;  /* 0x0000000002177211 */ /* 0x000fe200030f0eff */
[----:B------:R-:W-:Y:S01]  /*1d2c0*/  IMAD R2, R16, 0x2, R4 ;  /* 0x0000000210027824 */ /* 0x000fe200078e0204 */
[----:B---3--:R-:W-:Y:S02]  /*1d2d0*/  ISETP.LT.AND P1, PT, R28, c[0x0][0x17c], !P0 ;  /* 0x00005f001c007a0c */ /* 0x008fe40004721270 */
[----:B----4-:R-:W-:-:S05]  /*1d2e0*/  PRMT R5, R29, 0x7632, R5 ;  /* 0x000076321d057816 */ /* 0x010fca0000000005 */
[----:B------:R0:W-:Y:S04]  /*1d2f0*/  @P4 STG.E.U16 [R20.64], R5 ;  /* 0x0000000514004986 */ /* 0x0001e8000c101506 */
[----:B------:R1:W-:Y:S01]  /*1d300*/  @P2 STG.E.U16 [R22.64], R8 ;  /* 0x0000000816002986 */ /* 0x0003e2000c101506 */
[CC--:B0-----:R-:W-:Y:S02]  /*1d310*/  LEA R20, P6, R4.reuse, R3.reuse, 0x1 ;  /* 0x0000000304147211 */ /* 0x0c1fe400078c08ff */
[----:B------:R-:W-:Y:S02]  /*1d320*/  PRMT R5, R27, 0x7632, R5 ;  /* 0x000076321b057816 */ /* 0x000fe40000000005 */
[----:B------:R-:W-:Y:S01]  /*1d330*/  LEA.HI.X.SX32 R21, R4, R0, 0x1, P6 ;  /* 0x0000000004157211 */ /* 0x000fe200030f0eff */
[----:B------:R-:W-:Y:S01]  /*1d340*/  IMAD R4, R16, 0x2, R2 ;  /* 0x0000000210047824 */ /* 0x000fe200078e0202 */
[----:B-1----:R-:W-:-:S03]  /*1d350*/  LEA R22, P6, R2, R3, 0x1 ;  /* 0x0000000302167211 */ /* 0x002fc600078c08ff */
[----:B------:R0:W-:Y:S01]  /*1d360*/  @P3 STG.E.U16 [R20.64], R5 ;  /* 0x0000000514003986 */ /* 0x0001e2000c101506 */
[-C--:B------:R-:W-:Y:S01]  /*1d370*/  LEA.HI.X.SX32 R23, R2, R0.reuse, 0x1, P6 ;  /* 0x0000000002177211 */ /* 0x080fe200030f0eff */
[----:B------:R-:W-:Y:S01]  /*1d380*/  IMAD R2, R16, 0x2, R4 ;  /* 0x0000000210027824 */ /* 0x000fe200078e0204 */
[----:B------:R-:W-:Y:S02]  /*1d390*/  ISETP.LT.AND P4, PT, R24, c[0x0][0x17c], !P0 ;  /* 0x00005f0018007a0c */ /* 0x000fe40004781270 */
[----:B------:R-:W-:Y:S02]  /*1d3a0*/  PRMT R12, R7, 0x7632, R12 ;  /* 0x00007632070c7816 */ /* 0x000fe4000000000c */
[----:B0-----:R-:W-:Y:S02]  /*1d3b0*/  LEA R20, P6, R4, R3, 0x1 ;  /* 0x0000000304147211 */ /* 0x001fe400078c08ff */
[----:B------:R-:W-:Y:S02]  /*1d3c0*/  PRMT R5, R26, 0x7632, R5 ;  /* 0x000076321a057816 */ /* 0x000fe40000000005 */
[----:B------:R-:W-:-:S02]  /*1d3d0*/  LEA.HI.X.SX32 R21, R4, R0, 0x1, P6 ;  /* 0x0000000004157211 */ /* 0x000fc400030f0eff */
[----:B------:R-:W-:Y:S01]  /*1d3e0*/  LEA R4, P6, R2, R3, 0x1 ;  /* 0x0000000302047211 */ /* 0x000fe200078c08ff */
[----:B------:R0:W-:Y:S01]  /*1d3f0*/  @P5 STG.E.U16 [R22.64], R5 ;  /* 0x0000000516005986 */ /* 0x0001e2000c101506 */
[----:B------:R-:W-:Y:S02]  /*1d400*/  PRMT R9, R5, 0x7632, R9 ;  /* 0x0000763205097816 */ /* 0x000fe40000000009 */
[----:B------:R-:W-:Y:S01]  /*1d410*/  ISETP.LT.AND P2, PT, R15, c[0x0][0x17c], !P0 ;  /* 0x00005f000f007a0c */ /* 0x000fe20004741270 */
[----:B------:R-:W-:Y:S01]  /*1d420*/  @P1 STG.E.U16 [R20.64], R12 ;  /* 0x0000000c14001986 */ /* 0x000fe2000c101506 */
[----:B------:R-:W-:-:S03]  /*1d430*/  ISETP.LT.AND P1, PT, R17, c[0x0][0x17c], !P0 ;  /* 0x00005f0011007a0c */ /* 0x000fc60004721270 */
[----:B------:R-:W2:Y:S01]  /*1d440*/  LDL.LU R15, [R1+0x34] ;  /* 0x00003400010f7983 */ /* 0x000ea20000300800 */
[----:B0-----:R-:W-:-:S03]  /*1d450*/  LEA.HI.X.SX32 R5, R2, R0, 0x1, P6 ;  /* 0x0000000002057211 */ /* 0x001fc600030f0eff */
[----:B------:R-:W3:Y:S01]  /*1d460*/  LDL.LU R17, [R1+0x758] ;  /* 0x0007580001117983 */ /* 0x000ee20000300800 */
[----:B------:R-:W-:Y:S02]  /*1d470*/  ISETP.LT.AND P5, PT, R11, c[0x0][0x17c], !P0 ;  /* 0x00005f000b007a0c */ /* 0x000fe400047a1270 */
[----:B------:R-:W-:Y:S01]  /*1d480*/  ISETP.LT.AND P3, PT, R19, c[0x0][0x17c], !P0 ;  /* 0x00005f0013007a0c */ /* 0x000fe20004761270 */
[----:B------:R-:W4:Y:S04]  /*1d490*/  LDL.LU R28, [R1+0x38] ;  /* 0x00003800011c7983 */ /* 0x000f280000300800 */
[----:B------:R-:W4:Y:S04]  /*1d4a0*/  LDL.LU R11, [R1+0x3c] ;  /* 0x00003c00010b7983 */ /* 0x000f280000300800 */
[----:B------:R0:W-:Y:S01]  /*1d4b0*/  @P4 STG.E.U16 [R4.64], R9 ;  /* 0x0000000904004986 */ /* 0x0001e2000c101506 */
[----:B------:R-:W-:-:S03]  /*1d4c0*/  ISETP.LT.AND P4, PT, R13, c[0x0][0x17c], !P0 ;  /* 0x00005f000d007a0c */ /* 0x000fc60004781270 */
[----:B------:R-:W4:Y:S04]  /*1d4d0*/  LDL R19, [R1+0xa8] ;  /* 0x0000a80001137983 */ /* 0x000f280000100800 */
[----:B------:R-:W4:Y:S04]  /*1d4e0*/  LDL.LU R13, [R1+0x754] ;  /* 0x00075400010d7983 */ /* 0x000f280000300800 */
[----:B------:R-:W4:Y:S01]  /*1d4f0*/  LDL R7, [R1+0x98] ;  /* 0x0000980001077983 */ /* 0x000f220000100800 */
[----:B------:R-:W-:Y:S01]  /*1d500*/  IMAD R8, R16, 0x2, R2 ;  /* 0x0000000210087824 */ /* 0x000fe200078e0202 */
[----:B0-----:R-:W-:-:S02]  /*1d510*/  PRMT R5, R9, 0x7632, R5 ;  /* 0x0000763209057816 */ /* 0x001fc40000000005 */
[----:B------:R-:W4:Y:S01]  /*1d520*/  LDL.LU R29, [R1+0x40] ;  /* 0x00004000011d7983 */ /* 0x000f220000300800 */
[----:B------:R-:W-:Y:S01]  /*1d530*/  IMAD R2, R16, 0x2, R8 ;  /* 0x0000000210027824 */ /* 0x000fe200078e0208 */
[CC--:B------:R-:W-:Y:S02]  /*1d540*/  LEA R20, P6, R8.reuse, R3.reuse, 0x1 ;  /* 0x0000000308147211 */ /* 0x0c0fe400078c08ff */
[----:B------:R-:W4:Y:S02]  /*1d550*/  LDL.LU R24, [R1+0x50] ;  /* 0x0000500001187983 */ /* 0x000f240000300800 */
[-C--:B------:R-:W-:Y:S01]  /*1d560*/  LEA.HI.X.SX32 R21, R8, R0.reuse, 0x1, P6 ;  /* 0x0000000008157211 */ /* 0x080fe200030f0eff */
[----:B------:R-:W-:Y:S01]  /*1d570*/  IMAD R9, R16, 0x2, R2 ;  /* 0x0000000210097824 */ /* 0x000fe200078e0202 */
[CC--:B------:R-:W-:Y:S01]  /*1d580*/  LEA R4, P6, R2.reuse, R3.reuse, 0x1 ;  /* 0x0000000302047211 */ /* 0x0c0fe200078c08ff */
[----:B------:R-:W4:Y:S04]  /*1d590*/  LDL R25, [R1+0x148] ;  /* 0x0001480001197983 */ /* 0x000f280000100800 */
[----:B------:R0:W-:Y:S04]  /*1d5a0*/  @P2 STG.E.U16 [R20.64], R5 ;  /* 0x0000000514002986 */ /* 0x0001e8000c101506 */
[----:B------:R-:W4:Y:S04]  /*1d5b0*/  LDL R27, [R1+0x178] ;  /* 0x00017800011b7983 */ /* 0x000f280000100800 */
[----:B------:R-:W4:Y:S01]  /*1d5c0*/  LDL.LU R26, [R1+0x60] ;  /* 0x00006000011a7983 */ /* 0x000f220000300800 */
[----:B0-----:R-:W-:Y:S01]  /*1d5d0*/  LEA.HI.X.SX32 R5, R2, R0, 0x1, P6 ;  /* 0x0000000002057211 */ /* 0x001fe200030f0eff */
[----:B------:R-:W-:Y:S01]  /*1d5e0*/  IMAD R2, R16, 0x2, R9 ;  /* 0x0000000210027824 */ /* 0x000fe200078e0209 */
[----:B------:R-:W-:-:S04]  /*1d5f0*/  LEA R8, P6, R9, R3, 0x1 ;  /* 0x0000000309087211 */ /* 0x000fc800078c08ff */
[----:B------:R-:W-:Y:S01]  /*1d600*/  LEA.HI.X.SX32 R9, R9, R0, 0x1, P6 ;  /* 0x0000000009097211 */ /* 0x000fe200030f0eff */
[----:B------:R-:W-:Y:S01]  /*1d610*/  IMAD R12, R16, 0x2, R2 ;  /* 0x00000002100c7824 */ /* 0x000fe200078e0202 */
[----:B--2---:R-:W-:Y:S02]  /*1d620*/  ISETP.LT.AND P2, PT, R15, c[0x0][0x17c], !P0 ;  /* 0x00005f000f007a0c */ /* 0x004fe40004741270 */
[----:B------:R-:W2:Y:S01]  /*1d630*/  LDL.LU R15, [R1+0x70] ;  /* 0x00007000010f7983 */ /* 0x000ea20000300800 */
[----:B---3--:R-:W-:Y:S02]  /*1d640*/  PRMT R17, R17, 0x7632, R17 ;  /* 0x0000763211117816 */ /* 0x008fe40000000011 */
[----:B----4-:R-:W-:-:S05]  /*1d650*/  PRMT R13, R13, 0x7632, R13 ;  /* 0x000076320d0d7816 */ /* 0x010fca000000000d */
[----:B------:R0:W-:Y:S04]  /*1d660*/  @P3 STG.E.U16 [R4.64], R13 ;  /* 0x0000000d04003986 */ /* 0x0001e8000c101506 */
[----:B------:R1:W-:Y:S01]  /*1d670*/  @P5 STG.E.U16 [R8.64], R17 ;  /* 0x0000001108005986 */ /* 0x0003e2000c101506 */
[----:B0-----:R-:W-:-:S04]  /*1d680*/  LEA R4, P3, R2, R3, 0x1 ;  /* 0x0000000302047211 */ /* 0x001fc800078608ff */
[----:B------:R-:W-:Y:S02]  /*1d690*/  LEA.HI.X.SX32 R5, R2, R0, 0x1, P3 ;  /* 0x0000000002057211 */ /* 0x000fe400018f0eff */
[----:B------:R-:W-:Y:S02]  /*1d6a0*/  ISETP.LT.AND P3, PT, R11, c[0x0][0x17c], !P0 ;  /* 0x00005f000b007a0c */ /* 0x000fe40004761270 */
[----:B------:R-:W3:Y:S04]  /*1d6b0*/  LDL R11, [R1+0x1e8] ;  /* 0x0001e800010b7983 */ /* 0x000ee80000100800 */
[----:B-1----:R-:W4:Y:S04]  /*1d6c0*/  LDL.LU R17, [R1+0x1a8] ;  /* 0x0001a80001117983 */ /* 0x002f280000300800 */
[----:B------:R0:W-:Y:S01]  /*1d6d0*/  @P1 STG.E.U16 [R4.64], R19 ;  /* 0x0000001304001986 */ /* 0x0001e2000c101506 */
[----:B------:R-:W-:-:S03]  /*1d6e0*/  LEA R8, P6, R12, R3, 0x1 ;  /* 0x000000030c087211 */ /* 0x000fc600078c08ff */
[----:B0-----:R-:W4:Y:S01]  /*1d6f0*/  LDL R19, [R1+0x1c8] ;  /* 0x0001c80001137983 */ /* 0x001f220000100800 */
[----:B------:R-:W-:Y:S02]  /*1d700*/  LEA.HI.X.SX32 R9, R12, R0, 0x1, P6 ;  /* 0x000000000c097211 */ /* 0x000fe400030f0eff */
[----:B------:R-:W-:Y:S02]  /*1d710*/  ISETP.LT.AND P5, PT, R28, c[0x0][0x17c], !P0 ;  /* 0x00005f001c007a0c */ /* 0x000fe400047a1270 */
[----:B------:R-:W4:Y:S04]  /*1d720*/  LDL.LU R28, [R1+0x74] ;  /* 0x00007400011c7983 */ /* 0x000f280000300800 */
[----:B------:R0:W-:Y:S04]  /*1d730*/  @P4 STG.E.U16 [R8.64], R7 ;  /* 0x0000000708004986 */ /* 0x0001e8000c101506 */
[----:B0-----:R-:W4:Y:S01]  /*1d740*/  LDL.LU R7, [R1+0x78] ;  /* 0x0000780001077983 */ /* 0x001f220000300800 */
[----:B------:R-:W-:-:S04]  /*1d750*/  IMAD R2, R16, 0x2, R12 ;  /* 0x0000000210027824 */ /* 0x000fc800078e020c */
[----:B------:R-:W-:Y:S01]  /*1d760*/  IMAD R12, R16, 0x2, R2 ;  /* 0x00000002100c7824 */ /* 0x000fe200078e0202 */
[----:B------:R-:W-:-:S04]  /*1d770*/  LEA R4, P1, R2, R3, 0x1 ;  /* 0x0000000302047211 */ /* 0x000fc800078208ff */
[-C--:B------:R-:W-:Y:S01]  /*1d780*/  LEA.HI.X.SX32 R5, R2, R0.reuse, 0x1, P1 ;  /* 0x0000000002057211 */ /* 0x080fe200008f0eff */
[----:B------:R-:W-:Y:S01]  /*1d790*/  IMAD R2, R16, 0x2, R12 ;  /* 0x0000000210027824 */ /* 0x000fe200078e020c */
[-C--:B------:R-:W-:Y:S02]  /*1d7a0*/  LEA R8, P6, R12, R3.reuse, 0x1 ;  /* 0x000000030c087211 */ /* 0x080fe400078c08ff */
[----:B------:R-:W-:Y:S02]  /*1d7b0*/  ISETP.LT.AND P1, PT, R24, c[0x0][0x17c], !P0 ;  /* 0x00005f0018007a0c */ /* 0x000fe40004721270 */
[----:B------:R-:W4:Y:S01]  /*1d7c0*/  LDL R24, [R1+0x1b8] ;  /* 0x0001b80001187983 */ /* 0x000f220000100800 */
[----:B------:R-:W-:Y:S01]  /*1d7d0*/  LEA.HI.X.SX32 R9, R12, R0, 0x1, P6 ;  /* 0x000000000c097211 */ /* 0x000fe200030f0eff */
[----:B------:R-:W-:Y:S01]  /*1d7e0*/  IMAD R12, R16, 0x2, R2 ;  /* 0x00000002100c7824 */ /* 0x000fe200078e0202 */
[----:B------:R-:W-:Y:S01]  /*1d7f0*/  ISETP.LT.AND P4, PT, R29, c[0x0][0x17c], !P0 ;  /* 0x00005f001d007a0c */ /* 0x000fe20004781270 */
[----:B------:R0:W-:Y:S04]  /*1d800*/  @P2 STG.E.U16 [R4.64], R25 ;  /* 0x0000001904002986 */ /* 0x0001e8000c101506 */
[----:B------:R1:W-:Y:S01]  /*1d810*/  @P5 STG.E.U16 [R8.64], R27 ;  /* 0x0000001b08005986 */ /* 0x0003e2000c101506 */
[----:B0-----:R-:W-:-:S03]  /*1d820*/  LEA R4, P2, R2, R3, 0x1 ;  /* 0x0000000302047211 */ /* 0x001fc600078408ff */
[----:B------:R-:W4:Y:S01]  /*1d830*/  LDL.LU R25, [R1+0x7c] ;  /* 0x00007c0001197983 */ /* 0x000f220000300800 */
[----:B------:R-:W-:-:S03]  /*1d840*/  LEA.HI.X.SX32 R5, R2, R0, 0x1, P2 ;  /* 0x0000000002057211 */ /* 0x000fc600010f0eff */
[----:B-1----:R-:W4:Y:S01]  /*1d850*/  LDL.LU R27, [R1+0x80] ;  /* 0x00008000011b7983 */ /* 0x002f220000300800 */
[----:B------:R-:W-:-:S04]  /*1d860*/  LEA R8, P6, R12, R3, 0x1 ;  /* 0x000000030c087211 */ /* 0x000fc800078c08ff */
[----:B------:R-:W-:Y:S02]  /*1d870*/  LEA.HI.X.SX32 R9, R12, R0, 0x1, P6 ;  /* 0x000000000c097211 */ /* 0x000fe400030f0eff */
[----:B------:R-:W-:Y:S01]  /*1d880*/  ISETP.LT.AND P5, PT, R26, c[0x0][0x17c], !P0 ;  /* 0x00005f001a007a0c */ /* 0x000fe200047a1270 */
[----:B------:R-:W-:Y:S01]  /*1d890*/  IMAD R2, R16, 0x2, R12 ;  /* 0x0000000210027824 */ /* 0x000fe200078e020c */
[----:B--2---:R-:W-:Y:S02]  /*1d8a0*/  ISETP.LT.AND P2, PT, R15, c[0x0][0x17c], !P0 ;  /* 0x00005f000f007a0c */ /* 0x004fe40004741270 */
[----:B------:R-:W2:Y:S04]  /*1d8b0*/  LDL R15, [R1+0x1d8] ;  /* 0x0001d800010f7983 */ /* 0x000ea80000100800 */
[----:B------:R-:W2:Y:S04]  /*1d8c0*/  LDL.LU R22, [R1+0x158] ;  /* 0x0001580001167983 */ /* 0x000ea80000300800 */
[----:B---3--:R0:W-:Y:S04]  /*1d8d0*/  @P3 STG.E.U16 [R4.64], R11 ;  /* 0x0000000b04003986 */ /* 0x0081e8000c101506 */
[----:B0-----:R-:W3:Y:S04]  /*1d8e0*/  LDL R11, [R1+0x198] ;  /* 0x00019800010b7983 */ /* 0x001ee80000100800 */
[----:B------:R-:W3:Y:S04]  /*1d8f0*/  LDL.LU R26, [R1+0x90] ;  /* 0x00009000011a7983 */ /* 0x000ee80000300800 */
[----:B----4-:R0:W-:Y:S01]  /*1d900*/  @P4 STG.E.U16 [R8.64], R19 ;  /* 0x0000001308004986 */ /* 0x0101e2000c101506 */
[----:B------:R-:W-:-:S03]  /*1d910*/  LEA R4, P3, R2, R3, 0x1 ;  /* 0x0000000302047211 */ /* 0x000fc600078608ff */
[----:B0-----:R-:W4:Y:S01]  /*1d920*/  LDL.LU R19, [R1+0x94] ;  /* 0x0000940001137983 */ /* 0x001f220000300800 */
[----:B------:R-:W-:Y:S02]  /*1d930*/  LEA.HI.X.SX32 R5, R2, R0, 0x1, P3 ;  /* 0x0000000002057211 */ /* 0x000fe400018f0eff */
[----:B------:R-:W-:Y:S02]  /*1d940*/  ISETP.LT.AND P3, PT, R7, c[0x0][0x17c], !P0 ;  /* 0x00005f0007007a0c */ /* 0x000fe40004761270 */
[----:B------:R-:W4:Y:S01]  /*1d950*/  LDL R7, [R1+0x188] ;  /* 0x0001880001077983 */ /* 0x000f220000100800 */
[----:B------:R-:W-:Y:S01]  /*1d960*/  IMAD R12, R16, 0x2, R2 ;  /* 0x00000002100c7824 */ /* 0x000fe200078e0202 */
[----:B------:R-:W-:Y:S02]  /*1d970*/  ISETP.LT.AND P4, PT, R28, c[0x0][0x17c], !P0 ;  /* 0x00005f001c007a0c */ /* 0x000fe40004781270 */
[----:B------:R-:W4:Y:S01]  /*1d980*/  LDL.LU R29, [R1+0xa0] ;  /* 0x0000a000011d7983 */ /* 0x000f220000300800 */
[----:B------:R-:W-:Y:S01]  /*1d990*/  IMAD R2, R16, 0x2, R12 ;  /* 0x0000000210027824 */ /* 0x000fe200078e020c */
[----:B------:R-:W-:-:S02]  /*1d9a0*/  LEA R8, P6, R12, R3, 0x1 ;  /* 0x000000030c087211 */ /* 0x000fc400078c08ff */
[----:B------:R-:W4:Y:S02]  /*1d9b0*/  LDL.LU R28, [R1+0xa4] ;  /* 0x0000a400011c7983 */ /* 0x000f240000300800 */
[----:B------:R-:W-:Y:S01]  /*1d9c0*/  LEA.HI.X.SX32 R9, R12, R0, 0x1, P6 ;  /* 0x000000000c097211 */ /* 0x000fe200030f0eff */
[----:B------:R-:W-:Y:S01]  /*1d9d0*/  IMAD R12, R16, 0x2, R2 ;  /* 0x00000002100c7824 */ /* 0x000fe200078e0202 */
[----:B------:R0:W-:Y:S04]  /*1d9e0*/  @P1 STG.E.U16 [R4.64], R24 ;  /* 0x0000001804001986 */ /* 0x0001e8000c101506 */
[----:B------:R1:W-:Y:S01]  /*1d9f0*/  @P5 STG.E.U16 [R8.64], R17 ;  /* 0x0000001108005986 */ /* 0x0003e2000c101506 */
[----:B0-----:R-:W-:-:S03]  /*1da00*/  LEA R4, P1, R2, R3, 0x1 ;  /* 0x0000000302047211 */ /* 0x001fc600078208ff */
[----:B------:R-:W4:Y:S01]  /*1da10*/  LDL R24, [R1+0x168] ;  /* 0x0001680001187983 */ /* 0x000f220000100800 */
[-C--:B------:R-:W-:Y:S01]  /*1da20*/  LEA.HI.X.SX32 R5, R2, R0.reuse, 0x1, P1 ;  /* 0x0000000002057211 */ /* 0x080fe200008f0eff */
[----:B------:R-:W-:Y:S01]  /*1da30*/  IMAD R2, R16, 0x2, R12 ;  /* 0x0000000210027824 */ /* 0x000fe200078e020c */
[C---:B-1----:R-:W-:Y:S02]  /*1da40*/  LEA R8, P6, R12.reuse, R3, 0x1 ;  /* 0x000000030c087211 */ /* 0x042fe400078c08ff */
[----:B------:R-:W-:Y:S02]  /*1da50*/  ISETP.LT.AND P5, PT, R25, c[0x0][0x17c], !P0 ;  /* 0x00005f0019007a0c */ /* 0x000fe400047a1270 */
[----:B------:R-:W-:Y:S01]  /*1da60*/  ISETP.LT.AND P1, PT, R27, c[0x0][0x17c], !P0 ;  /* 0x00005f001b007a0c */ /* 0x000fe20004721270 */
[----:B------:R-:W4:Y:S01]  /*1da70*/  LDL R25, [R1+0x138] ;  /* 0x0001380001197983 */ /* 0x000f220000100800 */
[----:B------:R-:W-:-:S03]  /*1da80*/  LEA.HI.X.SX32 R9, R12, R0, 0x1, P6 ;  /* 0x000000000c097211 */ /* 0x000fc600030f0eff */
[----:B------:R-:W4:Y:S04]  /*1da90*/  LDL.LU R27, [R1+0x128] ;  /* 0x00012800011b7983 */ /* 0x000f280000300800 */
[----:B--2---:R0:W-:Y:S04]  /*1daa0*/  @P2 STG.E.U16 [R4.64], R15 ;  /* 0x0000000f04002986 */ /* 0x0041e8000c101506 */
[----:B0-----:R-:W2:Y:S01]  /*1dab0*/  LDL.LU R15, [R1+0xb0] ;  /* 0x0000b000010f7983 */ /* 0x001ea20000300800 */
[----:B------:R-:W-:-:S04]  /*1dac0*/  LEA R4, P2, R2, R3, 0x1 ;  /* 0x0000000302047211 */ /* 0x000fc800078408ff */
[----:B------:R-:W-:Y:S01]  /*1dad0*/  LEA.HI.X.SX32 R5, R2, R0, 0x1, P2 ;  /* 0x0000000002057211 */ /* 0x000fe200010f0eff */
[----:B---3--:R0:W-:Y:S01]  /*1dae0*/  @P4 STG.E.U16 [R8.64], R11 ;  /* 0x0000000b08004986 */ /* 0x0081e2000c101506 */
[----:B------:R-:W-:-:S03]  /*1daf0*/  ISETP.LT.AND P4, PT, R26, c[0x0][0x17c], !P0 ;  /* 0x00005f001a007a0c */ /* 0x000fc60004781270 */
[----:B0-----:R-:W3:Y:S01]  /*1db00*/  LDL.LU R11, [R1+0xc0] ;  /* 0x0000c000010b7983 */ /* 0x001ee20000300800 */
[----:B----4-:R-:W-:-:S03]  /*1db10*/  ISETP.LT.AND P2, PT, R19, c[0x0][0x17c], !P0 ;  /* 0x00005f0013007a0c */ /* 0x010fc60004741270 */
[----:B------:R-:W4:Y:S04]  /*1db20*/  LDL.LU R19, [R1+0x108] ;  /* 0x0001080001137983 */ /* 0x000f280000300800 */
[----:B------:R-:W4:Y:S04]  /*1db30*/  LDL R21, [R1+0x118] ;  /* 0x0001180001157983 */ /* 0x000f280000100800 */
[----:B------:R-:W4:Y:S04]  /*1db40*/  LDL.LU R26, [R1+0xd0] ;  /* 0x0000d000011a7983 */ /* 0x000f280000300800 */
[----:B------:R0:W-:Y:S04]  /*1db50*/  @P3 STG.E.U16 [R4.64], R7 ;  /* 0x0000000704003986 */ /* 0x0001e8000c101506 */
[----:B0-----:R-:W4:Y:S01]  /*1db60*/  LDL.LU R7, [R1+0xe0] ;  /* 0x0000e00001077983 */ /* 0x001f220000300800 */
[----:B------:R-:W-:-:S04]  /*1db70*/  IMAD R12, R16, 0x2, R2 ;  /* 0x00000002100c7824 */ /* 0x000fc800078e0202 */
[----:B------:R-:W-:Y:S01]  /*1db80*/  IMAD R2, R16, 0x2, R12 ;  /* 0x0000000210027824 */ /* 0x000fe200078e020c */
[----:B------:R-:W-:-:S04]  /*1db90*/  LEA R8, P6, R12, R3, 0x1 ;  /* 0x000000030c087211 */ /* 0x000fc800078c08ff */
[----:B------:R-:W-:Y:S01]  /*1dba0*/  LEA.HI.X.SX32 R9, R12, R0, 0x1, P6 ;  /* 0x000000000c097211 */ /* 0x000fe200030f0eff */
[----:B------:R-:W-:Y:S01]  /*1dbb0*/  IMAD R12, R16, 0x2, R2 ;  /* 0x00000002100c7824 */ /* 0x000fe200078e0202 */
[----:B------:R-:W-:-:S03]  /*1dbc0*/  LEA R4, P3, R2, R3, 0x1 ;  /* 0x0000000302047211 */ /* 0x000fc600078608ff */
[----:B------:R0:W-:Y:S01]  /*1dbd0*/  @P5 STG.E.U16 [R8.64], R22 ;  /* 0x0000001608005986 */ /* 0x0001e2000c101506 */
[----:B------:R-:W-:Y:S01]  /*1dbe0*/  LEA.HI.X.SX32 R5, R2, R0, 0x1, P3 ;  /* 0x0000000002057211 */ /* 0x000fe200018f0eff */
[----:B------:R-:W-:Y:S01]  /*1dbf0*/  IMAD R2, R16, 0x2, R12 ;  /* 0x0000000210027824 */ /* 0x000fe200078e020c */
[----:B------:R-:W-:Y:S02]  /*1dc00*/  ISETP.LT.AND P5, PT, R29, c[0x0][0x17c], !P0 ;  /* 0x00005f001d007a0c */ /* 0x000fe400047a1270 */
[----:B------:R-:W4:Y:S01]  /*1dc10*/  LDL.LU R29, [R1+0xf8] ;  /* 0x0000f800011d7983 */ /* 0x000f220000300800 */
[----:B0-----:R-:W-:-:S04]  /*1dc20*/  LEA R8, P6, R12, R3, 0x1 ;  /* 0x000000030c087211 */ /* 0x001fc800078c08ff */
[----:B------:R-:W-:Y:S01]  /*1dc30*/  LEA.HI.X.SX32 R9, R12, R0, 0x1, P6 ;  /* 0x000000000c097211 */ /* 0x000fe200030f0eff */
[----:B------:R-:W-:Y:S01]  /*1dc40*/  IMAD R12, R16, 0x2, R2 ;  /* 0x00000002100c7824 */ /* 0x000fe200078e0202 */
[----:B------:R0:W-:Y:S04]  /*1dc50*/  @P1 STG.E.U16 [R4.64], R24 ;  /* 0x0000001804001986 */ /* 0x0001e8000c101506 */
[----:B------:R1:W-:Y:S01]  /*1dc60*/  @P4 STG.E.U16 [R8.64], R25 ;  /* 0x0000001908004986 */ /* 0x0003e2000c101506 */
[----:B0-----:R-:W-:-:S03]  /*1dc70*/  LEA R4, P1, R2, R3, 0x1 ;  /* 0x0000000302047211 */ /* 0x001fc600078208ff */
[----:B-1----:R-:W4:Y:S01]  /*1dc80*/  LDL.LU R25, [R1+0xf0] ;  /* 0x0000f00001197983 */ /* 0x002f220000300800 */
[----:B------:R-:W-:-:S03]  /*1dc90*/  LEA R8, P6, R12, R3, 0x1 ;  /* 0x000000030c087211 */ /* 0x000fc600078c08ff */
[----:B------:R-:W4:Y:S01]  /*1dca0*/  LDL.LU R23, [R1+0x100] ;  /* 0x0001000001177983 */ /* 0x000f220000300800 */
[-C--:B------:R-:W-:Y:S02]  /*1dcb0*/  LEA.HI.X.SX32 R5, R2, R0.reuse, 0x1, P1 ;  /* 0x0000000002057211 */ /* 0x080fe400008f0eff */
[----:B------:R-:W-:Y:S02]  /*1dcc0*/  LEA.HI.X.SX32 R9, R12, R0, 0x1, P6 ;  /* 0x000000000c097211 */ /* 0x000fe400030f0eff */
[----:B------:R-:W-:Y:S01]  /*1dcd0*/  ISETP.LT.AND P3, PT, R28, c[0x0][0x17c], !P0 ;  /* 0x00005f001c007a0c */ /* 0x000fe20004761270 */
[----:B------:R0:W-:Y:S01]  /*1dce0*/  @P2 STG.E.U16 [R4.64], R27 ;  /* 0x0000001b04002986 */ /* 0x0001e2000c101506 */
[----:B------:R-:W-:-:S05]  /*1dcf0*/  IMAD R2, R16, 0x2, R12 ;  /* 0x0000000210027824 */ /* 0x000fca00078e020c */
[----:B0-----:R-:W-:-:S04]  /*1dd00*/  LEA R4, P2, R2, R3, 0x1 ;  /* 0x0000000302047211 */ /* 0x001fc800078408ff */
[----:B------:R-:W-:Y:S02]  /*1dd10*/  LEA.HI.X.SX32 R5, R2, R0, 0x1, P2 ;  /* 0x0000000002057211 */ /* 0x000fe400010f0eff */
[----:B--2---:R-:W-:Y:S02]  /*1dd20*/  ISETP.LT.AND P4, PT, R15, c[0x0][0x17c], !P0 ;  /* 0x00005f000f007a0c */ /* 0x004fe40004781270 */
[----:B------:R-:W2:Y:S04]  /*1dd30*/  LDL.LU R15, [R1+0xb8] ;  /* 0x0000b800010f7983 */ /* 0x000ea80000300800 */
[----:B------:R-:W2:Y:S04]  /*1dd40*/  LDL.LU R28, [R1+0x110] ;  /* 0x00011000011c7983 */ /* 0x000ea80000300800 */
[----:B------:R-:W2:Y:S01]  /*1dd50*/  LDL.LU R24, [R1+0x120] ;  /* 0x0001200001187983 */ /* 0x000ea20000300800 */
[----:B---3--:R-:W-:-:S03]  /*1dd60*/  ISETP.LT.AND P1, PT, R11, c[0x0][0x17c], !P0 ;  /* 0x00005f000b007a0c */ /* 0x008fc60004721270 */
[----:B------:R-:W3:Y:S04]  /*1dd70*/  LDL.LU R11, [R1+0xe8] ;  /* 0x0000e800010b7983 */ /* 0x000ee80000300800 */
[----:B----4-:R0:W-:Y:S01]  /*1dd80*/  @P5 STG.E.U16 [R8.64], R21 ;  /* 0x0000001508005986 */ /* 0x0101e2000c101506 */
[----:B------:R-:W-:-:S03]  /*1dd90*/  ISETP.LT.AND P5, PT, R26, c[0x0][0x17c], !P0 ;  /* 0x00005f001a007a0c */ /* 0x000fc600047a1270 */
[----:B------:R-:W4:Y:S01]  /*1dda0*/  LDL.LU R26, [R1+0xd8] ;  /* 0x0000d800011a7983 */ /* 0x000f220000300800 */
[----:B------:R-:W-:-:S03]  /*1ddb0*/  ISETP.LT.AND P2, PT, R7, c[0x0][0x17c], !P0 ;  /* 0x00005f0007007a0c */ /* 0x000fc60004741270 */
[----:B------:R-:W4:Y:S01]  /*1ddc0*/  LDL.LU R7, [R1+0xc8] ;  /* 0x0000c80001077983 */ /* 0x000f220000300800 */
[----:B------:R-:W-:-:S03]  /*1ddd0*/  IMAD R12, R16, 0x2, R2 ;  /* 0x00000002100c7824 */ /* 0x000fc600078e0202 */
[----:B------:R1:W-:Y:S01]  /*1dde0*/  @P3 STG.E.U16 [R4.64], R19 ;  /* 0x0000001304003986 */ /* 0x0003e2000c101506 */
[----:B------:R-:W-:Y:S01]  /*1ddf0*/  IMAD R2, R16, 0x2, R12 ;  /* 0x0000000210027824 */ /* 0x000fe200078e020c */
[CC--:B0-----:R-:W-:Y:S02]  /*1de00*/  LEA R8, P6, R12.reuse, R3.reuse, 0x1 ;  /* 0x000000030c087211 */ /* 0x0c1fe400078c08ff */
[----:B------:R-:W4:Y:S02]  /*1de10*/  LDL.LU R20, [R1+0x58] ;  /* 0x0000580001147983 */ /* 0x000f240000300800 */
[----:B------:R-:W-:Y:S01]  /*1de20*/  LEA.HI.X.SX32 R9, R12, R0, 0x1, P6 ;  /* 0x000000000c097211 */ /* 0x000fe200030f0eff */
[----:B------:R-:W-:Y:S01]  /*1de30*/  IMAD R12, R16, 0x2, R2 ;  /* 0x00000002100c7824 */ /* 0x000fe200078e0202 */
[----:B-1----:R-:W-:-:S03]  /*1de40*/  LEA R4, P3, R2, R3, 0x1 ;  /* 0x0000000302047211 */ /* 0x002fc600078608ff */
[----:B------:R0:W-:Y:S01]  /*1de50*/  @P4 STG.E.U16 [R8.64], R29 ;  /* 0x0000001d08004986 */ /* 0x0001e2000c101506 */
[----:B------:R-:W-:Y:S01]  /*1de60*/  LEA.HI.X.SX32 R5, R2, R0, 0x1, P3 ;  /* 0x0000000002057211 */ /* 0x000fe200018f0eff */
[----:B------:R-:W-:Y:S01]  /*1de70*/  IMAD R2, R16, 0x2, R12 ;  /* 0x0000000210027824 */ /* 0x000fe200078e020c */
[----:B0-----:R-:W-:-:S04]  /*1de80*/  LEA R8, P6, R12, R3, 0x1 ;  /* 0x000000030c087211 */ /* 0x001fc800078c08ff */
[----:B------:R-:W-:Y:S01]  /*1de90*/  LEA.HI.X.SX32 R9, R12, R0, 0x1, P6 ;  /* 0x000000000c097211 */ /* 0x000fe200030f0eff */
[----:B------:R-:W-:Y:S01]  /*1dea0*/  IMAD R12, R16, 0x2, R2 ;  /* 0x00000002100c7824 */ /* 0x000fe200078e0202 */
[----:B------:R-:W-:Y:S02]  /*1deb0*/  ISETP.LT.AND P4, PT, R25, c[0x0][0x17c], !P0 ;  /* 0x00005f0019007a0c */ /* 0x000fe40004781270 */
[----:B------:R-:W4:Y:S01]  /*1dec0*/  LDL.LU R25, [R1+0x28] ;  /* 0x0000280001197983 */ /* 0x000f220000300800 */
[----:B------:R-:W-:-:S03]  /*1ded0*/  ISETP.LT.AND P3, PT, R23, c[0x0][0x17c], !P0 ;  /* 0x00005f0017007a0c */ /* 0x000fc60004761270 */
[----:B------:R-:W4:Y:S04]  /*1dee0*/  LDL.LU R21, [R1+0x88] ;  /* 0x0000880001157983 */ /* 0x000f280000300800 */
[----:B------:R-:W4:Y:S04]  /*1def0*/  LDL.LU R23, [R1+0x68] ;  /* 0x0000680001177983 */ /* 0x000f280000300800 */
[----:B--2---:R0:W-:Y:S02]  /*1df00*/  @P1 STG.E.U16 [R4.64], R15 ;  /* 0x0000000f04001986 */ /* 0x0041e4000c101506 */
[----:B0-----:R-:W-:-:S04]  /*1df10*/  LEA R4, P1, R2, R3, 0x1 ;  /* 0x0000000302047211 */ /* 0x001fc800078208ff */
[----:B------:R-:W-:Y:S01]  /*1df20*/  LEA.HI.X.SX32 R5, R2, R0, 0x1, P1 ;  /* 0x0000000002057211 */ /* 0x000fe200008f0eff */
[----:B------:R-:W-:Y:S01]  /*1df30*/  IMAD R2, R16, 0x2, R12 ;  /* 0x0000000210027824 */ /* 0x000fe200078e020c */
[----:B------:R-:W-:Y:S02]  /*1df40*/  ISETP.LT.AND P1, PT, R24, c[0x0][0x17c], !P0 ;  /* 0x00005f0018007a0c */ /* 0x000fe40004721270 */
[----:B------:R-:W2:Y:S04]  /*1df50*/  LDL.LU R24, [R1+0x48] ;  /* 0x0000480001187983 */ /* 0x000ea80000300800 */
[----:B---3--:R0:W-:Y:S01]  /*1df60*/  @P5 STG.E.U16 [R8.64], R11 ;  /* 0x0000000b08005986 */ /* 0x0081e2000c101506 */
[----:B------:R-:W-:-:S03]  /*1df70*/  ISETP.LT.AND P5, PT, R28, c[0x0][0x17c], !P0 ;  /* 0x00005f001c007a0c */ /* 0x000fc600047a1270 */
[----:B------:R-:W3:Y:S01]  /*1df80*/  LDL.LU R28, [R1+0x8] ;  /* 0x00000800011c7983 */ /* 0x000ee20000300800 */
[----:B0-----:R-:W-:-:S03]  /*1df90*/  LEA R8, P6, R12, R3, 0x1 ;  /* 0x000000030c087211 */ /* 0x001fc600078c08ff */
[----:B----4-:R0:W-:Y:S01]  /*1dfa0*/  @P2 STG.E.U16 [R4.64], R26 ;  /* 0x0000001a04002986 */ /* 0x0101e2000c101506 */
[----:B------:R-:W-:Y:S01]  /*1dfb0*/  LEA.HI.X.SX32 R9, R12, R0, 0x1, P6 ;  /* 0x000000000c097211 */ /* 0x000fe200030f0eff */
[----:B------:R-:W-:Y:S01]  /*1dfc0*/  IMAD R12, R16, 0x2, R2 ;  /* 0x00000002100c7824 */ /* 0x000fe200078e0202 */
[----:B0-----:R-:W-:-:S04]  /*1dfd0*/  LEA R4, P2, R2, R3, 0x1 ;  /* 0x0000000302047211 */ /* 0x001fc800078408ff */
[----:B------:R-:W-:Y:S02]  /*1dfe0*/  LEA.HI.X.SX32 R5, R2, R0, 0x1, P2 ;  /* 0x0000000002057211 */ /* 0x000fe400010f0eff */
[----:B------:R-:W4:Y:S04]  /*1dff0*/  LDL.LU R2, [R1+0x140] ;  /* 0x0001400001027983 */ /* 0x000f280000300800 */
[----:B------:R0:W-:Y:S04]  /*1e000*/  @P4 STG.E.U16 [R8.64], R7 ;  /* 0x0000000708004986 */ /* 0x0001e8000c101506 */
[----:B0-----:R-:W2:Y:S01]  /*1e010*/  LDL.LU R9, [R1+0x130] ;  /* 0x0001300001097983 */ /* 0x001ea20000300800 */
[----:B------:R-:W-:-:S03]  /*1e020*/  LEA R8, P6, R12, R3, 0x1 ;  /* 0x000000030c087211 */ /* 0x000fc600078c08ff */
[----:B------:R0:W-:Y:S01]  /*1e030*/  @P3 STG.E.U16 [R4.64], R20 ;  /* 0x0000001404003986 */ /* 0x0001e2000c101506 */
[----:B----4-:R-:W-:Y:S01]  /*1e040*/  ISETP.LT.AND P2, PT, R2, c[0x0][0x17c], !P0 ;  /* 0x00005f0002007a0c */ /* 0x010fe20004741270 */
[----:B------:R-:W-:-:S05]  /*1e050*/  IMAD R2, R16, 0x2, R12 ;  /* 0x0000000210027824 */ /* 0x000fca00078e020c */
[----:B0-----:R-:W-:-:S04]  /*1e060*/  LEA R4, P3, R2, R3, 0x1 ;  /* 0x0000000302047211 */ /* 0x001fc800078608ff */
[-C--:B------:R-:W-:Y:S02]  /*1e070*/  LEA.HI.X.SX32 R5, R2, R0.reuse, 0x1, P3 ;  /* 0x0000000002057211 */ /* 0x080fe400018f0eff */
[----:B--2---:R-:W-:Y:S02]  /*1e080*/  ISETP.LT.AND P4, PT, R9, c[0x0][0x17c], !P0 ;  /* 0x00005f0009007a0c */ /* 0x004fe40004781270 */
[----:B------:R-:W-:Y:S01]  /*1e090*/  LEA.HI.X.SX32 R9, R12, R0, 0x1, P6 ;  /* 0x000000000c097211 */ /* 0x000fe200030f0eff */
[----:B------:R-:W-:Y:S02]  /*1e0a0*/  IMAD R12, R16, 0x2, R2 ;  /* 0x00000002100c7824 */ /* 0x000fe400078e0202 */
[----:B------:R-:W2:Y:S04]  /*1e0b0*/  LDL.LU R2, [R1+0x150] ;  /* 0x0001500001027983 */ /* 0x000ea80000300800 */
[----:B------:R0:W-:Y:S04]  /*1e0c0*/  @P5 STG.E.U16 [R8.64], R25 ;  /* 0x0000001908005986 */ /* 0x0001e8000c101506 */
[----:B0-----:R-:W4:Y:S01]  /*1e0d0*/  LDL.LU R9, [R1+0x144] ;  /* 0x0001440001097983 */ /* 0x001f220000300800 */
[----:B------:R-:W-:-:S03]  /*1e0e0*/  LEA R8, P6, R12, R3, 0x1 ;  /* 0x000000030c087211 */ /* 0x000fc600078c08ff */
[----:B------:R0:W-:Y:S01]  /*1e0f0*/  @P1 STG.E.U16 [R4.64], R21 ;  /* 0x0000001504001986 */ /* 0x0001e2000c101506 */
[----:B--2---:R-:W-:Y:S01]  /*1e100*/  ISETP.LT.AND P3, PT, R2, c[0x0][0x17c], !P0 ;  /* 0x00005f0002007a0c */ /* 0x004fe20004761270 */
[----:B------:R-:W-:-:S05]  /*1e110*/  IMAD R2, R16, 0x2, R12 ;  /* 0x0000000210027824 */ /* 0x000fca00078e020c */
[----:B0-----:R-:W-:Y:S02]  /*1e120*/  LEA R4, P1, R2, R3, 0x1 ;  /* 0x0000000302047211 */ /* 0x001fe400078208ff */
[----:B----4-:R-:W-:Y:S02]  /*1e130*/  ISETP.LT.AND P5, PT, R9, c[0x0][0x17c], !P0 ;  /* 0x00005f0009007a0c */ /* 0x010fe400047a1270 */
[-C--:B------:R-:W-:Y:S02]  /*1e140*/  LEA.HI.X.SX32 R9, R12, R0.reuse, 0x1, P6 ;  /* 0x000000000c097211 */ /* 0x080fe400030f0eff */
[----:B------:R-:W-:-:S03]  /*1e150*/  LEA.HI.X.SX32 R5, R2, R0, 0x1, P1 ;  /* 0x0000000002057211 */ /* 0x000fc600008f0eff */
[----:B------:R0:W-:Y:S01]  /*1e160*/  @P4 STG.E.U16 [R8.64], R23 ;  /* 0x0000001708004986 */ /* 0x0001e2000c101506 */
[----:B------:R-:W-:Y:S02]  /*1e170*/  ISETP.LT.AND P4, PT, R10, c[0x0][0x17c], !P0 ;  /* 0x00005f000a007a0c */ /* 0x000fe40004781270 */
[----:B------:R-:W-:Y:S01]  /*1e180*/  ISETP.LT.AND P1, PT, R6, c[0x0][0x17c], !P0 ;  /* 0x00005f0006007a0c */ /* 0x000fe20004721270 */
[----:B------:R-:W2:Y:S04]  /*1e190*/  LDL.LU R10, [R1+0x750] ;  /* 0x00075000010a7983 */ /* 0x000ea80000300800 */
[----:B------:R-:W4:Y:S01]  /*1e1a0*/  LDL.LU R6, [R1+0x74c] ;  /* 0x00074c0001067983 */ /* 0x000f220000300800 */
[----:B------:R-:W-:-:S04]  /*1e1b0*/  IMAD R12, R16, 0x2, R2 ;  /* 0x00000002100c7824 */ /* 0x000fc800078e0202 */
[----:B------:R-:W-:Y:S01]  /*1e1c0*/  IMAD R2, R16, 0x2, R12 ;  /* 0x0000000210027824 */ /* 0x000fe200078e020c */
[CC--:B0-----:R-:W-:Y:S01]  /*1e1d0*/  LEA R8, P6, R12.reuse, R3.reuse, 0x1 ;  /* 0x000000030c087211 */ /* 0x0c1fe200078c08ff */
[----:B------:R0:W-:Y:S03]  /*1e1e0*/  @P2 STG.E.U16 [R4.64], R24 ;  /* 0x0000001804002986 */ /* 0x0001e6000c101506 */
[----:B------:R-:W-:Y:S01]  /*1e1f0*/  LEA.HI.X.SX32 R9, R12, R0, 0x1, P6 ;  /* 0x000000000c097211 */ /* 0x000fe200030f0eff */
[----:B------:R-:W-:Y:S01]  /*1e200*/  IMAD R12, R16, 0x2, R2 ;  /* 0x00000002100c7824 */ /* 0x000fe200078e0202 */
[----:B0-----:R-:W-:-:S03]  /*1e210*/  LEA R4, P2, R2, R3, 0x1 ;  /* 0x0000000302047211 */ /* 0x001fc600078408ff */
[----:B---3--:R0:W-:Y:S01]  /*1e220*/  @P5 STG.E.U16 [R8.64], R28 ;  /* 0x0000001c08005986 */ /* 0x0081e2000c101506 */
[----:B------:R-:W-:Y:S01]  /*1e230*/  LEA.HI.X.SX32 R5, R2, R0, 0x1, P2 ;  /* 0x0000000002057211 */ /* 0x000fe200010f0eff */
[----:B------:R-:W-:Y:S01]  /*1e240*/  IMAD R2, R16, 0x2, R12 ;  /* 0x0000000210027824 */ /* 0x000fe200078e020c */
[----:B------:R-:W-:Y:S02]  /*1e250*/  ISETP.LT.AND P2, PT, R18, c[0x0][0x17c], !P0 ;  /* 0x00005f0012007a0c */ /* 0x000fe40004741270 */
[----:B------:R-:W3:Y:S01]  /*1e260*/  LDL.LU R18, [R1+0x748] ;  /* 0x0007480001127983 */ /* 0x000ee20000300800 */
[----:B0-----:R-:W-:-:S04]  /*1e270*/  LEA R8, P6, R12, R3, 0x1 ;  /* 0x000000030c087211 */ /* 0x001fc800078c08ff */
[----:B------:R-:W-:Y:S01]  /*1e280*/  LEA.HI.X.SX32 R9, R12, R0, 0x1, P6 ;  /* 0x000000000c097211 */ /* 0x000fe200030f0eff */
[----:B------:R-:W-:Y:S01]  /*1e290*/  IMAD R12, R16, 0x2, R2 ;  /* 0x00000002100c7824 */ /* 0x000fe200078e0202 */
[----:B------:R-:W-:Y:S02]  /*1e2a0*/  ISETP.LT.AND P5, PT, R14, c[0x0][0x17c], !P0 ;  /* 0x00005f000e007a0c */ /* 0x000fe400047a1270 */
[----:B------:R-:W3:Y:S04]  /*1e2b0*/  LDL.LU R14, [R1+0x744] ;  /* 0x00074400010e7983 */ /* 0x000ee80000300800 */
[----:B----4-:R0:W-:Y:S04]  /*1e2c0*/  @P3 STG.E.U16 [R4.64], R6 ;  /* 0x0000000604003986 */ /* 0x0101e8000c101506 */
[----:B--2---:R1:W-:Y:S01]  /*1e2d0*/  @P4 STG.E.U16 [R8.64], R10 ;  /* 0x0000000a08004986 */ /* 0x0043e2000c101506 */
[----:B0-----:R-:W-:-:S04]  /*1e2e0*/  LEA R4, P3, R2, R3, 0x1 ;  /* 0x0000000302047211 */ /* 0x001fc800078608ff */
[----:B------:R-:W-:Y:S02]  /*1e2f0*/  LEA.HI.X.SX32 R5, R2, R0, 0x1, P3 ;  /* 0x0000000002057211 */ /* 0x000fe400018f0eff */
[----:B------:R-:W2:Y:S04]  /*1e300*/  LDL.LU R2, [R1+0x180] ;  /* 0x0001800001027983 */ /* 0x000ea80000300800 */
[----:B-1----:R-:W4:Y:S01]  /*1e310*/  LDL.LU R9, [R1+0x174] ;  /* 0x0001740001097983 */ /* 0x002f220000300800 */
[----:B------:R-:W-:-:S03]  /*1e320*/  LEA R8, P6, R12, R3, 0x1 ;  /* 0x000000030c087211 */ /* 0x000fc600078c08ff */
[----:B---3--:R0:W-:Y:S01]  /*1e330*/  @P1 STG.E.U16 [R4.64], R14 ;  /* 0x0000000e04001986 */ /* 0x0081e2000c101506 */
[----:B--2---:R-:W-:Y:S01]  /*1e340*/  ISETP.LT.AND P3, PT, R2, c[0x0][0x17c], !P0 ;  /* 0x00005f0002007a0c */ /* 0x004fe20004761270 */
[----:B------:R-:W-:Y:S01]  /*1e350*/  IMAD R2, R16, 0x2, R12 ;  /* 0x0000000210027824 */ /* 0x000fe200078e020c */
[----:B----4-:R-:W-:Y:S02]  /*1e360*/  ISETP.LT.AND P4, PT, R9, c[0x0][0x17c], !P0 ;  /* 0x00005f0009007a0c */ /* 0x010fe40004781270 */
[----:B------:R-:W-:Y:S02]  /*1e370*/  LEA.HI.X.SX32 R9, R12, R0, 0x1, P6 ;  /* 0x000000000c097211 */ /* 0x000fe400030f0eff */
[----:B------:R-:W2:Y:S04]  /*1e380*/  LDL.LU R12, [R1+0x148] ;  /* 0x00014800010c7983 */ /* 0x000ea80000300800 */
[----:B0-----:R-:W3:Y:S01]  /*1e390*/  LDL.LU R5, [R1+0x184] ;  /* 0x0001840001057983 */ /* 0x001ee20000300800 */
[----:B------:R-:W-:-:S03]  /*1e3a0*/  LEA R4, P6, R2, R3, 0x1 ;  /* 0x0000000302047211 */ /* 0x000fc600078c08ff */
[----:B------:R0:W-:Y:S04]  /*1e3b0*/  @P2 STG.E.U16 [R8.64], R18 ;  /* 0x0000001208002986 */ /* 0x0001e8000c101506 */
[----:B0-----:R-:W4:Y:S01]  /*1e3c0*/  LDL.LU R8, [R1+0x190] ;  /* 0x0001900001087983 */ /* 0x001f220000300800 */
[----:B------:R-:W-:Y:S01]  /*1e3d0*/  IMAD R9, R16, 0x2, R2 ;  /* 0x0000000210097824 */ /* 0x000fe200078e0202 */
[----:B---3--:R-:W-:Y:S02]  /*1e3e0*/  ISETP.LT.AND P1, PT, R5, c[0x0][0x17c], !P0 ;  /* 0x00005f0005007a0c */ /* 0x008fe40004721270 */
[----:B------:R-:W-:Y:S02]  /*1e3f0*/  LEA.HI.X.SX32 R5, R2, R0, 0x1, P6 ;  /* 0x0000000002057211 */ /* 0x000fe400030f0eff */
[----:B------:R-:W3:Y:S02]  /*1e400*/  LDL.LU R2, [R1+0xa8] ;  /* 0x0000a80001027983 */ /* 0x000ee40000300800 */
[----:B---3--:R-:W-:-:S05]  /*1e410*/  PRMT R6, R2, 0x7632, R6 ;  /* 0x0000763202067816 */ /* 0x008fca0000000006 */
[----:B------:R0:W-:Y:S04]  /*1e420*/  @P5 STG.E.U16 [R4.64], R6 ;  /* 0x0000000604005986 */ /* 0x0001e8000c101506 */
[----:B0-----:R-:W3:Y:S01]  /*1e430*/  LDL.LU R5, [R1+0x194] ;  /* 0x0001940001057983 */ /* 0x001ee20000300800 */
[----:B----4-:R-:W-:Y:S01]  /*1e440*/  ISETP.LT.AND P2, PT, R8, c[0x0][0x17c], !P0 ;  /* 0x00005f0008007a0c */ /* 0x010fe20004741270 */
[----:B------:R-:W-:Y:S01]  /*1e450*/  IMAD R2, R16, 0x2, R9 ;  /* 0x0000000210027824 */ /* 0x000fe200078e0209 */
[----:B------:R-:W-:Y:S02]  /*1e460*/  LEA R8, P6, R9, R3, 0x1 ;  /* 0x0000000309087211 */ /* 0x000fe400078c08ff */
[----:B---3--:R-:W-:Y:S02]  /*1e470*/  ISETP.LT.AND P5, PT, R5, c[0x0][0x17c], !P0 ;  /* 0x00005f0005007a0c */ /* 0x008fe400047a1270 */
[----:B------:R-:W3:Y:S01]  /*1e480*/  LDL.LU R5, [R1+0x98] ;  /* 0x0000980001057983 */ /* 0x000ee20000300800 */
[----:B------:R-:W-:-:S02]  /*1e490*/  LEA.HI.X.SX32 R9, R9, R0, 0x1, P6 ;  /* 0x0000000009097211 */ /* 0x000fc400030f0eff */
[-C--:B------:R-:W-:Y:S02]  /*1e4a0*/  LEA R4, P6, R2, R3.reuse, 0x1 ;  /* 0x0000000302047211 */ /* 0x080fe400078c08ff */
[----:B--2---:R-:W-:Y:S01]  /*1e4b0*/  PRMT R6, R12, 0x7632, R6 ;  /* 0x000076320c067816 */ /* 0x004fe20000000006 */
[----:B------:R-:W-:Y:S01]  /*1e4c0*/  IMAD R12, R16, 0x2, R2 ;  /* 0x00000002100c7824 */ /* 0x000fe200078e0202 */
[----:B---3--:R-:W-:Y:S02]  /*1e4d0*/  PRMT R10, R5, 0x7632, R10 ;  /* 0x00007632050a7816 */ /* 0x008fe4000000000a */
[----:B------:R-:W-:Y:S02]  /*1e4e0*/  LEA.HI.X.SX32 R5, R2, R0, 0x1, P6 ;  /* 0x0000000002057211 */ /* 0x000fe400030f0eff */
[----:B------:R-:W2:Y:S04]  /*1e4f0*/  LDL.LU R2, [R1+0x1a4] ;  /* 0x0001a40001027983 */ /* 0x000ea80000300800 */
[----:B------:R0:W-:Y:S04]  /*1e500*/  @P4 STG.E.U16 [R8.64], R10 ;  /* 0x0000000a08004986 */ /* 0x0001e8000c101506 */
[----:B------:R1:W-:Y:S04]  /*1e510*/  @P3 STG.E.U16 [R4.64], R6 ;  /* 0x0000000604003986 */ /* 0x0003e8000c101506 */
[----:B0-----:R-:W3:Y:S04]  /*1e520*/  LDL.LU R9, [R1+0x1a0] ;  /* 0x0001a00001097983 */ /* 0x001ee80000300800 */
[----:B-1----:R-:W4:Y:S01]  /*1e530*/  LDL.LU R4, [R1+0x178] ;  /* 0x0001780001047983 */ /* 0x002f220000300800 */
[----:B------:R-:W-:Y:S01]  /*1e540*/  LEA R8, P6, R12, R3, 0x1 ;  /* 0x000000030c087211 */ /* 0x000fe200078c08ff */
[----:B------:R-:W-:Y:S01]  /*1e550*/  IMAD R5, R16, 0x2, R12 ;  /* 0x0000000210057824 */ /* 0x000fe200078e020c */
[----:B---3--:R-:W-:-:S02]  /*1e560*/  ISETP.LT.AND P4, PT, R9, c[0x0][0x17c], !P0 ;  /* 0x00005f0009007a0c */ /* 0x008fc40004781270 */
[----:B------:R-:W-:Y:S02]  /*1e570*/  LEA.HI.X.SX32 R9, R12, R0, 0x1, P6 ;  /* 0x000000000c097211 */ /* 0x000fe400030f0eff */
[----:B----4-:R-:W-:Y:S01]  /*1e580*/  PRMT R6, R4, 0x7632, R6 ;  /* 0x0000763204067816 */ /* 0x010fe20000000006 */
[----:B------:R-:W3:Y:S04]  /*1e590*/  LDL.LU R12, [R1+0x1c8] ;  /* 0x0001c800010c7983 */ /* 0x000ee80000300800 */
[----:B------:R0:W-:Y:S04]  /*1e5a0*/  @P1 STG.E.U16 [R8.64], R6 ;  /* 0x0000000608001986 */ /* 0x0001e8000c101506 */
[----:B0-----:R-:W4:Y:S01]  /*1e5b0*/  LDL.LU R9, [R1+0x1b0] ;  /* 0x0001b00001097983 */ /* 0x001f220000300800 */
[----:B--2---:R-:W-:Y:S01]  /*1e5c0*/  ISETP.LT.AND P3, PT, R2, c[0x0][0x17c], !P0 ;  /* 0x00005f0002007a0c */ /* 0x004fe20004761270 */
[----:B------:R-:W-:Y:S01]  /*1e5d0*/  IMAD R2, R16, 0x2, R5 ;  /* 0x0000000210027824 */ /* 0x000fe200078e0205 */
[----:B------:R-:W-:-:S02]  /*1e5e0*/  LEA R4, P6, R5, R3, 0x1 ;  /* 0x0000000305047211 */ /* 0x000fc400078c08ff */
[----:B----4-:R-:W-:Y:S02]  /*1e5f0*/  ISETP.LT.AND P1, PT, R9, c[0x0][0x17c], !P0 ;  /* 0x00005f0009007a0c */ /* 0x010fe40004721270 */
[----:B------:R-:W2:Y:S01]  /*1e600*/  LDL.LU R9, [R1+0x1e8] ;  /* 0x0001e80001097983 */ /* 0x000ea20000300800 */
[-C--:B------:R-:W-:Y:S02]  /*1e610*/  LEA.HI.X.SX32 R5, R5, R0.reuse, 0x1, P6 ;  /* 0x0000000005057211 */ /* 0x080fe400030f0eff */
[----:B------:R-:W-:Y:S02]  /*1e620*/  LEA R8, P6, R2, R3, 0x1 ;  /* 0x0000000302087211 */ /* 0x000fe400078c08ff */
[----:B---3--:R-:W-:Y:S01]  /*1e630*/  PRMT R6, R12, 0x7632, R6 ;  /* 0x000076320c067816 */ /* 0x008fe20000000006 */
[----:B------:R-:W-:Y:S01]  /*1e640*/  IMAD R12, R16, 0x2, R2 ;  /* 0x00000002100c7824 */ /* 0x000fe200078e0202 */
[----:B--2---:R-:W-:Y:S02]  /*1e650*/  PRMT R10, R9, 0x7632, R10 ;  /* 0x00007632090a7816 */ /* 0x004fe4000000000a */
[----:B------:R-:W-:-:S02]  /*1e660*/  LEA.HI.X.SX32 R9, R2, R0, 0x1, P6 ;  /* 0x0000000002097211 */ /* 0x000fc400030f0eff */
        /* <DEDUP_REMOVED lines=15> */
[----:B------:R-:W-:-:S04]  /*1e760*/  LEA R8, P6, R9, R3, 0x1 ;  /* 0x0000000309087211 */ /* 0x000fc800078c08ff */
[----:B------:R-:W-:Y:S02]  /*1e770*/  LEA.HI.X.SX32 R9, R9, R0, 0x1, P6 ;  /* 0x0000000009097211 */ /* 0x000fe400030f0eff */
[----:B------:R-:W-:Y:S02]  /*1e780*/  LEA R4, P6, R2, R3, 0x1 ;  /* 0x0000000302047211 */ /* 0x000fe400078c08ff */
[----:B------:R-:W-:Y:S02]  /*1e790*/  PRMT R10, R17, 0x7632, R10 ;  /* 0x00007632110a7816 */ /* 0x000fe4000000000a */
[----:B------:R-:W2:Y:S04]  /*1e7a0*/  LDL.LU R17, [R1+0x1f4] ;  /* 0x0001f40001117983 */ /* 0x000ea80000300800 */
[----:B------:R0:W-:Y:S01]  /*1e7b0*/  @P3 STG.E.U16 [R8.64], R10 ;  /* 0x0000000a08003986 */ /* 0x0001e2000c101506 */
[----:B---3--:R-:W-:Y:S01]  /*1e7c0*/  PRMT R6, R12, 0x7632, R6 ;  /* 0x000076320c067816 */ /* 0x008fe20000000006 */
[----:B------:R-:W-:Y:S01]  /*1e7d0*/  IMAD R12, R16, 0x2, R2 ;  /* 0x00000002100c7824 */ /* 0x000fe200078e0202 */
[----:B----4-:R-:W-:-:S02]  /*1e7e0*/  ISETP.LT.AND P4, PT, R5, c[0x0][0x17c], !P0 ;  /* 0x00005f0005007a0c */ /* 0x010fc40004781270 */
[----:B------:R-:W-:Y:S02]  /*1e7f0*/  LEA.HI.X.SX32 R5, R2, R0, 0x1, P6 ;  /* 0x0000000002057211 */ /* 0x000fe400030f0eff */
[----:B------:R-:W3:Y:S04]  /*1e800*/  LDL.LU R2, [R1+0x1d4] ;  /* 0x0001d40001027983 */ /* 0x000ee80000300800 */
[----:B0-----:R-:W4:Y:S04]  /*1e810*/  LDL.LU R9, [R1+0x1d0] ;  /* 0x0001d00001097983 */ /* 0x001f280000300800 */
[----:B------:R0:W-:Y:S04]  /*1e820*/  @P1 STG.E.U16 [R4.64], R6 ;  /* 0x0000000604001986 */ /* 0x0001e8000c101506 */
[----:B0-----:R-:W2:Y:S01]  /*1e830*/  LDL.LU R4, [R1+0x198] ;  /* 0x0001980001047983 */ /* 0x001ea20000300800 */
[----:B------:R-:W-:Y:S01]  /*1e840*/  LEA R8, P6, R12, R3, 0x1 ;  /* 0x000000030c087211 */ /* 0x000fe200078c08ff */
[----:B------:R-:W-:Y:S01]  /*1e850*/  IMAD R5, R16, 0x2, R12 ;  /* 0x0000000210057824 */ /* 0x000fe200078e020c */
[----:B----4-:R-:W-:-:S02]  /*1e860*/  ISETP.LT.AND P3, PT, R9, c[0x0][0x17c], !P0 ;  /* 0x00005f0009007a0c */ /* 0x010fc40004761270 */
[----:B------:R-:W-:Y:S02]  /*1e870*/  LEA.HI.X.SX32 R9, R12, R0, 0x1, P6 ;  /* 0x000000000c097211 */ /* 0x000fe400030f0eff */
[----:B------:R-:W4:Y:S01]  /*1e880*/  LDL.LU R12, [R1+0x188] ;  /* 0x00018800010c7983 */ /* 0x000f220000300800 */
[----:B--2---:R-:W-:-:S05]  /*1e890*/  PRMT R6, R4, 0x7632, R6 ;  /* 0x0000763204067816 */ /* 0x004fca0000000006 */
[----:B------:R0:W-:Y:S04]  /*1e8a0*/  @P2 STG.E.U16 [R8.64], R6 ;  /* 0x0000000608002986 */ /* 0x0001e8000c101506 */
[----:B0-----:R-:W2:Y:S01]  /*1e8b0*/  LDL.LU R9, [R1+0x1e0] ;  /* 0x0001e00001097983 */ /* 0x001ea20000300800 */
[----:B---3--:R-:W-:Y:S01]  /*1e8c0*/  ISETP.LT.AND P1, PT, R2, c[0x0][0x17c], !P0 ;  /* 0x00005f0002007a0c */ /* 0x008fe20004721270 */
[----:B------:R-:W-:Y:S01]  /*1e8d0*/  IMAD R2, R16, 0x2, R5 ;  /* 0x0000000210027824 */ /* 0x000fe200078e0205 */
[----:B------:R-:W-:-:S04]  /*1e8e0*/  LEA R4, P6, R5, R3, 0x1 ;  /* 0x0000000305047211 */ /* 0x000fc800078c08ff */
[----:B------:R-:W-:Y:S02]  /*1e8f0*/  LEA.HI.X.SX32 R5, R5, R0, 0x1, P6 ;  /* 0x0000000005057211 */ /* 0x000fe400030f0eff */
[----:B------:R-:W-:Y:S02]  /*1e900*/  LEA R8, P6, R2, R3, 0x1 ;  /* 0x0000000302087211 */ /* 0x000fe400078c08ff */
[----:B------:R-:W-:Y:S02]  /*1e910*/  PRMT R6, R22, 0x7632, R6 ;  /* 0x0000763216067816 */ /* 0x000fe40000000006 */
[----:B------:R-:W3:Y:S01]  /*1e920*/  LDL.LU R22, [R1+0x200] ;  /* 0x0002000001167983 */ /* 0x000ee20000300800 */
[----:B----4-:R-:W-:Y:S01]  /*1e930*/  PRMT R10, R12, 0x7632, R10 ;  /* 0x000076320c0a7816 */ /* 0x010fe2000000000a */
[----:B------:R-:W-:-:S04]  /*1e940*/  IMAD R12, R16, 0x2, R2 ;  /* 0x00000002100c7824 */ /* 0x000fc800078e0202 */
[----:B------:R0:W-:Y:S01]  /*1e950*/  @P5 STG.E.U16 [R4.64], R10 ;  /* 0x0000000a04005986 */ /* 0x0001e2000c101506 */
[----:B--2---:R-:W-:Y:S02]  /*1e960*/  ISETP.LT.AND P2, PT, R9, c[0x0][0x17c], !P0 ;  /* 0x00005f0009007a0c */ /* 0x004fe40004741270 */
[----:B------:R-:W-:Y:S02]  /*1e970*/  LEA.HI.X.SX32 R9, R2, R0, 0x1, P6 ;  /* 0x0000000002097211 */ /* 0x000fe400030f0eff */
[----:B------:R-:W2:Y:S04]  /*1e980*/  LDL.LU R2, [R1+0x168] ;  /* 0x0001680001027983 */ /* 0x000ea80000300800 */
[----:B0-----:R-:W4:Y:S01]  /*1e990*/  LDL.LU R5, [R1+0x1e4] ;  /* 0x0001e40001057983 */ /* 0x001f220000300800 */
[----:B------:R-:W-:-:S03]  /*1e9a0*/  LEA R4, P6, R12, R3, 0x1 ;  /* 0x000000030c047211 */ /* 0x000fc600078c08ff */
[----:B------:R0:W-:Y:S01]  /*1e9b0*/  @P4 STG.E.U16 [R8.64], R6 ;  /* 0x0000000608004986 */ /* 0x0001e2000c101506 */
[----:B------:R-:W-:Y:S01]  /*1e9c0*/  ISETP.LT.AND P4, PT, R17, c[0x0][0x17c], !P0 ;  /* 0x00005f0011007a0c */ /* 0x000fe20004781270 */
[----:B0-----:R-:W-:Y:S01]  /*1e9d0*/  IMAD R9, R16, 0x2, R12 ;  /* 0x0000000210097824 */ /* 0x001fe200078e020c */
[----:B--2---:R-:W-:Y:S02]  /*1e9e0*/  PRMT R6, R2, 0x7632, R6 ;  /* 0x0000763202067816 */ /* 0x004fe40000000006 */
[----:B----4-:R-:W-:Y:S02]  /*1e9f0*/  ISETP.LT.AND P5, PT, R5, c[0x0][0x17c], !P0 ;  /* 0x00005f0005007a0c */ /* 0x010fe400047a1270 */
[----:B------:R-:W-:Y:S02]  /*1ea00*/  LEA.HI.X.SX32 R5, R12, R0, 0x1, P6 ;  /* 0x000000000c057211 */ /* 0x000fe400030f0eff */
[----:B------:R-:W2:Y:S04]  /*1ea10*/  LDL.LU R12, [R1+0x138] ;  /* 0x00013800010c7983 */ /* 0x000ea80000300800 */
[----:B------:R-:W4:Y:S04]  /*1ea20*/  LDL.LU R17, [R1+0x208] ;  /* 0x0002080001117983 */ /* 0x000f280000300800 */
[----:B------:R0:W-:Y:S04]  /*1ea30*/  @P3 STG.E.U16 [R4.64], R6 ;  /* 0x0000000604003986 */ /* 0x0001e8000c101506 */
[----:B0-----:R-:W3:Y:S01]  /*1ea40*/  LDL.LU R5, [R1+0x1f8] ;  /* 0x0001f80001057983 */ /* 0x001ee20000300800 */
[----:B------:R-:W-:Y:S01]  /*1ea50*/  IMAD R2, R16, 0x2, R9 ;  /* 0x0000000210027824 */ /* 0x000fe200078e0209 */
[----:B------:R-:W-:-:S04]  /*1ea60*/  LEA R8, P6, R9, R3, 0x1 ;  /* 0x0000000309087211 */ /* 0x000fc800078c08ff */
[----:B------:R-:W-:Y:S02]  /*1ea70*/  LEA.HI.X.SX32 R9, R9, R0, 0x1, P6 ;  /* 0x0000000009097211 */ /* 0x000fe400030f0eff */
[----:B------:R-:W-:Y:S02]  /*1ea80*/  LEA R4, P6, R2, R3, 0x1 ;  /* 0x0000000302047211 */ /* 0x000fe400078c08ff */
[----:B------:R-:W-:Y:S02]  /*1ea90*/  PRMT R6, R27, 0x7632, R6 ;  /* 0x000076321b067816 */ /* 0x000fe40000000006 */
[----:B------:R-:W4:Y:S01]  /*1eaa0*/  LDL.LU R27, [R1+0x20c] ;  /* 0x00020c00011b7983 */ /* 0x000f220000300800 */
[----:B--2---:R-:W-:Y:S01]  /*1eab0*/  PRMT R10, R12, 0x7632, R10 ;  /* 0x000076320c0a7816 */ /* 0x004fe2000000000a */
[----:B------:R-:W-:-:S04]  /*1eac0*/  IMAD R12, R16, 0x2, R2 ;  /* 0x00000002100c7824 */ /* 0x000fc800078e0202 */
[----:B------:R0:W-:Y:S01]  /*1ead0*/  @P1 STG.E.U16 [R8.64], R10 ;  /* 0x0000000a08001986 */ /* 0x0001e2000c101506 */
[----:B---3--:R-:W-:Y:S02]  /*1eae0*/  ISETP.LT.AND P3, PT, R5, c[0x0][0x17c], !P0 ;  /* 0x00005f0005007a0c */ /* 0x008fe40004761270 */
[----:B------:R-:W-:Y:S02]  /*1eaf0*/  LEA.HI.X.SX32 R5, R2, R0, 0x1, P6 ;  /* 0x0000000002057211 */ /* 0x000fe400030f0eff */
[----:B------:R-:W2:Y:S04]  /*1eb00*/  LDL.LU R2, [R1+0x118] ;  /* 0x0001180001027983 */ /* 0x000ea80000300800 */
[----:B0-----:R-:W3:Y:S01]  /*1eb10*/  LDL.LU R9, [R1+0x1fc] ;  /* 0x0001fc0001097983 */ /* 0x001ee20000300800 */
[----:B------:R-:W-:-:S03]  /*1eb20*/  LEA R8, P6, R12, R3, 0x1 ;  /* 0x000000030c087211 */ /* 0x000fc600078c08ff */
[----:B------:R0:W-:Y:S02]  /*1eb30*/  @P2 STG.E.U16 [R4.64], R6 ;  /* 0x0000000604002986 */ /* 0x0001e4000c101506 */
[----:B0-----:R-:W-:Y:S01]  /*1eb40*/  IMAD R5, R16, 0x2, R12 ;  /* 0x0000000210057824 */ /* 0x001fe200078e020c */
[----:B---3--:R-:W-:Y:S02]  /*1eb50*/  ISETP.LT.AND P1, PT, R9, c[0x0][0x17c], !P0 ;  /* 0x00005f0009007a0c */ /* 0x008fe40004721270 */
[----:B------:R-:W-:Y:S02]  /*1eb60*/  LEA.HI.X.SX32 R9, R12, R0, 0x1, P6 ;  /* 0x000000000c097211 */ /* 0x000fe400030f0eff */
[----:B------:R-:W3:Y:S01]  /*1eb70*/  LDL.LU R12, [R1+0x204] ;  /* 0x00020400010c7983 */ /* 0x000ee20000300800 */
[----:B--2---:R-:W-:Y:S01]  /*1eb80*/  PRMT R6, R2, 0x7632, R6 ;  /* 0x0000763202067816 */ /* 0x004fe20000000006 */
[----:B------:R-:W-:Y:S01]  /*1eb90*/  IMAD R2, R16, 0x2, R5 ;  /* 0x0000000210027824 */ /* 0x000fe200078e0205 */
[----:B------:R-:W-:-:S02]  /*1eba0*/  LEA R4, P6, R5, R3, 0x1 ;  /* 0x0000000305047211 */ /* 0x000fc400078c08ff */
[----:B------:R-:W-:Y:S01]  /*1ebb0*/  PRMT R10, R19, 0x7632, R10 ;  /* 0x00007632130a7816 */ /* 0x000fe2000000000a */
[----:B------:R0:W-:Y:S01]  /*1ebc0*/  @P5 STG.E.U16 [R8.64], R6 ;  /* 0x0000000608005986 */ /* 0x0001e2000c101506 */
[----:B------:R-:W-:Y:S02]  /*1ebd0*/  LEA.HI.X.SX32 R5, R5, R0, 0x1, P6 ;  /* 0x0000000005057211 */ /* 0x000fe400030f0eff */
[----:B------:R-:W-:Y:S02]  /*1ebe0*/  ISETP.LT.AND P2, PT, R22, c[0x0][0x17c], !P0 ;  /* 0x00005f0016007a0c */ /* 0x000fe40004741270 */
[----:B------:R-:W2:Y:S01]  /*1ebf0*/  LDL.LU R22, [R1+0x214] ;  /* 0x0002140001167983 */ /* 0x000ea20000300800 */
[----:B0-----:R-:W-:-:S03]  /*1ec00*/  LEA R8, P6, R2, R3, 0x1 ;  /* 0x0000000302087211 */ /* 0x001fc600078c08ff */
[----:B------:R0:W-:Y:S01]  /*1ec10*/  @P4 STG.E.U16 [R4.64], R10 ;  /* 0x0000000a04004986 */ /* 0x0001e2000c101506 */
[----:B------:R-:W-:Y:S02]  /*1ec20*/  PRMT R6, R29, 0x7632, R6 ;  /* 0x000076321d067816 */ /* 0x000fe40000000006 */
[----:B------:R-:W-:Y:S01]  /*1ec30*/  LEA.HI.X.SX32 R9, R2, R0, 0x1, P6 ;  /* 0x0000000002097211 */ /* 0x000fe200030f0eff */
[----:B------:R-:W2:Y:S01]  /*1ec40*/  LDL.LU R19, [R1+0x740] ;  /* 0x0007400001137983 */ /* 0x000ea20000300800 */
[----:B----4-:R-:W-:-:S03]  /*1ec50*/  ISETP.LT.AND P4, PT, R17, c[0x0][0x17c], !P0 ;  /* 0x00005f0011007a0c */ /* 0x010fc60004781270 */
[----:B------:R-:W4:Y:S04]  /*1ec60*/  LDL.LU R29, [R1+0x218] ;  /* 0x00021800011d7983 */ /* 0x000f280000300800 */
[----:B------:R1:W-:Y:S04]  /*1ec70*/  @P3 STG.E.U16 [R8.64], R6 ;  /* 0x0000000608003986 */ /* 0x0003e8000c101506 */
[----:B------:R-:W2:Y:S01]  /*1ec80*/  LDL.LU R17, [R1+0x21c] ;  /* 0x00021c0001117983 */ /* 0x000ea20000300800 */
[----:B------:R-:W-:Y:S02]  /*1ec90*/  ISETP.LT.AND P3, PT, R27, c[0x0][0x17c], !P0 ;  /* 0x00005f001b007a0c */ /* 0x000fe40004761270 */
[----:B0-----:R-:W-:-:S02]  /*1eca0*/  PRMT R10, R11, 0x7632, R10 ;  /* 0x000076320b0a7816 */ /* 0x001fc4000000000a */
[----:B-1----:R-:W-:Y:S02]  /*1ecb0*/  PRMT R6, R15, 0x7632, R6 ;  /* 0x000076320f067816 */ /* 0x002fe40000000006 */
[----:B---3--:R-:W-:Y:S01]  /*1ecc0*/  ISETP.LT.AND P5, PT, R12, c[0x0][0x17c], !P0 ;  /* 0x00005f000c007a0c */ /* 0x008fe200047a1270 */
[----:B------:R-:W-:-:S05]  /*1ecd0*/  IMAD R12, R16, 0x2, R2 ;  /* 0x00000002100c7824 */ /* 0x000fca00078e0202 */
[----:B------:R-:W-:Y:S01]  /*1ece0*/  LEA R4, P6, R12, R3, 0x1 ;  /* 0x000000030c047211 */ /* 0x000fe200078c08ff */
[----:B------:R-:W-:-:S03]  /*1ecf0*/  IMAD R9, R16, 0x2, R12 ;  /* 0x0000000210097824 */ /* 0x000fc600078e020c */
[----:B------:R-:W-:Y:S02]  /*1ed00*/  LEA.HI.X.SX32 R5, R12, R0, 0x1, P6 ;  /* 0x000000000c057211 */ /* 0x000fe400030f0eff */
[----:B------:R-:W3:Y:S04]  /*1ed10*/  LDL.LU R12, [R1+0x210] ;  /* 0x00021000010c7983 */ /* 0x000ee80000300800 */
[----:B------:R-:W3:Y:S04]  /*1ed20*/  LDL.LU R15, [R1+0x73c] ;  /* 0x00073c00010f7983 */ /* 0x000ee80000300800 */
[----:B------:R-:W3:Y:S04]  /*1ed30*/  LDL.LU R27, [R1+0x220] ;  /* 0x00022000011b7983 */ /* 0x000ee80000300800 */
[----:B------:R0:W-:Y:S04]  /*1ed40*/  @P1 STG.E.U16 [R4.64], R6 ;  /* 0x0000000604001986 */ /* 0x0001e8000c101506 */
[----:B------:R-:W3:Y:S01]  /*1ed50*/  LDL.LU R11, [R1+0x738] ;  /* 0x00073800010b7983 */ /* 0x000ee20000300800 */
[----:B0-----:R-:W-:-:S03]  /*1ed60*/  PRMT R6, R26, 0x7632, R6 ;  /* 0x000076321a067816 */ /* 0x001fc60000000006 */
[----:B------:R-:W3:Y:S01]  /*1ed70*/  LDL.LU R26, [R1+0x224] ;  /* 0x00022400011a7983 */ /* 0x000ee20000300800 */
[----:B------:R-:W-:Y:S01]  /*1ed80*/  IMAD R2, R16, 0x2, R9 ;  /* 0x0000000210027824 */ /* 0x000fe200078e0209 */
[----:B------:R-:W-:-:S04]  /*1ed90*/  LEA R8, P6, R9, R3, 0x1 ;  /* 0x0000000309087211 */ /* 0x000fc800078c08ff */
[----:B------:R-:W-:Y:S02]  /*1eda0*/  LEA.HI.X.SX32 R9, R9, R0, 0x1, P6 ;  /* 0x0000000009097211 */ /* 0x000fe400030f0eff */
[----:B------:R-:W-:-:S03]  /*1edb0*/  LEA R4, P6, R2, R3, 0x1 ;  /* 0x0000000302047211 */ /* 0x000fc600078c08ff */
[----:B------:R-:W-:Y:S01]  /*1edc0*/  @P2 STG.E.U16 [R8.64], R10 ;  /* 0x0000000a08002986 */ /* 0x000fe2000c101506 */
[----:B------:R-:W-:-:S05]  /*1edd0*/  LEA.HI.X.SX32 R5, R2, R0, 0x1, P6 ;  /* 0x0000000002057211 */ /* 0x000fca00030f0eff */
[----:B------:R0:W-:Y:S01]  /*1ede0*/  @P5 STG.E.U16 [R4.64], R6 ;  /* 0x0000000604005986 */ /* 0x0001e2000c101506 */
[----:B--2---:R-:W-:Y:S02]  /*1edf0*/  ISETP.LT.AND P2, PT, R22, c[0x0][0x17c], !P0 ;  /* 0x00005f0016007a0c */ /* 0x004fe40004741270 */
[----:B----4-:R-:W-:Y:S01]  /*1ee00*/  ISETP.LT.AND P5, PT, R29, c[0x0][0x17c], !P0 ;  /* 0x00005f001d007a0c */ /* 0x010fe200047a1270 */
[----:B------:R-:W2:Y:S01]  /*1ee10*/  LDL.LU R22, [R1+0x228] ;  /* 0x0002280001167983 */ /* 0x000ea20000300800 */
[----:B0-----:R-:W-:-:S03]  /*1ee20*/  PRMT R6, R7, 0x7632, R6 ;  /* 0x0000763207067816 */ /* 0x001fc60000000006 */
[----:B------:R-:W4:Y:S04]  /*1ee30*/  LDL.LU R7, [R1+0x734] ;  /* 0x0007340001077983 */ /* 0x000f280000300800 */
[----:B------:R-:W2:Y:S01]  /*1ee40*/  LDL.LU R29, [R1+0x22c] ;  /* 0x00022c00011d7983 */ /* 0x000ea20000300800 */
[----:B------:R-:W-:Y:S02]  /*1ee50*/  PRMT R10, R20, 0x7632, R10 ;  /* 0x00007632140a7816 */ /* 0x000fe4000000000a */
[----:B---3--:R-:W-:Y:S01]  /*1ee60*/  ISETP.LT.AND P1, PT, R12, c[0x0][0x17c], !P0 ;  /* 0x00005f000c007a0c */ /* 0x008fe20004721270 */
[----:B------:R-:W-:-:S05]  /*1ee70*/  IMAD R12, R16, 0x2, R2 ;  /* 0x00000002100c7824 */ /* 0x000fca00078e0202 */
[----:B------:R-:W-:Y:S01]  /*1ee80*/  LEA R8, P6, R12, R3, 0x1 ;  /* 0x000000030c087211 */ /* 0x000fe200078c08ff */
[----:B------:R-:W-:-:S03]  /*1ee90*/  IMAD R5, R16, 0x2, R12 ;  /* 0x0000000210057824 */ /* 0x000fc600078e020c */
[----:B------:R-:W-:Y:S01]  /*1eea0*/  LEA.HI.X.SX32 R9, R12, R0, 0x1, P6 ;  /* 0x000000000c097211 */ /* 0x000fe200030f0eff */
[----:B------:R-:W-:Y:S01]  /*1eeb0*/  IMAD R2, R16, 0x2, R5 ;  /* 0x0000000210027824 */ /* 0x000fe200078e0205 */
[----:B------:R-:W-:-:S03]  /*1eec0*/  LEA R4, P6, R5, R3, 0x1 ;  /* 0x0000000305047211 */ /* 0x000fc600078c08ff */
[----:B------:R0:W-:Y:S01]  /*1eed0*/  @P4 STG.E.U16 [R8.64], R6 ;  /* 0x0000000608004986 */ /* 0x0001e2000c101506 */
[----:B------:R-:W-:Y:S02]  /*1eee0*/  LEA.HI.X.SX32 R5, R5, R0, 0x1, P6 ;  /* 0x0000000005057211 */ /* 0x000fe400030f0eff */
[----:B0-----:R-:W-:Y:S02]  /*1eef0*/  PRMT R6, R25, 0x7632, R6 ;  /* 0x0000763219067816 */ /* 0x001fe40000000006 */
[----:B------:R-:W3:Y:S01]  /*1ef00*/  LDL.LU R25, [R1+0x230] ;  /* 0x0002300001197983 */ /* 0x000ee20000300800 */
[----:B------:R-:W-:-:S03]  /*1ef10*/  LEA R8, P6, R2, R3, 0x1 ;  /* 0x0000000302087211 */ /* 0x000fc600078c08ff */
[----:B------:R0:W-:Y:S01]  /*1ef20*/  @P3 STG.E.U16 [R4.64], R10 ;  /* 0x0000000a04003986 */ /* 0x0001e2000c101506 */
[----:B------:R-:W-:Y:S02]  /*1ef30*/  LEA.HI.X.SX32 R9, R2, R0, 0x1, P6 ;  /* 0x0000000002097211 */ /* 0x000fe400030f0eff */
[----:B------:R-:W-:Y:S02]  /*1ef40*/  ISETP.LT.AND P3, PT, R27, c[0x0][0x17c], !P0 ;  /* 0x00005f001b007a0c */ /* 0x000fe40004761270 */
[----:B------:R-:W4:Y:S04]  /*1ef50*/  LDL.LU R27, [R1+0x234] ;  /* 0x00023400011b7983 */ /* 0x000f280000300800 */
[----:B------:R1:W-:Y:S01]  /*1ef60*/  @P1 STG.E.U16 [R8.64], R6 ;  /* 0x0000000608001986 */ /* 0x0003e2000c101506 */
[----:B------:R-:W-:-:S03]  /*1ef70*/  ISETP.LT.AND P1, PT, R26, c[0x0][0x17c], !P0 ;  /* 0x00005f001a007a0c */ /* 0x000fc60004721270 */
[----:B------:R-:W4:Y:S01]  /*1ef80*/  LDL.LU R26, [R1+0x238] ;  /* 0x00023800011a7983 */ /* 0x000f220000300800 */
[----:B------:R-:W-:-:S04]  /*1ef90*/  IMAD R12, R16, 0x2, R2 ;  /* 0x00000002100c7824 */ /* 0x000fc800078e0202 */
[----:B------:R-:W-:Y:S01]  /*1efa0*/  IMAD R2, R16, 0x2, R12 ;  /* 0x0000000210027824 */ /* 0x000fe200078e020c */
[CC--:B0-----:R-:W-:Y:S02]  /*1efb0*/  LEA R4, P6, R12.reuse, R3.reuse, 0x1 ;  /* 0x000000030c047211 */ /* 0x0c1fe400078c08ff */
[----:B-1----:R-:W-:Y:S02]  /*1efc0*/  PRMT R6, R21, 0x7632, R6 ;  /* 0x0000763215067816 */ /* 0x002fe40000000006 */
[-C--:B------:R-:W-:Y:S01]  /*1efd0*/  LEA.HI.X.SX32 R5, R12, R0.reuse, 0x1, P6 ;  /* 0x000000000c057211 */ /* 0x080fe200030f0eff */
[----:B------:R-:W-:Y:S01]  /*1efe0*/  IMAD R12, R16, 0x2, R2 ;  /* 0x00000002100c7824 */ /* 0x000fe200078e0202 */
[C---:B------:R-:W-:Y:S02]  /*1eff0*/  LEA R8, P6, R2.reuse, R3, 0x1 ;  /* 0x0000000302087211 */ /* 0x040fe400078c08ff */
[----:B------:R-:W-:Y:S01]  /*1f000*/  ISETP.LT.AND P4, PT, R17, c[0x0][0x17c], !P0 ;  /* 0x00005f0011007a0c */ /* 0x000fe20004781270 */
[----:B------:R0:W-:Y:S01]  /*1f010*/  @P2 STG.E.U16 [R4.64], R6 ;  /* 0x0000000604002986 */ /* 0x0001e2000c101506 */
[----:B------:R-:W-:-:S02]  /*1f020*/  LEA.HI.X.SX32 R9, R2, R0, 0x1, P6 ;  /* 0x0000000002097211 */ /* 0x000fc400030f0eff */
[----:B------:R-:W-:Y:S01]  /*1f030*/  PRMT R10, R23, 0x7632, R10 ;  /* 0x00007632170a7816 */ /* 0x000fe2000000000a */
[----:B------:R-:W-:Y:S01]  /*1f040*/  IMAD R2, R16, 0x2, R12 ;  /* 0x0000000210027824 */ /* 0x000fe200078e020c */
[----:B0-----:R-:W-:Y:S02]  /*1f050*/  LEA R4, P6, R12, R3, 0x1 ;  /* 0x000000030c047211 */ /* 0x001fe400078c08ff */
[----:B------:R-:W-:Y:S02]  /*1f060*/  PRMT R6, R24, 0x7632, R6 ;  /* 0x0000763218067816 */ /* 0x000fe40000000006 */
[----:B------:R-:W-:Y:S01]  /*1f070*/  LEA.HI.X.SX32 R5, R12, R0, 0x1, P6 ;  /* 0x000000000c057211 */ /* 0x000fe200030f0eff */
[----:B------:R-:W4:Y:S04]  /*1f080*/  LDL.LU R24, [R1+0x23c] ;  /* 0x00023c0001187983 */ /* 0x000f280000300800 */
[----:B------:R0:W-:Y:S04]  /*1f090*/  @P5 STG.E.U16 [R8.64], R10 ;  /* 0x0000000a08005986 */ /* 0x0001e8000c101506 */
[----:B------:R1:W-:Y:S01]  /*1f0a0*/  @P4 STG.E.U16 [R4.64], R6 ;  /* 0x0000000604004986 */ /* 0x0003e2000c101506 */
[----:B--2---:R-:W-:-:S02]  /*1f0b0*/  ISETP.LT.AND P2, PT, R22, c[0x0][0x17c], !P0 ;  /* 0x00005f0016007a0c */ /* 0x004fc40004741270 */
[----:B0-----:R-:W-:Y:S01]  /*1f0c0*/  LEA R8, P6, R2, R3, 0x1 ;  /* 0x0000000302087211 */ /* 0x001fe200078c08ff */
[----:B-1----:R-:W-:-:S03]  /*1f0d0*/  IMAD R5, R16, 0x2, R2 ;  /* 0x0000000210057824 */ /* 0x002fc600078e0202 */
[-C--:B------:R-:W-:Y:S02]  /*1f0e0*/  LEA.HI.X.SX32 R9, R2, R0.reuse, 0x1, P6 ;  /* 0x0000000002097211 */ /* 0x080fe400030f0eff */
[----:B------:R-:W-:Y:S02]  /*1f0f0*/  PRMT R6, R28, 0x7632, R6 ;  /* 0x000076321c067816 */ /* 0x000fe40000000006 */
[C---:B------:R-:W-:Y:S01]  /*1f100*/  LEA R4, P6, R5.reuse, R3, 0x1 ;  /* 0x0000000305047211 */ /* 0x040fe200078c08ff */
[----:B------:R-:W-:Y:S01]  /*1f110*/  IMAD R2, R16, 0x2, R5 ;  /* 0x0000000210027824 */ /* 0x000fe200078e0205 */
[----:B------:R-:W-:Y:S01]  /*1f120*/  PRMT R12, R6, 0x7632, R12 ;  /* 0x00007632060c7816 */ /* 0x000fe2000000000c */
[----:B------:R0:W-:Y:S01]  /*1f130*/  @P3 STG.E.U16 [R8.64], R6 ;  /* 0x0000000608003986 */ /* 0x0001e2000c101506 */
[----:B------:R-:W-:-:S05]  /*1f140*/  LEA.HI.X.SX32 R5, R5, R0, 0x1, P6 ;  /* 0x0000000005057211 */ /* 0x000fca00030f0eff */
[----:B------:R1:W-:Y:S01]  /*1f150*/  @P1 STG.E.U16 [R4.64], R12 ;  /* 0x0000000c04001986 */ /* 0x0003e2000c101506 */
[----:B---3--:R-:W-:-:S03]  /*1f160*/  ISETP.LT.AND P4, PT, R25, c[0x0][0x17c], !P0 ;  /* 0x00005f0019007a0c */ /* 0x008fc60004781270 */
[----:B------:R-:W2:Y:S04]  /*1f170*/  LDL.LU R25, [R1+0x240] ;  /* 0x0002400001197983 */ /* 0x000ea80000300800 */
[----:B------:R-:W3:Y:S01]  /*1f180*/  LDL.LU R22, [R1+0x244] ;  /* 0x0002440001167983 */ /* 0x000ee20000300800 */
[----:B----4-:R-:W-:-:S03]  /*1f190*/  ISETP.LT.AND P3, PT, R27, c[0x0][0x17c], !P0 ;  /* 0x00005f001b007a0c */ /* 0x010fc60004761270 */
[----:B------:R-:W4:Y:S04]  /*1f1a0*/  LDL R27, [R1+0xac] ;  /* 0x0000ac00011b7983 */ /* 0x000f280000100800 */
[----:B------:R-:W4:Y:S01]  /*1f1b0*/  LDL.LU R21, [R1+0x248] ;  /* 0x0002480001157983 */ /* 0x000f220000300800 */
[----:B------:R-:W-:-:S03]  /*1f1c0*/  ISETP.LT.AND P1, PT, R26, c[0x0][0x17c], !P0 ;  /* 0x00005f001a007a0c */ /* 0x000fc60004721270 */
[----:B------:R-:W4:Y:S04]  /*1f1d0*/  LDL R28, [R1+0x9c] ;  /* 0x00009c00011c7983 */ /* 0x000f280000100800 */
[----:B------:R-:W4:Y:S01]  /*1f1e0*/  LDL.LU R26, [R1+0x24c] ;  /* 0x00024c00011a7983 */ /* 0x000f220000300800 */
[-C--:B0-----:R-:W-:Y:S01]  /*1f1f0*/  LEA R8, P6, R2, R3.reuse, 0x1 ;  /* 0x0000000302087211 */ /* 0x081fe200078c08ff */
[----:B------:R-:W-:Y:S01]  /*1f200*/  IMAD R6, R16, 0x2, R2 ;  /* 0x0000000210067824 */ /* 0x000fe200078e0202 */
[----:B------:R-:W-:Y:S01]  /*1f210*/  ISETP.LT.AND P5, PT, R29, c[0x0][0x17c], !P0 ;  /* 0x00005f001d007a0c */ /* 0x000fe200047a1270 */
[----:B------:R-:W4:Y:S01]  /*1f220*/  LDL R23, [R1+0x14c] ;  /* 0x00014c0001177983 */ /* 0x000f220000100800 */
[----:B------:R-:W-:Y:S02]  /*1f230*/  PRMT R10, R10, 0x7632, R10 ;  /* 0x000076320a0a7816 */ /* 0x000fe4000000000a */
[----:B------:R-:W-:Y:S01]  /*1f240*/  LEA.HI.X.SX32 R9, R2, R0, 0x1, P6 ;  /* 0x0000000002097211 */ /* 0x000fe200030f0eff */
[----:B------:R-:W-:Y:S01]  /*1f250*/  IMAD R2, R16, 0x2, R6 ;  /* 0x0000000210027824 */ /* 0x000fe200078e0206 */
[----:B-1----:R-:W-:-:S02]  /*1f260*/  LEA R4, P6, R6, R3, 0x1 ;  /* 0x0000000306047211 */ /* 0x002fc400078c08ff */
[----:B------:R-:W-:Y:S01]  /*1f270*/  PRMT R14, R14, 0x7632, R14 ;  /* 0x000076320e0e7816 */ /* 0x000fe2000000000e */
[----:B------:R0:W-:Y:S01]  /*1f280*/  @P2 STG.E.U16 [R8.64], R10 ;  /* 0x0000000a08002986 */ /* 0x0001e2000c101506 */
[----:B------:R-:W-:Y:S01]  /*1f290*/  LEA.HI.X.SX32 R5, R6, R0, 0x1, P6 ;  /* 0x0000000006057211 */ /* 0x000fe200030f0eff */
[----:B------:R-:W-:Y:S01]  /*1f2a0*/  IMAD R6, R16, 0x2, R2 ;  /* 0x0000000210067824 */ /* 0x000fe200078e0202 */
[----:B------:R-:W-:-:S03]  /*1f2b0*/  PRMT R18, R18, 0x7632, R18 ;  /* 0x0000763212127816 */ /* 0x000fc60000000012 */
[----:B------:R1:W-:Y:S01]  /*1f2c0*/  @P5 STG.E.U16 [R4.64], R14 ;  /* 0x0000000e04005986 */ /* 0x0003e2000c101506 */
[-C--:B0-----:R-:W-:Y:S02]  /*1f2d0*/  LEA R8, P6, R2, R3.reuse, 0x1 ;  /* 0x0000000302087211 */ /* 0x081fe400078c08ff */
[----:B------:R-:W-:Y:S02]  /*1f2e0*/  ISETP.LT.AND P2, PT, R24, c[0x0][0x17c], !P0 ;  /* 0x00005f0018007a0c */ /* 0x000fe40004741270 */
[----:B------:R-:W4:Y:S01]  /*1f2f0*/  LDL.LU R24, [R1+0x250] ;  /* 0x0002500001187983 */ /* 0x000f220000300800 */
[-C--:B------:R-:W-:Y:S01]  /*1f300*/  LEA.HI.X.SX32 R9, R2, R0.reuse, 0x1, P6 ;  /* 0x0000000002097211 */ /* 0x080fe200030f0eff */
[----:B------:R-:W-:Y:S01]  /*1f310*/  IMAD R2, R16, 0x2, R6 ;  /* 0x0000000210027824 */ /* 0x000fe200078e0206 */
[CC--:B-1----:R-:W-:Y:S01]  /*1f320*/  LEA R4, P6, R6.reuse, R3.reuse, 0x1 ;  /* 0x0000000306047211 */ /* 0x0c2fe200078c08ff */
[----:B------:R-:W4:Y:S03]  /*1f330*/  LDL R29, [R1+0x17c] ;  /* 0x00017c00011d7983 */ /* 0x000f260000100800 */
[----:B------:R-:W-:Y:S01]  /*1f340*/  LEA.HI.X.SX32 R5, R6, R0, 0x1, P6 ;  /* 0x0000000006057211 */ /* 0x000fe200030f0eff */
[----:B------:R0:W-:Y:S02]  /*1f350*/  @P4 STG.E.U16 [R8.64], R18 ;  /* 0x0000001208004986 */ /* 0x0001e4000c101506 */
[----:B0-----:R-:W-:-:S04]  /*1f360*/  LEA R8, P6, R2, R3, 0x1 ;  /* 0x0000000302087211 */ /* 0x001fc800078c08ff */
[----:B------:R-:W-:Y:S02]  /*1f370*/  LEA.HI.X.SX32 R9, R2, R0, 0x1, P6 ;  /* 0x0000000002097211 */ /* 0x000fe400030f0eff */
[----:B--2---:R-:W-:Y:S02]  /*1f380*/  ISETP.LT.AND P5, PT, R25, c[0x0][0x17c], !P0 ;  /* 0x00005f0019007a0c */ /* 0x004fe400047a1270 */
[----:B------:R-:W2:Y:S01]  /*1f390*/  LDL.LU R25, [R1+0x254] ;  /* 0x0002540001197983 */ /* 0x000ea20000300800 */
[----:B---3--:R-:W-:-:S03]  /*1f3a0*/  ISETP.LT.AND P4, PT, R22, c[0x0][0x17c], !P0 ;  /* 0x00005f0016007a0c */ /* 0x008fc60004781270 */
[----:B------:R-:W3:Y:S04]  /*1f3b0*/  LDL R22, [R1+0x1ec] ;  /* 0x0001ec0001167983 */ /* 0x000ee80000100800 */
[----:B----4-:R0:W-:Y:S01]  /*1f3c0*/  @P3 STG.E.U16 [R4.64], R27 ;  /* 0x0000001b04003986 */ /* 0x0101e2000c101506 */
[----:B------:R-:W-:-:S03]  /*1f3d0*/  ISETP.LT.AND P3, PT, R21, c[0x0][0x17c], !P0 ;  /* 0x00005f0015007a0c */ /* 0x000fc60004761270 */
[----:B------:R1:W-:Y:S04]  /*1f3e0*/  @P1 STG.E.U16 [R8.64], R28 ;  /* 0x0000001c08001986 */ /* 0x0003e8000c101506 */
[----:B0-----:R-:W4:Y:S01]  /*1f3f0*/  LDL.LU R27, [R1+0x258] ;  /* 0x00025800011b7983 */ /* 0x001f220000300800 */
[----:B------:R-:W-:-:S03]  /*1f400*/  ISETP.LT.AND P1, PT, R26, c[0x0][0x17c], !P0 ;  /* 0x00005f001a007a0c */ /* 0x000fc60004721270 */
[----:B------:R-:W4:Y:S04]  /*1f410*/  LDL R20, [R1+0x1cc] ;  /* 0x0001cc0001147983 */ /* 0x000f280000100800 */
[----:B------:R-:W4:Y:S04]  /*1f420*/  LDL.LU R21, [R1+0x25c] ;  /* 0x00025c0001157983 */ /* 0x000f280000300800 */
[----:B------:R-:W4:Y:S01]  /*1f430*/  LDL R26, [R1+0x1bc] ;  /* 0x0001bc00011a7983 */ /* 0x000f220000100800 */
[----:B------:R-:W-:-:S03]  /*1f440*/  IMAD R6, R16, 0x2, R2 ;  /* 0x0000000210067824 */ /* 0x000fc600078e0202 */
[----:B-1----:R-:W4:Y:S01]  /*1f450*/  LDL.LU R28, [R1+0x260] ;  /* 0x00026000011c7983 */ /* 0x002f220000300800 */
        /* <DEDUP_REMOVED lines=9> */
[----:B------:R-:W4:Y:S04]  /*1f4f0*/  LDL R24, [R1+0x1ac] ;  /* 0x0001ac0001187983 */ /* 0x000f280000100800 */
[----:B------:R1:W-:Y:S01]  /*1f500*/  @P5 STG.E.U16 [R8.64], R29 ;  /* 0x0000001d08005986 */ /* 0x0003e2000c101506 */
[----:B0-----:R-:W-:-:S03]  /*1f510*/  LEA R4, P6, R6, R3, 0x1 ;  /* 0x0000000306047211 */ /* 0x001fc600078c08ff */
[----:B------:R-:W4:Y:S01]  /*1f520*/  LDL.LU R23, [R1+0x264] ;  /* 0x0002640001177983 */ /* 0x000f220000300800 */
[----:B------:R-:W-:Y:S01]  /*1f530*/  LEA.HI.X.SX32 R5, R6, R0, 0x1, P6 ;  /* 0x0000000006057211 */ /* 0x000fe200030f0eff */
[----:B------:R-:W-:Y:S01]  /*1f540*/  IMAD R6, R16, 0x2, R2 ;  /* 0x0000000210067824 */ /* 0x000fe200078e0202 */
[----:B-1----:R-:W-:-:S04]  /*1f550*/  LEA R8, P6, R2, R3, 0x1 ;  /* 0x0000000302087211 */ /* 0x002fc800078c08ff */
[----:B------:R-:W-:Y:S02]  /*1f560*/  LEA.HI.X.SX32 R9, R2, R0, 0x1, P6 ;  /* 0x0000000002097211 */ /* 0x000fe400030f0eff */
[----:B--2---:R-:W-:Y:S02]  /*1f570*/  ISETP.LT.AND P5, PT, R25, c[0x0][0x17c], !P0 ;  /* 0x00005f0019007a0c */ /* 0x004fe400047a1270 */
[----:B------:R-:W2:Y:S04]  /*1f580*/  LDL R25, [R1+0x1dc] ;  /* 0x0001dc0001197983 */ /* 0x000ea80000100800 */
[----:B---3--:R0:W-:Y:S04]  /*1f590*/  @P4 STG.E.U16 [R4.64], R22 ;  /* 0x0000001604004986 */ /* 0x0081e8000c101506 */
[----:B------:R-:W3:Y:S04]  /*1f5a0*/  LDL.LU R29, [R1+0x268] ;  /* 0x00026800011d7983 */ /* 0x000ee80000300800 */
[----:B------:R-:W3:Y:S01]  /*1f5b0*/  LDL.LU R18, [R1+0x18c] ;  /* 0x00018c0001127983 */ /* 0x000ee20000300800 */
[----:B0-----:R-:W-:-:S03]  /*1f5c0*/  LEA R4, P6, R6, R3, 0x1 ;  /* 0x0000000306047211 */ /* 0x001fc600078c08ff */
[----:B------:R-:W3:Y:S01]  /*1f5d0*/  LDL R22, [R1+0x19c] ;  /* 0x00019c0001167983 */ /* 0x000ee20000100800 */
[----:B----4-:R-:W-:Y:S02]  /*1f5e0*/  ISETP.LT.AND P4, PT, R27, c[0x0][0x17c], !P0 ;  /* 0x00005f001b007a0c */ /* 0x010fe40004781270 */
[----:B------:R-:W-:Y:S01]  /*1f5f0*/  LEA.HI.X.SX32 R5, R6, R0, 0x1, P6 ;  /* 0x0000000006057211 */ /* 0x000fe200030f0eff */
[----:B------:R-:W4:Y:S04]  /*1f600*/  LDL.LU R27, [R1+0x26c] ;  /* 0x00026c00011b7983 */ /* 0x000f280000300800 */
[----:B------:R-:W-:Y:S04]  /*1f610*/  @P3 STG.E.U16 [R8.64], R20 ;  /* 0x0000001408003986 */ /* 0x000fe8000c101506 */
[----:B------:R0:W-:Y:S04]  /*1f620*/  @P1 STG.E.U16 [R4.64], R26 ;  /* 0x0000001a04001986 */ /* 0x0001e8000c101506 */
[----:B0-----:R-:W4:Y:S01]  /*1f630*/  LDL.LU R26, [R1+0x270] ;  /* 0x00027000011a7983 */ /* 0x001f220000300800 */
[----:B------:R-:W-:-:S04]  /*1f640*/  IMAD R2, R16, 0x2, R6 ;  /* 0x0000000210027824 */ /* 0x000fc800078e0206 */
[----:B------:R-:W-:Y:S01]  /*1f650*/  IMAD R6, R16, 0x2, R2 ;  /* 0x0000000210067824 */ /* 0x000fe200078e0202 */
[-C--:B------:R-:W-:Y:S02]  /*1f660*/  LEA R8, P6, R2, R3.reuse, 0x1 ;  /* 0x0000000302087211 */ /* 0x080fe400078c08ff */
[----:B------:R-:W-:Y:S02]  /*1f670*/  ISETP.LT.AND P1, PT, R28, c[0x0][0x17c], !P0 ;  /* 0x00005f001c007a0c */ /* 0x000fe40004721270 */
[-C--:B------:R-:W-:Y:S01]  /*1f680*/  LEA.HI.X.SX32 R9, R2, R0.reuse, 0x1, P6 ;  /* 0x0000000002097211 */ /* 0x080fe200030f0eff */
[----:B------:R-:W4:Y:S01]  /*1f690*/  LDL R28, [R1+0x15c] ;  /* 0x00015c00011c7983 */ /* 0x000f220000100800 */
[----:B------:R-:W-:Y:S01]  /*1f6a0*/  LEA R4, P6, R6, R3, 0x1 ;  /* 0x0000000306047211 */ /* 0x000fe200078c08ff */
[----:B------:R-:W-:Y:S02]  /*1f6b0*/  IMAD R2, R16, 0x2, R6 ;  /* 0x0000000210027824 */ /* 0x000fe400078e0206 */
[----:B------:R0:W-:Y:S01]  /*1f6c0*/  @P2 STG.E.U16 [R8.64], R24 ;  /* 0x0000001808002986 */ /* 0x0001e2000c101506 */
[----:B------:R-:W-:Y:S01]  /*1f6d0*/  LEA.HI.X.SX32 R5, R6, R0, 0x1, P6 ;  /* 0x0000000006057211 */ /* 0x000fe200030f0eff */
[----:B------:R-:W-:Y:S01]  /*1f6e0*/  IMAD R6, R16, 0x2, R2 ;  /* 0x0000000210067824 */ /* 0x000fe200078e0202 */
[----:B------:R-:W-:-:S02]  /*1f6f0*/  ISETP.LT.AND P3, PT, R21, c[0x0][0x17c], !P0 ;  /* 0x00005f0015007a0c */ /* 0x000fc40004761270 */
[----:B------:R-:W-:Y:S01]  /*1f700*/  ISETP.LT.AND P2, PT, R23, c[0x0][0x17c], !P0 ;  /* 0x00005f0017007a0c */ /* 0x000fe20004741270 */
[----:B0-----:R-:W4:Y:S01]  /*1f710*/  LDL.LU R24, [R1+0x274] ;  /* 0x0002740001187983 */ /* 0x001f220000300800 */
[----:B------:R-:W-:-:S03]  /*1f720*/  LEA R8, P6, R2, R3, 0x1 ;  /* 0x0000000302087211 */ /* 0x000fc600078c08ff */
[----:B------:R-:W4:Y:S01]  /*1f730*/  LDL R21, [R1+0x16c] ;  /* 0x00016c0001157983 */ /* 0x000f220000100800 */
[----:B------:R-:W-:-:S03]  /*1f740*/  LEA.HI.X.SX32 R9, R2, R0, 0x1, P6 ;  /* 0x0000000002097211 */ /* 0x000fc600030f0eff */
[----:B--2---:R0:W-:Y:S01]  /*1f750*/  @P5 STG.E.U16 [R4.64], R25 ;  /* 0x0000001904005986 */ /* 0x0041e2000c101506 */
[----:B---3--:R-:W-:-:S03]  /*1f760*/  ISETP.LT.AND P5, PT, R29, c[0x0][0x17c], !P0 ;  /* 0x00005f001d007a0c */ /* 0x008fc600047a1270 */
[----:B0-----:R-:W2:Y:S01]  /*1f770*/  LDL.LU R25, [R1+0x278] ;  /* 0x0002780001197983 */ /* 0x001ea20000300800 */
[----:B------:R-:W-:-:S03]  /*1f780*/  LEA R4, P6, R6, R3, 0x1 ;  /* 0x0000000306047211 */ /* 0x000fc600078c08ff */
[----:B------:R-:W3:Y:S01]  /*1f790*/  LDL R23, [R1+0x13c] ;  /* 0x00013c0001177983 */ /* 0x000ee20000100800 */
[----:B------:R-:W-:-:S03]  /*1f7a0*/  LEA.HI.X.SX32 R5, R6, R0, 0x1, P6 ;  /* 0x0000000006057211 */ /* 0x000fc600030f0eff */
[----:B------:R-:W3:Y:S04]  /*1f7b0*/  LDL.LU R29, [R1+0x27c] ;  /* 0x00027c00011d7983 */ /* 0x000ee80000300800 */
[----:B------:R0:W-:Y:S01]  /*1f7c0*/  @P4 STG.E.U16 [R8.64], R22 ;  /* 0x0000001608004986 */ /* 0x0001e2000c101506 */
[----:B----4-:R-:W-:-:S03]  /*1f7d0*/  ISETP.LT.AND P4, PT, R27, c[0x0][0x17c], !P0 ;  /* 0x00005f001b007a0c */ /* 0x010fc60004781270 */
[----:B------:R-:W4:Y:S04]  /*1f7e0*/  LDL R17, [R1+0x12c] ;  /* 0x00012c0001117983 */ /* 0x000f280000100800 */
[----:B------:R-:W4:Y:S04]  /*1f7f0*/  LDL.LU R27, [R1+0x280] ;  /* 0x00028000011b7983 */ /* 0x000f280000300800 */
[----:B------:R1:W-:Y:S04]  /*1f800*/  @P3 STG.E.U16 [R4.64], R18 ;  /* 0x0000001204003986 */ /* 0x0003e8000c101506 */
[----:B0-----:R-:W4:Y:S01]  /*1f810*/  LDL.LU R22, [R1+0x11c] ;  /* 0x00011c0001167983 */ /* 0x001f220000300800 */
[----:B------:R-:W-:-:S03]  /*1f820*/  ISETP.LT.AND P3, PT, R26, c[0x0][0x17c], !P0 ;  /* 0x00005f001a007a0c */ /* 0x000fc60004761270 */
[----:B------:R-:W4:Y:S01]  /*1f830*/  LDL.LU R26, [R1+0x284] ;  /* 0x00028400011a7983 */ /* 0x000f220000300800 */
[----:B------:R-:W-:-:S03]  /*1f840*/  IMAD R2, R16, 0x2, R6 ;  /* 0x0000000210027824 */ /* 0x000fc600078e0206 */
[----:B------:R-:W4:Y:S01]  /*1f850*/  LDL.LU R20, [R1+0x10c] ;  /* 0x00010c0001147983 */ /* 0x000f220000300800 */
[----:B------:R-:W-:Y:S01]  /*1f860*/  IMAD R6, R16, 0x2, R2 ;  /* 0x0000000210067824 */ /* 0x000fe200078e0202 */
[----:B------:R-:W-:-:S04]  /*1f870*/  LEA R8, P6, R2, R3, 0x1 ;  /* 0x0000000302087211 */ /* 0x000fc800078c08ff */
[----:B------:R-:W-:Y:S01]  /*1f880*/  LEA.HI.X.SX32 R9, R2, R0, 0x1, P6 ;  /* 0x0000000002097211 */ /* 0x000fe200030f0eff */
[----:B------:R-:W-:Y:S01]  /*1f890*/  IMAD R2, R16, 0x2, R6 ;  /* 0x0000000210027824 */ /* 0x000fe200078e0206 */
[----:B-1----:R-:W-:-:S03]  /*1f8a0*/  LEA R4, P6, R6, R3, 0x1 ;  /* 0x0000000306047211 */ /* 0x002fc600078c08ff */
[----:B------:R0:W-:Y:S01]  /*1f8b0*/  @P1 STG.E.U16 [R8.64], R28 ;  /* 0x0000001c08001986 */ /* 0x0001e2000c101506 */
[-C--:B------:R-:W-:Y:S01]  /*1f8c0*/  LEA.HI.X.SX32 R5, R6, R0.reuse, 0x1, P6 ;  /* 0x0000000006057211 */ /* 0x080fe200030f0eff */
[----:B------:R-:W-:Y:S01]  /*1f8d0*/  IMAD R6, R16, 0x2, R2 ;  /* 0x0000000210067824 */ /* 0x000fe200078e0202 */
[----:B0-----:R-:W-:Y:S02]  /*1f8e0*/  LEA R8, P6, R2, R3, 0x1 ;  /* 0x0000000302087211 */ /* 0x001fe400078c08ff */
[----:B------:R-:W-:Y:S02]  /*1f8f0*/  ISETP.LT.AND P1, PT, R24, c[0x0][0x17c], !P0 ;  /* 0x00005f0018007a0c */ /* 0x000fe40004721270 */
[----:B------:R-:W4:Y:S01]  /*1f900*/  LDL.LU R24, [R1+0x288] ;  /* 0x0002880001187983 */ /* 0x000f220000300800 */
[----:B------:R-:W-:-:S03]  /*1f910*/  LEA.HI.X.SX32 R9, R2, R0, 0x1, P6 ;  /* 0x0000000002097211 */ /* 0x000fc600030f0eff */
[----:B------:R-:W4:Y:S01]  /*1f920*/  LDL.LU R28, [R1+0xfc] ;  /* 0x0000fc00011c7983 */ /* 0x000f220000300800 */
[----:B------:R-:W-:-:S03]  /*1f930*/  IMAD R2, R16, 0x2, R6 ;  /* 0x0000000210027824 */ /* 0x000fc600078e0206 */
[----:B------:R0:W-:Y:S02]  /*1f940*/  @P2 STG.E.U16 [R4.64], R21 ;  /* 0x0000001504002986 */ /* 0x0001e4000c101506 */
[----:B0-----:R-:W-:-:S04]  /*1f950*/  LEA R4, P6, R6, R3, 0x1 ;  /* 0x0000000306047211 */ /* 0x001fc800078c08ff */
[----:B------:R-:W-:Y:S02]  /*1f960*/  LEA.HI.X.SX32 R5, R6, R0, 0x1, P6 ;  /* 0x0000000006057211 */ /* 0x000fe400030f0eff */
[----:B--2---:R-:W-:Y:S02]  /*1f970*/  ISETP.LT.AND P2, PT, R25, c[0x0][0x17c], !P0 ;  /* 0x00005f0019007a0c */ /* 0x004fe40004741270 */
[----:B------:R-:W2:Y:S04]  /*1f980*/  LDL.LU R25, [R1+0x28c] ;  /* 0x00028c0001197983 */ /* 0x000ea80000300800 */
[----:B---3--:R0:W-:Y:S01]  /*1f990*/  @P5 STG.E.U16 [R8.64], R23 ;  /* 0x0000001708005986 */ /* 0x0081e2000c101506 */
[----:B------:R-:W-:-:S03]  /*1f9a0*/  ISETP.LT.AND P5, PT, R29, c[0x0][0x17c], !P0 ;  /* 0x00005f001d007a0c */ /* 0x000fc600047a1270 */
[----:B0-----:R-:W3:Y:S01]  /*1f9b0*/  LDL R23, [R1+0xbc] ;  /* 0x0000bc0001177983 */ /* 0x001ee20000100800 */
[----:B------:R-:W-:-:S03]  /*1f9c0*/  LEA R8, P6, R2, R3, 0x1 ;  /* 0x0000000302087211 */ /* 0x000fc600078c08ff */
[----:B------:R-:W3:Y:S01]  /*1f9d0*/  LDL.LU R29, [R1+0x290] ;  /* 0x00029000011d7983 */ /* 0x000ee20000300800 */
[----:B------:R-:W-:-:S03]  /*1f9e0*/  LEA.HI.X.SX32 R9, R2, R0, 0x1, P6 ;  /* 0x0000000002097211 */ /* 0x000fc600030f0eff */
[----:B------:R-:W3:Y:S04]  /*1f9f0*/  LDL.LU R21, [R1+0xec] ;  /* 0x0000ec0001157983 */ /* 0x000ee80000300800 */
[----:B----4-:R0:W-:Y:S01]  /*1fa00*/  @P4 STG.E.U16 [R4.64], R17 ;  /* 0x0000001104004986 */ /* 0x0101e2000c101506 */
[----:B------:R-:W-:-:S03]  /*1fa10*/  ISETP.LT.AND P4, PT, R27, c[0x0][0x17c], !P0 ;  /* 0x00005f001b007a0c */ /* 0x000fc60004781270 */
[----:B------:R-:W4:Y:S04]  /*1fa20*/  LDL.LU R27, [R1+0x294] ;  /* 0x00029400011b7983 */ /* 0x000f280000300800 */
[----:B------:R-:W4:Y:S04]  /*1fa30*/  LDL.LU R14, [R1+0xdc] ;  /* 0x0000dc00010e7983 */ /* 0x000f280000300800 */
[----:B------:R1:W-:Y:S01]  /*1fa40*/  @P3 STG.E.U16 [R8.64], R22 ;  /* 0x0000001608003986 */ /* 0x0003e2000c101506 */
[----:B------:R-:W-:-:S03]  /*1fa50*/  ISETP.LT.AND P3, PT, R26, c[0x0][0x17c], !P0 ;  /* 0x00005f001a007a0c */ /* 0x000fc60004761270 */
[----:B------:R-:W4:Y:S01]  /*1fa60*/  LDL.LU R26, [R1+0x298] ;  /* 0x00029800011a7983 */ /* 0x000f220000300800 */
[----:B------:R-:W-:-:S03]  /*1fa70*/  IMAD R6, R16, 0x2, R2 ;  /* 0x0000000210067824 */ /* 0x000fc600078e0202 */
[----:B0-----:R-:W4:Y:S01]  /*1fa80*/  LDL.LU R17, [R1+0xcc] ;  /* 0x0000cc0001117983 */ /* 0x001f220000300800 */
[----:B------:R-:W-:Y:S01]  /*1fa90*/  IMAD R2, R16, 0x2, R6 ;  /* 0x0000000210027824 */ /* 0x000fe200078e0206 */
[----:B------:R-:W-:-:S04]  /*1faa0*/  LEA R4, P6, R6, R3, 0x1 ;  /* 0x0000000306047211 */ /* 0x000fc800078c08ff */
[----:B------:R-:W-:Y:S01]  /*1fab0*/  LEA.HI.X.SX32 R5, R6, R0, 0x1, P6 ;  /* 0x0000000006057211 */ /* 0x000fe200030f0eff */
[----:B------:R-:W-:Y:S01]  /*1fac0*/  IMAD R6, R16, 0x2, R2 ;  /* 0x0000000210067824 */ /* 0x000fe200078e0202 */
[----:B-1----:R-:W-:-:S03]  /*1fad0*/  LEA R8, P6, R2, R3, 0x1 ;  /* 0x0000000302087211 */ /* 0x002fc600078c08ff */
[----:B------:R0:W-:Y:S01]  /*1fae0*/  @P1 STG.E.U16 [R4.64], R20 ;  /* 0x0000001404001986 */ /* 0x0001e2000c101506 */
[----:B------:R-:W-:Y:S01]  /*1faf0*/  LEA.HI.X.SX32 R9, R2, R0, 0x1, P6 ;  /* 0x0000000002097211 */ /* 0x000fe200030f0eff */
[----:B------:R-:W-:-:S04]  /*1fb00*/  IMAD R2, R16, 0x2, R6 ;  /* 0x0000000210027824 */ /* 0x000fc800078e0206 */
[----:B------:R1:W-:Y:S01]  /*1fb10*/  @P2 STG.E.U16 [R8.64], R28 ;  /* 0x0000001c08002986 */ /* 0x0003e2000c101506 */
[----:B0-----:R-:W-:-:S04]  /*1fb20*/  LEA R4, P6, R6, R3, 0x1 ;  /* 0x0000000306047211 */ /* 0x001fc800078c08ff */
[----:B------:R-:W-:Y:S01]  /*1fb30*/  LEA.HI.X.SX32 R5, R6, R0, 0x1, P6 ;  /* 0x0000000006057211 */ /* 0x000fe200030f0eff */
[----:B------:R-:W-:Y:S01]  /*1fb40*/  IMAD R6, R16, 0x2, R2 ;  /* 0x0000000210067824 */ /* 0x000fe200078e0202 */
[----:B-1----:R-:W-:-:S04]  /*1fb50*/  LEA R8, P6, R2, R3, 0x1 ;  /* 0x0000000302087211 */ /* 0x002fc800078c08ff */
[----:B------:R-:W-:Y:S01]  /*1fb60*/  LEA.HI.X.SX32 R9, R2, R0, 0x1, P6 ;  /* 0x0000000002097211 */ /* 0x000fe200030f0eff */
[----:B------:R-:W-:Y:S01]  /*1fb70*/  IMAD R2, R16, 0x2, R6 ;  /* 0x0000000210027824 */ /* 0x000fe200078e0206 */
[----:B------:R-:W-:Y:S02]  /*1fb80*/  ISETP.LT.AND P1, PT, R24, c[0x0][0x17c], !P0 ;  /* 0x00005f0018007a0c */ /* 0x000fe40004721270 */
[----:B------:R-:W4:Y:S01]  /*1fb90*/  LDL.LU R24, [R1+0x5c] ;  /* 0x00005c0001187983 */ /* 0x000f220000300800 */
[----:B--2---:R-:W-:-:S03]  /*1fba0*/  ISETP.LT.AND P2, PT, R25, c[0x0][0x17c], !P0 ;  /* 0x00005f0019007a0c */ /* 0x004fc60004741270 */
[----:B------:R-:W2:Y:S04]  /*1fbb0*/  LDL.LU R25, [R1+0x2c] ;  /* 0x00002c0001197983 */ /* 0x000ea80000300800 */
[----:B---3--:R0:W-:Y:S04]  /*1fbc0*/  @P5 STG.E.U16 [R4.64], R23 ;  /* 0x0000001704005986 */ /* 0x0081e8000c101506 */
[----:B------:R1:W-:Y:S01]  /*1fbd0*/  @P4 STG.E.U16 [R8.64], R21 ;  /* 0x0000001508004986 */ /* 0x0003e2000c101506 */
[----:B0-----:R-:W-:-:S03]  /*1fbe0*/  LEA R4, P6, R6, R3, 0x1 ;  /* 0x0000000306047211 */ /* 0x001fc600078c08ff */
[----:B------:R-:W3:Y:S01]  /*1fbf0*/  LDL.LU R23, [R1+0x8c] ;  /* 0x00008c0001177983 */ /* 0x000ee20000300800 */
[----:B------:R-:W-:Y:S01]  /*1fc00*/  LEA.HI.X.SX32 R5, R6, R0, 0x1, P6 ;  /* 0x0000000006057211 */ /* 0x000fe200030f0eff */
[----:B------:R-:W-:Y:S01]  /*1fc10*/  IMAD R6, R16, 0x2, R2 ;  /* 0x0000000210067824 */ /* 0x000fe200078e0202 */
[----:B-1----:R-:W-:-:S03]  /*1fc20*/  LEA R8, P6, R2, R3, 0x1 ;  /* 0x0000000302087211 */ /* 0x002fc600078c08ff */
[----:B----4-:R0:W-:Y:S01]  /*1fc30*/  @P3 STG.E.U16 [R4.64], R14 ;  /* 0x0000000e04003986 */ /* 0x0101e2000c101506 */
[----:B------:R-:W-:Y:S02]  /*1fc40*/  ISETP.LT.AND P5, PT, R29, c[0x0][0x17c], !P0 ;  /* 0x00005f001d007a0c */ /* 0x000fe400047a1270 */
[----:B------:R-:W-:Y:S01]  /*1fc50*/  LEA.HI.X.SX32 R9, R2, R0, 0x1, P6 ;  /* 0x0000000002097211 */ /* 0x000fe200030f0eff */
[----:B------:R-:W4:Y:S01]  /*1fc60*/  LDL.LU R29, [R1+0x6c] ;  /* 0x00006c00011d7983 */ /* 0x000f220000300800 */
[----:B------:R-:W-:Y:S01]  /*1fc70*/  ISETP.LT.AND P4, PT, R27, c[0x0][0x17c], !P0 ;  /* 0x00005f001b007a0c */ /* 0x000fe20004781270 */
[----:B------:R-:W-:Y:S01]  /*1fc80*/  IMAD R2, R16, 0x2, R6 ;  /* 0x0000000210027824 */ /* 0x000fe200078e0206 */
[----:B------:R-:W-:Y:S01]  /*1fc90*/  ISETP.LT.AND P3, PT, R26, c[0x0][0x17c], !P0 ;  /* 0x00005f001a007a0c */ /* 0x000fe20004761270 */
[----:B------:R-:W2:Y:S01]  /*1fca0*/  LDL.LU R27, [R1+0x4c] ;  /* 0x00004c00011b7983 */ /* 0x000ea20000300800 */
[----:B0-----:R-:W-:-:S03]  /*1fcb0*/  LEA R4, P6, R6, R3, 0x1 ;  /* 0x0000000306047211 */ /* 0x001fc600078c08ff */
[----:B------:R-:W2:Y:S01]  /*1fcc0*/  LDL.LU R26, [R1+0xc] ;  /* 0x00000c00011a7983 */ /* 0x000ea20000300800 */
[----:B------:R-:W-:-:S03]  /*1fcd0*/  LEA.HI.X.SX32 R5, R6, R0, 0x1, P6 ;  /* 0x0000000006057211 */ /* 0x000fc600030f0eff */
[----:B------:R-:W2:Y:S04]  /*1fce0*/  LDL.LU R6, [R1+0x29c] ;  /* 0x00029c0001067983 */ /* 0x000ea80000300800 */
[----:B------:R0:W-:Y:S02]  /*1fcf0*/  @P1 STG.E.U16 [R8.64], R17 ;  /* 0x0000001108001986 */ /* 0x0001e4000c101506 */
[----:B0-----:R-:W-:-:S04]  /*1fd00*/  LEA R8, P6, R2, R3, 0x1 ;  /* 0x0000000302087211 */ /* 0x001fc800078c08ff */
[----:B------:R-:W-:Y:S02]  /*1fd10*/  LEA.HI.X.SX32 R9, R2, R0, 0x1, P6 ;  /* 0x0000000002097211 */ /* 0x000fe400030f0eff */
[----:B--2---:R-:W-:Y:S01]  /*1fd20*/  ISETP.LT.AND P1, PT, R6, c[0x0][0x17c], !P0 ;  /* 0x00005f0006007a0c */ /* 0x004fe20004721270 */
[----:B------:R-:W-:Y:S02]  /*1fd30*/  IMAD R6, R16, 0x2, R2 ;  /* 0x0000000210067824 */ /* 0x000fe400078e0202 */
        /* <DEDUP_REMOVED lines=9> */
[----:B------:R-:W-:Y:S01]  /*1fdd0*/  LEA.HI.X.SX32 R9, R2, R0, 0x1, P6 ;  /* 0x0000000002097211 */ /* 0x000fe200030f0eff */
[----:B---3--:R0:W-:Y:S04]  /*1fde0*/  @P4 STG.E.U16 [R4.64], R23 ;  /* 0x0000001704004986 */ /* 0x0081e8000c101506 */
[----:B----4-:R1:W-:Y:S01]  /*1fdf0*/  @P3 STG.E.U16 [R8.64], R29 ;  /* 0x0000001d08003986 */ /* 0x0103e2000c101506 */
[----:B------:R-:W-:Y:S02]  /*1fe00*/  ISETP.LT.AND P3, PT, R7, c[0x0][0x17c], !P0 ;  /* 0x00005f0007007a0c */ /* 0x000fe40004761270 */
[----:B--2---:R-:W-:Y:S01]  /*1fe10*/  ISETP.LT.AND P5, PT, R6, c[0x0][0x17c], !P0 ;  /* 0x00005f0006007a0c */ /* 0x004fe200047a1270 */
[----:B------:R-:W-:Y:S02]  /*1fe20*/  IMAD R6, R16, 0x2, R2 ;  /* 0x0000000210067824 */ /* 0x000fe400078e0202 */
[----:B------:R-:W2:Y:S04]  /*1fe30*/  LDL.LU R2, [R1+0x2a8] ;  /* 0x0002a80001027983 */ /* 0x000ea80000300800 */
[----:B------:R-:W3:Y:S01]  /*1fe40*/  LDL.LU R7, [R1+0x730] ;  /* 0x0007300001077983 */ /* 0x000ee20000300800 */
[----:B0-----:R-:W-:-:S04]  /*1fe50*/  LEA R4, P6, R6, R3, 0x1 ;  /* 0x0000000306047211 */ /* 0x001fc800078c08ff */
[----:B------:R-:W-:-:S05]  /*1fe60*/  LEA.HI.X.SX32 R5, R6, R0, 0x1, P6 ;  /* 0x0000000006057211 */ /* 0x000fca00030f0eff */
[----:B------:R0:W-:Y:S01]  /*1fe70*/  @P1 STG.E.U16 [R4.64], R27 ;  /* 0x0000001b04001986 */ /* 0x0001e2000c101506 */
[----:B------:R-:W-:-:S03]  /*1fe80*/  ISETP.LT.AND P1, PT, R11, c[0x0][0x17c], !P0 ;  /* 0x00005f000b007a0c */ /* 0x000fc60004721270 */
[----:B------:R-:W4:Y:S01]  /*1fe90*/  LDL.LU R11, [R1+0x72c] ;  /* 0x00072c00010b7983 */ /* 0x000f220000300800 */
[----:B--2---:R-:W-:Y:S01]  /*1fea0*/  ISETP.LT.AND P4, PT, R2, c[0x0][0x17c], !P0 ;  /* 0x00005f0002007a0c */ /* 0x004fe20004781270 */
[----:B------:R-:W-:-:S04]  /*1feb0*/  IMAD R2, R16, 0x2, R6 ;  /* 0x0000000210027824 */ /* 0x000fc800078e0206 */
[----:B------:R-:W-:Y:S01]  /*1fec0*/  IMAD R6, R16, 0x2, R2 ;  /* 0x0000000210067824 */ /* 0x000fe200078e0202 */
[----:B-1----:R-:W-:-:S04]  /*1fed0*/  LEA R8, P6, R2, R3, 0x1 ;  /* 0x0000000302087211 */ /* 0x002fc800078c08ff */
[----:B------:R-:W-:Y:S01]  /*1fee0*/  LEA.HI.X.SX32 R9, R2, R0, 0x1, P6 ;  /* 0x0000000002097211 */ /* 0x000fe200030f0eff */
[----:B------:R-:W-:Y:S01]  /*1fef0*/  IMAD R2, R16, 0x2, R6 ;  /* 0x0000000210027824 */ /* 0x000fe200078e0206 */
[----:B0-----:R-:W-:-:S03]  /*1ff00*/  LEA R4, P6, R6, R3, 0x1 ;  /* 0x0000000306047211 */ /* 0x001fc600078c08ff */
[----:B------:R0:W-:Y:S01]  /*1ff10*/  @P2 STG.E.U16 [R8.64], R26 ;  /* 0x0000001a08002986 */ /* 0x0001e2000c101506 */
[----:B------:R-:W-:Y:S01]  /*1ff20*/  LEA.HI.X.SX32 R5, R6, R0, 0x1, P6 ;  /* 0x0000000006057211 */ /* 0x000fe200030f0eff */
[----:B------:R-:W-:Y:S01]  /*1ff30*/  IMAD R6, R16, 0x2, R2 ;  /* 0x0000000210067824 */ /* 0x000fe200078e0202 */
[----:B------:R-:W-:Y:S02]  /*1ff40*/  ISETP.LT.AND P2, PT, R15, c[0x0][0x17c], !P0 ;  /* 0x00005f000f007a0c */ /* 0x000fe40004741270 */
[----:B------:R-:W2:Y:S01]  /*1ff50*/  LDL.LU R15, [R1+0x728] ;  /* 0x00072800010f7983 */ /* 0x000ea20000300800 */
[----:B0-----:R-:W-:-:S03]  /*1ff60*/  LEA R8, P6, R2, R3, 0x1 ;  /* 0x0000000302087211 */ /* 0x001fc600078c08ff */
[----:B---3--:R0:W-:Y:S01]  /*1ff70*/  @P5 STG.E.U16 [R4.64], R7 ;  /* 0x0000000704005986 */ /* 0x0081e2000c101506 */
[----:B------:R-:W-:Y:S01]  /*1ff80*/  LEA.HI.X.SX32 R9, R2, R0, 0x1, P6 ;  /* 0x0000000002097211 */ /* 0x000fe200030f0eff */
[----:B------:R-:W-:Y:S01]  /*1ff90*/  IMAD R2, R16, 0x2, R6 ;  /* 0x0000000210027824 */ /* 0x000fe200078e0206 */
[----:B------:R-:W-:Y:S02]  /*1ffa0*/  ISETP.LT.AND P5, PT, R19, c[0x0][0x17c], !P0 ;  /* 0x00005f0013007a0c */ /* 0x000fe400047a1270 */
[----:B------:R-:W3:Y:S01]  /*1ffb0*/  LDL.LU R19, [R1+0x724] ;  /* 0x0007240001137983 */ /* 0x000ee20000300800 */
[----:B0-----:R-:W-:-:S04]  /*1ffc0*/  LEA R4, P6, R6, R3, 0x1 ;  /* 0x0000000306047211 */ /* 0x001fc800078c08ff */
[----:B------:R-:W-:Y:S02]  /*1ffd0*/  LEA.HI.X.SX32 R5, R6, R0, 0x1, P6 ;  /* 0x0000000006057211 */ /* 0x000fe400030f0eff */
[----:B------:R-:W3:Y:S04]  /*1ffe0*/  LDL.LU R6, [R1+0x2bc] ;  /* 0x0002bc0001067983 */ /* 0x000ee80000300800 */
[----:B----4-:R0:W-:Y:S02]  /*1fff0*/  @P4 STG.E.U16 [R8.64], R11 ;  /* 0x0000000b08004986 */ /* 0x0101e4000c101506 */
[----:B0-----:R-:W-:-:S04]  /*20000*/  LEA R8, P6, R2, R3, 0x1 ;  /* 0x0000000302087211 */ /* 0x001fc800078c08ff */
[----:B------:R-:W-:Y:S01]  /*20010*/  LEA.HI.X.SX32 R9, R2, R0, 0x1, P6 ;  /* 0x0000000002097211 */ /* 0x000fe200030f0eff */
[----:B--2---:R0:W-:Y:S01]  /*20020*/  @P3 STG.E.U16 [R4.64], R15 ;  /* 0x0000000f04003986 */ /* 0x0041e2000c101506 */
[----:B---3--:R-:W-:Y:S01]  /*20030*/  ISETP.LT.AND P4, PT, R6, c[0x0][0x17c], !P0 ;  /* 0x00005f0006007a0c */ /* 0x008fe20004781270 */
[----:B------:R-:W-:Y:S02]  /*20040*/  IMAD R6, R16, 0x2, R2 ;  /* 0x0000000210067824 */ /* 0x000fe400078e0202 */
[----:B------:R-:W2:Y:S04]  /*20050*/  LDL.LU R2, [R1+0x2c0] ;  /* 0x0002c00001027983 */ /* 0x000ea80000300800 */
[----:B0-----:R-:W3:Y:S01]  /*20060*/  LDL.LU R5, [R1+0x2c4] ;  /* 0x0002c40001057983 */ /* 0x001ee20000300800 */
[----:B------:R-:W-:-:S03]  /*20070*/  LEA R4, P6, R6, R3, 0x1 ;  /* 0x0000000306047211 */ /* 0x000fc600078c08ff */
[----:B------:R0:W-:Y:S01]  /*20080*/  @P1 STG.E.U16 [R8.64], R19 ;  /* 0x0000001308001986 */ /* 0x0001e2000c101506 */
[----:B--2---:R-:W-:Y:S01]  /*20090*/  ISETP.LT.AND P3, PT, R2, c[0x0][0x17c], !P0 ;  /* 0x00005f0002007a0c */ /* 0x004fe20004761270 */
[----:B------:R-:W-:Y:S01]  /*200a0*/  IMAD R2, R16, 0x2, R6 ;  /* 0x0000000210027824 */ /* 0x000fe200078e0206 */
[----:B---3--:R-:W-:Y:S02]  /*200b0*/  ISETP.LT.AND P1, PT, R5, c[0x0][0x17c], !P0 ;  /* 0x00005f0005007a0c */ /* 0x008fe40004721270 */
[----:B------:R-:W-:Y:S02]  /*200c0*/  LEA.HI.X.SX32 R5, R6, R0, 0x1, P6 ;  /* 0x0000000006057211 */ /* 0x000fe400030f0eff */
[----:B------:R-:W2:Y:S04]  /*200d0*/  LDL.LU R6, [R1+0x9c] ;  /* 0x00009c0001067983 */ /* 0x000ea80000300800 */
[----:B0-----:R-:W3:Y:S01]  /*200e0*/  LDL.LU R9, [R1+0xac] ;  /* 0x0000ac0001097983 */ /* 0x001ee20000300800 */
[----:B------:R-:W-:-:S02]  /*200f0*/  LEA R8, P6, R2, R3, 0x1 ;  /* 0x0000000302087211 */ /* 0x000fc400078c08ff */
[----:B--2---:R-:W-:Y:S02]  /*20100*/  PRMT R7, R6, 0x7632, R7 ;  /* 0x0000763206077816 */ /* 0x004fe40000000007 */
[----:B---3--:R-:W-:Y:S01]  /*20110*/  PRMT R10, R9, 0x7632, R10 ;  /* 0x00007632090a7816 */ /* 0x008fe2000000000a */
[----:B------:R-:W-:Y:S01]  /*20120*/  IMAD R6, R16, 0x2, R2 ;  /* 0x0000000210067824 */ /* 0x000fe200078e0202 */
[----:B------:R-:W-:Y:S02]  /*20130*/  LEA.HI.X.SX32 R9, R2, R0, 0x1, P6 ;  /* 0x0000000002097211 */ /* 0x000fe400030f0eff */
[----:B------:R-:W2:Y:S04]  /*20140*/  LDL.LU R2, [R1+0x17c] ;  /* 0x00017c0001027983 */ /* 0x000ea80000300800 */
[----:B------:R0:W-:Y:S04]  /*20150*/  @P2 STG.E.U16 [R4.64], R10 ;  /* 0x0000000a04002986 */ /* 0x0001e8000c101506 */
[----:B0-----:R-:W3:Y:S04]  /*20160*/  LDL.LU R5, [R1+0x2c8] ;  /* 0x0002c80001057983 */ /* 0x001ee80000300800 */
[----:B------:R0:W-:Y:S01]  /*20170*/  @P5 STG.E.U16 [R8.64], R7 ;  /* 0x0000000708005986 */ /* 0x0001e2000c101506 */
[----:B---3--:R-:W-:-:S03]  /*20180*/  ISETP.LT.AND P2, PT, R5, c[0x0][0x17c], !P0 ;  /* 0x00005f0005007a0c */ /* 0x008fc60004741270 */
[----:B------:R-:W3:Y:S04]  /*20190*/  LDL.LU R5, [R1+0x2cc] ;  /* 0x0002cc0001057983 */ /* 0x000ee80000300800 */
[----:B0-----:R-:W4:Y:S01]  /*201a0*/  LDL.LU R8, [R1+0x14c] ;  /* 0x00014c0001087983 */ /* 0x001f220000300800 */
[----:B------:R-:W-:Y:S01]  /*201b0*/  LEA R4, P6, R6, R3, 0x1 ;  /* 0x0000000306047211 */ /* 0x000fe200078c08ff */
[--C-:B------:R-:W-:Y:S01]  /*201c0*/  IMAD R9, R16, 0x2, R6.reuse ;  /* 0x0000000210097824 */ /* 0x100fe200078e0206 */
[----:B---3--:R-:W-:Y:S02]  /*201d0*/  ISETP.LT.AND P5, PT, R5, c[0x0][0x17c], !P0 ;  /* 0x00005f0005007a0c */ /* 0x008fe400047a1270 */
[----:B------:R-:W-:Y:S02]  /*201e0*/  LEA.HI.X.SX32 R5, R6, R0, 0x1, P6 ;  /* 0x0000000006057211 */ /* 0x000fe400030f0eff */
[----:B----4-:R-:W-:-:S05]  /*201f0*/  PRMT R6, R8, 0x7632, R6 ;  /* 0x0000763208067816 */ /* 0x010fca0000000006 */
[----:B------:R0:W-:Y:S04]  /*20200*/  @P4 STG.E.U16 [R4.64], R6 ;  /* 0x0000000604004986 */ /* 0x0001e8000c101506 */
[----:B0-----:R-:W3:Y:S01]  /*20210*/  LDL.LU R5, [R1+0x2d0] ;  /* 0x0002d00001057983 */ /* 0x001ee20000300800 */
[C---:B------:R-:W-:Y:S02]  /*20220*/  LEA R8, P6, R9.reuse, R3, 0x1 ;  /* 0x0000000309087211 */ /* 0x040fe400078c08ff */
[----:B--2---:R-:W-:Y:S01]  /*20230*/  PRMT R7, R2, 0x7632, R7 ;  /* 0x0000763202077816 */ /* 0x004fe20000000007 */
[----:B------:R-:W-:Y:S01]  /*20240*/  IMAD R2, R16, 0x2, R9 ;  /* 0x0000000210027824 */ /* 0x000fe200078e0209 */
[----:B------:R-:W-:Y:S02]  /*20250*/  LEA.HI.X.SX32 R9, R9, R0, 0x1, P6 ;  /* 0x0000000009097211 */ /* 0x000fe400030f0eff */
[----:B---3--:R-:W-:-:S02]  /*20260*/  ISETP.LT.AND P4, PT, R5, c[0x0][0x17c], !P0 ;  /* 0x00005f0005007a0c */ /* 0x008fc40004781270 */
[----:B------:R-:W2:Y:S01]  /*20270*/  LDL.LU R5, [R1+0x2d4] ;  /* 0x0002d40001057983 */ /* 0x000ea20000300800 */
[-C--:B------:R-:W-:Y:S01]  /*20280*/  LEA R4, P6, R2, R3.reuse, 0x1 ;  /* 0x0000000302047211 */ /* 0x080fe200078c08ff */
[----:B------:R-:W-:Y:S02]  /*20290*/  IMAD R6, R16, 0x2, R2 ;  /* 0x0000000210067824 */ /* 0x000fe400078e0202 */
[----:B------:R0:W-:Y:S01]  /*202a0*/  @P3 STG.E.U16 [R8.64], R7 ;  /* 0x0000000708003986 */ /* 0x0001e2000c101506 */
[----:B--2---:R-:W-:Y:S02]  /*202b0*/  ISETP.LT.AND P3, PT, R5, c[0x0][0x17c], !P0 ;  /* 0x00005f0005007a0c */ /* 0x004fe40004761270 */
        /* <DEDUP_REMOVED lines=42> */
[----:B0-----:R-:W3:Y:S01]  /*20560*/  LDL.LU R5, [R1+0x2e8] ;  /* 0x0002e80001057983 */ /* 0x001ee20000300800 */
[----:B------:R-:W-:-:S02]  /*20570*/  LEA R4, P6, R6, R3, 0x1 ;  /* 0x0000000306047211 */ /* 0x000fc400078c08ff */
[----:B---3--:R-:W-:Y:S02]  /*20580*/  ISETP.LT.AND P3, PT, R5, c[0x0][0x17c], !P0 ;  /* 0x00005f0005007a0c */ /* 0x008fe40004761270 */
[----:B------:R-:W3:Y:S01]  /*20590*/  LDL.LU R5, [R1+0x2ec] ;  /* 0x0002ec0001057983 */ /* 0x000ee20000300800 */
[----:B------:R-:W-:-:S03]  /*205a0*/  PRMT R11, R18, 0x7632, R11 ;  /* 0x00007632120b7816 */ /* 0x000fc6000000000b */
[----:B------:R0:W-:Y:S02]  /*205b0*/  @P1 STG.E.U16 [R8.64], R7 ;  /* 0x0000000708001986 */ /* 0x0001e4000c101506 */
[----:B0-----:R-:W-:Y:S01]  /*205c0*/  IMAD R9, R16, 0x2, R6 ;  /* 0x0000000210097824 */ /* 0x001fe200078e0206 */
[----:B---3--:R-:W-:Y:S02]  /*205d0*/  ISETP.LT.AND P1, PT, R5, c[0x0][0x17c], !P0 ;  /* 0x00005f0005007a0c */ /* 0x008fe40004721270 */
[----:B------:R-:W-:Y:S02]  /*205e0*/  LEA.HI.X.SX32 R5, R6, R0, 0x1, P6 ;  /* 0x0000000006057211 */ /* 0x000fe400030f0eff */
[----:B------:R-:W3:Y:S04]  /*205f0*/  LDL.LU R6, [R1+0x2f0] ;  /* 0x0002f00001067983 */ /* 0x000ee80000300800 */
[----:B------:R-:W4:Y:S04]  /*20600*/  LDL.LU R18, [R1+0x300] ;  /* 0x0003000001127983 */ /* 0x000f280000300800 */
[----:B------:R0:W-:Y:S04]  /*20610*/  @P2 STG.E.U16 [R4.64], R11 ;  /* 0x0000000b04002986 */ /* 0x0001e8000c101506 */
[----:B0-----:R-:W4:Y:S01]  /*20620*/  LDL.LU R5, [R1+0x2f4] ;  /* 0x0002f40001057983 */ /* 0x001f220000300800 */
[----:B------:R-:W-:-:S02]  /*20630*/  LEA R8, P6, R9, R3, 0x1 ;  /* 0x0000000309087211 */ /* 0x000fc400078c08ff */
[----:B--2---:R-:W-:Y:S01]  /*20640*/  PRMT R7, R2, 0x7632, R7 ;  /* 0x0000763202077816 */ /* 0x004fe20000000007 */
[----:B------:R-:W-:Y:S01]  /*20650*/  IMAD R2, R16, 0x2, R9 ;  /* 0x0000000210027824 */ /* 0x000fe200078e0209 */
[----:B------:R-:W-:-:S04]  /*20660*/  LEA.HI.X.SX32 R9, R9, R0, 0x1, P6 ;  /* 0x0000000009097211 */ /* 0x000fc800030f0eff */
[-C--:B------:R-:W-:Y:S01]  /*20670*/  LEA R4, P6, R2, R3.reuse, 0x1 ;  /* 0x0000000302047211 */ /* 0x080fe200078c08ff */
[----:B------:R0:W-:Y:S01]  /*20680*/  @P5 STG.E.U16 [R8.64], R7 ;  /* 0x0000000708005986 */ /* 0x0001e2000c101506 */
[----:B---3--:R-:W-:Y:S01]  /*20690*/  ISETP.LT.AND P2, PT, R6, c[0x0][0x17c], !P0 ;  /* 0x00005f0006007a0c */ /* 0x008fe20004741270 */
[----:B------:R-:W-:Y:S01]  /*206a0*/  IMAD R6, R16, 0x2, R2 ;  /* 0x0000000210067824 */ /* 0x000fe200078e0202 */
[----:B----4-:R-:W-:Y:S02]  /*206b0*/  ISETP.LT.AND P5, PT, R5, c[0x0][0x17c], !P0 ;  /* 0x00005f0005007a0c */ /* 0x010fe400047a1270 */
[----:B------:R-:W-:Y:S02]  /*206c0*/  LEA.HI.X.SX32 R5, R2, R0, 0x1, P6 ;  /* 0x0000000002057211 */ /* 0x000fe400030f0eff */
[----:B------:R-:W2:Y:S04]  /*206d0*/  LDL.LU R2, [R1+0x13c] ;  /* 0x00013c0001027983 */ /* 0x000ea80000300800 */
[----:B0-----:R-:W3:Y:S01]  /*206e0*/  LDL.LU R9, [R1+0x16c] ;  /* 0x00016c0001097983 */ /* 0x001ee20000300800 */
[----:B------:R-:W-:-:S02]  /*206f0*/  LEA R8, P6, R6, R3, 0x1 ;  /* 0x0000000306087211 */ /* 0x000fc400078c08ff */
[----:B--2---:R-:W-:Y:S02]  /*20700*/  PRMT R12, R2, 0x7632, R12 ;  /* 0x00007632020c7816 */ /* 0x004fe4000000000c */
[----:B---3--:R-:W-:Y:S02]  /*20710*/  PRMT R10, R9, 0x7632, R10 ;  /* 0x00007632090a7816 */ /* 0x008fe4000000000a */
[----:B------:R-:W-:Y:S01]  /*20720*/  LEA.HI.X.SX32 R9, R6, R0, 0x1, P6 ;  /* 0x0000000006097211 */ /* 0x000fe200030f0eff */
[----:B------:R-:W-:Y:S02]  /*20730*/  IMAD R2, R16, 0x2, R6 ;  /* 0x0000000210027824 */ /* 0x000fe400078e0206 */
[----:B------:R-:W2:Y:S04]  /*20740*/  LDL.LU R6, [R1+0x2f8] ;  /* 0x0002f80001067983 */ /* 0x000ea80000300800 */
[----:B------:R0:W-:Y:S04]  /*20750*/  @P4 STG.E.U16 [R4.64], R10 ;  /* 0x0000000a04004986 */ /* 0x0001e8000c101506 */
[----:B------:R1:W-:Y:S04]  /*20760*/  @P3 STG.E.U16 [R8.64], R12 ;  /* 0x0000000c08003986 */ /* 0x0003e8000c101506 */
[----:B0-----:R-:W3:Y:S04]  /*20770*/  LDL.LU R5, [R1+0x2fc] ;  /* 0x0002fc0001057983 */ /* 0x001ee80000300800 */
[----:B-1----:R-:W4:Y:S01]  /*20780*/  LDL.LU R9, [R1+0x12c] ;  /* 0x00012c0001097983 */ /* 0x002f220000300800 */
[----:B------:R-:W-:-:S02]  /*20790*/  LEA R4, P6, R2, R3, 0x1 ;  /* 0x0000000302047211 */ /* 0x000fc400078c08ff */
[----:B------:R-:W-:Y:S02]  /*207a0*/  PRMT R11, R22, 0x7632, R11 ;  /* 0x00007632160b7816 */ /* 0x000fe4000000000b */
[----:B------:R-:W2:Y:S01]  /*207b0*/  LDL.LU R22, [R1+0x310] ;  /* 0x0003100001167983 */ /* 0x000ea20000300800 */
[----:B---3--:R-:W-:Y:S02]  /*207c0*/  ISETP.LT.AND P3, PT, R5, c[0x0][0x17c], !P0 ;  /* 0x00005f0005007a0c */ /* 0x008fe40004761270 */
[----:B------:R-:W-:Y:S02]  /*207d0*/  LEA.HI.X.SX32 R5, R2, R0, 0x1, P6 ;  /* 0x0000000002057211 */ /* 0x000fe400030f0eff */
[----:B----4-:R-:W-:-:S05]  /*207e0*/  PRMT R7, R9, 0x7632, R7 ;  /* 0x0000763209077816 */ /* 0x010fca0000000007 */
[----:B------:R0:W-:Y:S01]  /*207f0*/  @P1 STG.E.U16 [R4.64], R7 ;  /* 0x0000000704001986 */ /* 0x0001e2000c101506 */
[----:B------:R-:W-:-:S03]  /*20800*/  ISETP.LT.AND P1, PT, R18, c[0x0][0x17c], !P0 ;  /* 0x00005f0012007a0c */ /* 0x000fc60004721270 */
[----:B------:R-:W3:Y:S04]  /*20810*/  LDL.LU R18, [R1+0x314] ;  /* 0x0003140001127983 */ /* 0x000ee80000300800 */
[----:B0-----:R-:W4:Y:S01]  /*20820*/  LDL.LU R5, [R1+0x304] ;  /* 0x0003040001057983 */ /* 0x001f220000300800 */
[----:B--2---:R-:W-:Y:S01]  /*20830*/  ISETP.LT.AND P4, PT, R6, c[0x0][0x17c], !P0 ;  /* 0x00005f0006007a0c */ /* 0x004fe20004781270 */
[----:B------:R-:W-:-:S05]  /*20840*/  IMAD R6, R16, 0x2, R2 ;  /* 0x0000000210067824 */ /* 0x000fca00078e0202 */
[----:B------:R-:W-:Y:S01]  /*20850*/  LEA R8, P6, R6, R3, 0x1 ;  /* 0x0000000306087211 */ /* 0x000fe200078c08ff */
[----:B------:R-:W-:-:S03]  /*20860*/  IMAD R2, R16, 0x2, R6 ;  /* 0x0000000210027824 */ /* 0x000fc600078e0206 */
[----:B------:R-:W-:Y:S01]  /*20870*/  LEA.HI.X.SX32 R9, R6, R0, 0x1, P6 ;  /* 0x0000000006097211 */ /* 0x000fe200030f0eff */
[----:B------:R-:W-:Y:S01]  /*20880*/  IMAD R6, R16, 0x2, R2 ;  /* 0x0000000210067824 */ /* 0x000fe200078e0202 */
[----:B------:R-:W-:-:S03]  /*20890*/  LEA R4, P6, R2, R3, 0x1 ;  /* 0x0000000302047211 */ /* 0x000fc600078c08ff */
[----:B------:R0:W-:Y:S01]  /*208a0*/  @P2 STG.E.U16 [R8.64], R11 ;  /* 0x0000000b08002986 */ /* 0x0001e2000c101506 */
[----:B------:R-:W-:Y:S02]  /*208b0*/  PRMT R10, R20, 0x7632, R10 ;  /* 0x00007632140a7816 */ /* 0x000fe4000000000a */
[----:B------:R-:W-:Y:S01]  /*208c0*/  PRMT R12, R28, 0x7632, R12 ;  /* 0x000076321c0c7816 */ /* 0x000fe2000000000c */
[----:B------:R-:W2:Y:S04]  /*208d0*/  LDL.LU R20, [R1+0x318] ;  /* 0x0003180001147983 */ /* 0x000ea80000300800 */
[----:B------:R-:W2:Y:S01]  /*208e0*/  LDL.LU R28, [R1+0x320] ;  /* 0x00032000011c7983 */ /* 0x000ea20000300800 */
[----:B----4-:R-:W-:Y:S02]  /*208f0*/  ISETP.LT.AND P2, PT, R5, c[0x0][0x17c], !P0 ;  /* 0x00005f0005007a0c */ /* 0x010fe40004741270 */
[----:B------:R-:W-:-:S02]  /*20900*/  LEA.HI.X.SX32 R5, R2, R0, 0x1, P6 ;  /* 0x0000000002057211 */ /* 0x000fc400030f0eff */
[----:B0-----:R-:W-:Y:S01]  /*20910*/  LEA R8, P6, R6, R3, 0x1 ;  /* 0x0000000306087211 */ /* 0x001fe200078c08ff */
[----:B------:R-:W-:-:S03]  /*20920*/  IMAD R2, R16, 0x2, R6 ;  /* 0x0000000210027824 */ /* 0x000fc600078e0206 */
[----:B------:R-:W-:Y:S02]  /*20930*/  LEA.HI.X.SX32 R9, R6, R0, 0x1, P6 ;  /* 0x0000000006097211 */ /* 0x000fe400030f0eff */
[----:B------:R-:W4:Y:S04]  /*20940*/  LDL.LU R6, [R1+0x308] ;  /* 0x0003080001067983 */ /* 0x000f280000300800 */
[----:B------:R0:W-:Y:S04]  /*20950*/  @P5 STG.E.U16 [R4.64], R10 ;  /* 0x0000000a04005986 */ /* 0x0001e8000c101506 */
[----:B0-----:R-:W2:Y:S04]  /*20960*/  LDL.LU R10, [R1+0xbc] ;  /* 0x0000bc00010a7983 */ /* 0x001ea80000300800 */
[----:B------:R-:W3:Y:S01]  /*20970*/  LDL.LU R5, [R1+0x30c] ;  /* 0x00030c0001057983 */ /* 0x000ee20000300800 */
[----:B------:R-:W-:-:S03]  /*20980*/  LEA R4, P6, R2, R3, 0x1 ;  /* 0x0000000302047211 */ /* 0x000fc600078c08ff */
[----:B------:R0:W-:Y:S01]  /*20990*/  @P4 STG.E.U16 [R8.64], R12 ;  /* 0x0000000c08004986 */ /* 0x0001e2000c101506 */
[----:B------:R-:W-:Y:S02]  /*209a0*/  PRMT R11, R21, 0x7632, R11 ;  /* 0x00007632150b7816 */ /* 0x000fe4000000000b */
[----:B------:R-:W-:Y:S01]  /*209b0*/  PRMT R13, R17, 0x7632, R13 ;  /* 0x00007632110d7816 */ /* 0x000fe2000000000d */
[----:B------:R-:W3:Y:S01]  /*209c0*/  LDL.LU R21, [R1+0x324] ;  /* 0x0003240001157983 */ /* 0x000ee20000300800 */
[----:B0-----:R-:W-:Y:S02]  /*209d0*/  PRMT R12, R14, 0x7632, R12 ;  /* 0x000076320e0c7816 */ /* 0x001fe4000000000c */
[----:B----4-:R-:W-:Y:S01]  /*209e0*/  ISETP.LT.AND P5, PT, R6, c[0x0][0x17c], !P0 ;  /* 0x00005f0006007a0c */ /* 0x010fe200047a1270 */
[----:B------:R-:W-:Y:S01]  /*209f0*/  IMAD R6, R16, 0x2, R2 ;  /* 0x0000000210067824 */ /* 0x000fe200078e0202 */
[----:B--2---:R-:W-:Y:S02]  /*20a00*/  PRMT R7, R10, 0x7632, R7 ;  /* 0x000076320a077816 */ /* 0x004fe40000000007 */
[----:B---3--:R-:W-:-:S02]  /*20a10*/  ISETP.LT.AND P4, PT, R5, c[0x0][0x17c], !P0 ;  /* 0x00005f0005007a0c */ /* 0x008fc40004781270 */
[----:B------:R-:W-:Y:S01]  /*20a20*/  LEA.HI.X.SX32 R5, R2, R0, 0x1, P6 ;  /* 0x0000000002057211 */ /* 0x000fe200030f0eff */
[----:B------:R-:W-:Y:S01]  /*20a30*/  IMAD R2, R16, 0x2, R6 ;  /* 0x0000000210027824 */ /* 0x000fe200078e0206 */
[----:B------:R-:W-:-:S03]  /*20a40*/  LEA R8, P6, R6, R3, 0x1 ;  /* 0x0000000306087211 */ /* 0x000fc600078c08ff */
[----:B------:R0:W-:Y:S01]  /*20a50*/  @P3 STG.E.U16 [R4.64], R7 ;  /* 0x0000000704003986 */ /* 0x0001e2000c101506 */
[----:B------:R-:W-:Y:S01]  /*20a60*/  LEA.HI.X.SX32 R9, R6, R0, 0x1, P6 ;  /* 0x0000000006097211 */ /* 0x000fe200030f0eff */
[----:B------:R-:W-:-:S04]  /*20a70*/  IMAD R6, R16, 0x2, R2 ;  /* 0x0000000210067824 */ /* 0x000fc800078e0202 */
[----:B------:R1:W-:Y:S01]  /*20a80*/  @P1 STG.E.U16 [R8.64], R11 ;  /* 0x0000000b08001986 */ /* 0x0003e2000c101506 */
[----:B0-----:R-:W-:-:S04]  /*20a90*/  LEA R4, P6, R2, R3, 0x1 ;  /* 0x0000000302047211 */ /* 0x001fc800078c08ff */
[----:B------:R-:W-:Y:S02]  /*20aa0*/  LEA.HI.X.SX32 R5, R2, R0, 0x1, P6 ;  /* 0x0000000002057211 */ /* 0x000fe400030f0eff */
[----:B-1----:R-:W-:-:S04]  /*20ab0*/  LEA R8, P6, R6, R3, 0x1 ;  /* 0x0000000306087211 */ /* 0x002fc800078c08ff */
[----:B------:R-:W-:Y:S01]  /*20ac0*/  LEA.HI.X.SX32 R9, R6, R0, 0x1, P6 ;  /* 0x0000000006097211 */ /* 0x000fe200030f0eff */
[----:B------:R0:W-:Y:S01]  /*20ad0*/  @P2 STG.E.U16 [R4.64], R12 ;  /* 0x0000000c04002986 */ /* 0x0001e2000c101506 */
[----:B------:R-:W-:-:S03]  /*20ae0*/  ISETP.LT.AND P3, PT, R22, c[0x0][0x17c], !P0 ;  /* 0x00005f0016007a0c */ /* 0x000fc60004761270 */
[----:B------:R1:W-:Y:S01]  /*20af0*/  @P5 STG.E.U16 [R8.64], R13 ;  /* 0x0000000d08005986 */ /* 0x0003e2000c101506 */
[----:B------:R-:W-:Y:S02]  /*20b00*/  ISETP.LT.AND P5, PT, R28, c[0x0][0x17c], !P0 ;  /* 0x00005f001c007a0c */ /* 0x000fe400047a1270 */
[----:B------:R-:W-:Y:S01]  /*20b10*/  PRMT R7, R24, 0x7632, R7 ;  /* 0x0000763218077816 */ /* 0x000fe20000000007 */
[----:B------:R-:W2:Y:S01]  /*20b20*/  LDL.LU R22, [R1+0x328] ;  /* 0x0003280001167983 */ /* 0x000ea20000300800 */
[----:B------:R-:W-:-:S03]  /*20b30*/  PRMT R11, R25, 0x7632, R11 ;  /* 0x00007632190b7816 */ /* 0x000fc6000000000b */
[----:B------:R-:W3:Y:S04]  /*20b40*/  LDL.LU R28, [R1+0x32c] ;  /* 0x00032c00011c7983 */ /* 0x000ee80000300800 */
[----:B------:R-:W4:Y:S04]  /*20b50*/  LDL.LU R24, [R1+0x330] ;  /* 0x0003300001187983 */ /* 0x000f280000300800 */
[----:B------:R-:W4:Y:S01]  /*20b60*/  LDL.LU R25, [R1+0x31c] ;  /* 0x00031c0001197983 */ /* 0x000f220000300800 */
[----:B------:R-:W-:-:S04]  /*20b70*/  IMAD R2, R16, 0x2, R6 ;  /* 0x0000000210027824 */ /* 0x000fc800078e0206 */
[----:B------:R-:W-:Y:S01]  /*20b80*/  IMAD R6, R16, 0x2, R2 ;  /* 0x0000000210067824 */ /* 0x000fe200078e0202 */
[----:B0-----:R-:W-:-:S03]  /*20b90*/  LEA R4, P6, R2, R3, 0x1 ;  /* 0x0000000302047211 */ /* 0x001fc600078c08ff */
[----:B------:R-:W-:Y:S01]  /*20ba0*/  IMAD R10, R16, 0x2, R6 ;  /* 0x00000002100a7824 */ /* 0x000fe200078e0206 */
[----:B------:R-:W-:-:S03]  /*20bb0*/  LEA.HI.X.SX32 R5, R2, R0, 0x1, P6 ;  /* 0x0000000002057211 */ /* 0x000fc600030f0eff */
[----:B------:R-:W-:Y:S01]  /*20bc0*/  IMAD R12, R16, 0x2, R10 ;  /* 0x00000002100c7824 */ /* 0x000fe200078e020a */
[----:B-1----:R-:W-:Y:S01]  /*20bd0*/  LEA R8, P6, R6, R3, 0x1 ;  /* 0x0000000306087211 */ /* 0x002fe200078c08ff */
[----:B------:R0:W-:Y:S01]  /*20be0*/  @P4 STG.E.U16 [R4.64], R7 ;  /* 0x0000000704004986 */ /* 0x0001e2000c101506 */
[----:B------:R-:W-:Y:S01]  /*20bf0*/  ISETP.LT.AND P1, PT, R18, c[0x0][0x17c], !P0 ;  /* 0x00005f0012007a0c */ /* 0x000fe20004721270 */
[----:B------:R-:W-:Y:S01]  /*20c00*/  IMAD R2, R16, 0x2, R12 ;  /* 0x0000000210027824 */ /* 0x000fe200078e020c */
[----:B------:R-:W-:-:S03]  /*20c10*/  LEA.HI.X.SX32 R9, R6, R0, 0x1, P6 ;  /* 0x0000000006097211 */ /* 0x000fc600030f0eff */
[----:B------:R-:W-:Y:S01]  /*20c20*/  IMAD R6, R16, 0x2, R2 ;  /* 0x0000000210067824 */ /* 0x000fe200078e0202 */
[----:B------:R-:W-:Y:S02]  /*20c30*/  ISETP.LT.AND P2, PT, R20, c[0x0][0x17c], !P0 ;  /* 0x00005f0014007a0c */ /* 0x000fe40004741270 */
[C---:B0-----:R-:W-:Y:S01]  /*20c40*/  LEA R4, P6, R10.reuse, R3, 0x1 ;  /* 0x000000030a047211 */ /* 0x041fe200078c08ff */
[----:B------:R0:W-:Y:S01]  /*20c50*/  @P3 STG.E.U16 [R8.64], R11 ;  /* 0x0000000b08003986 */ /* 0x0001e2000c101506 */
[----:B------:R-:W-:Y:S02]  /*20c60*/  PRMT R13, R23, 0x7632, R13 ;  /* 0x00007632170d7816 */ /* 0x000fe4000000000d */
[----:B------:R-:W-:Y:S01]  /*20c70*/  LEA.HI.X.SX32 R5, R10, R0, 0x1, P6 ;  /* 0x000000000a057211 */ /* 0x000fe200030f0eff */
[----:B------:R-:W-:Y:S01]  /*20c80*/  IMAD R10, R16, 0x2, R6 ;  /* 0x00000002100a7824 */ /* 0x000fe200078e0206 */
[----:B------:R-:W-:-:S03]  /*20c90*/  PRMT R7, R29, 0x7632, R7 ;  /* 0x000076321d077816 */ /* 0x000fc60000000007 */
[----:B------:R-:W-:Y:S01]  /*20ca0*/  IMAD R17, R16, 0x2, R10 ;  /* 0x0000000210117824 */ /* 0x000fe200078e020a */
[----:B0-----:R-:W-:Y:S01]  /*20cb0*/  LEA R8, P6, R12, R3, 0x1 ;  /* 0x000000030c087211 */ /* 0x001fe200078c08ff */
[----:B------:R0:W-:Y:S02]  /*20cc0*/  @P1 STG.E.U16 [R4.64], R13 ;  /* 0x0000000d04001986 */ /* 0x0001e4000c101506 */
[----:B------:R-:W-:Y:S01]  /*20cd0*/  IMAD R14, R16, 0x2, R17 ;  /* 0x00000002100e7824 */ /* 0x000fe200078e0211 */
[----:B------:R-:W-:-:S03]  /*20ce0*/  LEA.HI.X.SX32 R9, R12, R0, 0x1, P6 ;  /* 0x000000000c097211 */ /* 0x000fc600030f0eff */
[----:B------:R-:W-:Y:S02]  /*20cf0*/  IMAD R18, R16, 0x2, R14 ;  /* 0x0000000210127824 */ /* 0x000fe400078e020e */
[----:B------:R1:W-:Y:S01]  /*20d00*/  @P2 STG.E.U16 [R8.64], R7 ;  /* 0x0000000708002986 */ /* 0x0003e2000c101506 */
[----:B0-----:R-:W-:-:S04]  /*20d10*/  LEA R4, P1, R2, R3, 0x1 ;  /* 0x0000000302047211 */ /* 0x001fc800078208ff */
[-C--:B------:R-:W-:Y:S02]  /*20d20*/  LEA.HI.X.SX32 R5, R2, R0.reuse, 0x1, P1 ;  /* 0x0000000002057211 */ /* 0x080fe400008f0eff */
[-C--:B-1----:R-:W-:Y:S02]  /*20d30*/  LEA R8, P1, R10, R3.reuse, 0x1 ;  /* 0x000000030a087211 */ /* 0x082fe400078208ff */
[-C--:B------:R-:W-:Y:S02]  /*20d40*/  LEA R16, P6, R17, R3.reuse, 0x1 ;  /* 0x0000000311107211 */ /* 0x080fe400078c08ff */
[-C--:B------:R-:W-:Y:S02]  /*20d50*/  LEA R12, P2, R6, R3.reuse, 0x1 ;  /* 0x00000003060c7211 */ /* 0x080fe400078408ff */
[----:B------:R-:W-:Y:S02]  /*20d60*/  LEA.HI.X.SX32 R9, R10, R0, 0x1, P1 ;  /* 0x000000000a097211 */ /* 0x000fe400008f0eff */
[----:B------:R-:W-:-:S02]  /*20d70*/  LEA R2, P1, R18, R3, 0x1 ;  /* 0x0000000312027211 */ /* 0x000fc400078208ff */
[----:B------:R-:W-:Y:S02]  /*20d80*/  ISETP.LT.AND P4, PT, R21, c[0x0][0x17c], !P0 ;  /* 0x00005f0015007a0c */ /* 0x000fe40004781270 */
[-C--:B------:R-:W-:Y:S02]  /*20d90*/  LEA.HI.X.SX32 R17, R17, R0.reuse, 0x1, P6 ;  /* 0x0000000011117211 */ /* 0x080fe400030f0eff */
[-C--:B------:R-:W-:Y:S02]  /*20da0*/  LEA.HI.X.SX32 R13, R6, R0.reuse, 0x1, P2 ;  /* 0x00000000060d7211 */ /* 0x080fe400010f0eff */
[----:B------:R-:W-:Y:S02]  /*20db0*/  LEA R20, P6, R14, R3, 0x1 ;  /* 0x000000030e147211 */ /* 0x000fe400078c08ff */
[-C--:B------:R-:W-:Y:S02]  /*20dc0*/  LEA.HI.X.SX32 R3, R18, R0.reuse, 0x1, P1 ;  /* 0x0000000012037211 */ /* 0x080fe400008f0eff */
[----:B------:R-:W-:-:S02]  /*20dd0*/  LEA.HI.X.SX32 R21, R14, R0, 0x1, P6 ;  /* 0x000000000e157211 */ /* 0x000fc400030f0eff */
[----:B------:R-:W-:Y:S02]  /*20de0*/  PRMT R0, R27, 0x7632, R0 ;  /* 0x000076321b007816 */ /* 0x000fe40000000000 */
[----:B------:R-:W-:Y:S02]  /*20df0*/  PRMT R6, R26, 0x7632, R6 ;  /* 0x000076321a067816 */ /* 0x000fe40000000006 */
[----:B------:R-:W-:Y:S02]  /*20e00*/  PRMT R7, R7, 0x7632, R7 ;  /* 0x0000763207077816 */ /* 0x000fe40000000007 */
[----:B------:R-:W-:Y:S01]  /*20e10*/  PRMT R11, R11, 0x7632, R11 ;  /* 0x000076320b0b7816 */ /* 0x000fe2000000000b */
[----:B------:R0:W-:Y:S01]  /*20e20*/  @P5 STG.E.U16 [R4.64], R0 ;  /* 0x0000000004005986 */ /* 0x0001e2000c101506 */
[----:B------:R-:W-:-:S03]  /*20e30*/  PRMT R10, R15, 0x7632, R10 ;  /* 0x000076320f0a7816 */ /* 0x000fc6000000000a */
[----:B------:R0:W-:Y:S01]  /*20e40*/  @P4 STG.E.U16 [R12.64], R6 ;  /* 0x000000060c004986 */ /* 0x0001e2000c101506 */
[----:B--2---:R-:W-:Y:S02]  /*20e50*/  ISETP.LT.AND P3, PT, R22, c[0x0][0x17c], !P0 ;  /* 0x00005f0016007a0c */ /* 0x004fe40004761270 */
[----:B---3--:R-:W-:Y:S02]  /*20e60*/  ISETP.LT.AND P2, PT, R28, c[0x0][0x17c], !P0 ;  /* 0x00005f001c007a0c */ /* 0x008fe40004741270 */
[----:B----4-:R-:W-:Y:S02]  /*20e70*/  ISETP.LT.AND P1, PT, R24, c[0x0][0x17c], !P0 ;  /* 0x00005f0018007a0c */ /* 0x010fe40004721270 */
[----:B------:R-:W-:-:S07]  /*20e80*/  ISETP.LT.AND P0, PT, R25, c[0x0][0x17c], !P0 ;  /* 0x00005f0019007a0c */ /* 0x000fce0004701270 */
[----:B------:R0:W-:Y:S04]  /*20e90*/  @P3 STG.E.U16 [R8.64], R7 ;  /* 0x0000000708003986 */ /* 0x0001e8000c101506 */
[----:B------:R0:W-:Y:S04]  /*20ea0*/  @P2 STG.E.U16 [R16.64], R11 ;  /* 0x0000000b10002986 */ /* 0x0001e8000c101506 */
[----:B------:R0:W-:Y:S01]  /*20eb0*/  @P1 STG.E.U16 [R20.64], R10 ;  /* 0x0000000a14001986 */ /* 0x0001e2000c101506 */
[----:B------:R-:W-:Y:S05]  /*20ec0*/  @!P0 EXIT ;  /* 0x000000000000894d */ /* 0x000fea0003800000 */
[----:B------:R-:W-:-:S05]  /*20ed0*/  PRMT R19, R19, 0x7632, R19 ;  /* 0x0000763213137816 */ /* 0x000fca0000000013 */
[----:B------:R-:W-:Y:S01]  /*20ee0*/  STG.E.U16 [R2.64], R19 ;  /* 0x0000001302007986 */ /* 0x000fe2000c101506 */
[----:B------:R-:W-:Y:S05]  /*20ef0*/  EXIT ;  /* 0x000000000000794d */ /* 0x000fea0003800000 */
.L_x_3:
[----:B------:R-:W-:-:S00]  /*20f00*/  BRA `(.L_x_3) ;  /* 0xfffffff000007947 */ /* 0x000fc0000383ffff */
[----:B------:R-:W-:-:S00]  /*20f10*/  NOP ;  /* 0x0000000000007918 */ /* 0x000fc00000000000 */
        /* <DEDUP_REMOVED lines=14> */
.L_x_4:


//--------------------- .nv.shared.matmul_kernel  --------------------------
	.section	.nv.shared.matmul_kernel,"aw",@nobits
	.sectionflags	@""
	.align	16
